//
// Generated by NVIDIA NVVM Compiler
//
// Compiler Build ID: CL-36424714
// Cuda compilation tools, release 13.0, V13.0.88
// Based on NVVM 20.0.0
//

.version 9.0
.target sm_100
.address_size 64

	// .globl	_Z11test_kernelPfiS_S_i
.global .align 1 .b8 _ZN34_INTERNAL_b7f4d649_4_k_cu_d2446e634cuda3std3__45__cpo5beginE[1];
.global .align 1 .b8 _ZN34_INTERNAL_b7f4d649_4_k_cu_d2446e634cuda3std3__45__cpo3endE[1];
.global .align 1 .b8 _ZN34_INTERNAL_b7f4d649_4_k_cu_d2446e634cuda3std3__45__cpo6cbeginE[1];
.global .align 1 .b8 _ZN34_INTERNAL_b7f4d649_4_k_cu_d2446e634cuda3std3__45__cpo4cendE[1];
.global .align 1 .b8 _ZN34_INTERNAL_b7f4d649_4_k_cu_d2446e634cuda3std3__45__cpo6rbeginE[1];
.global .align 1 .b8 _ZN34_INTERNAL_b7f4d649_4_k_cu_d2446e634cuda3std3__45__cpo4rendE[1];
.global .align 1 .b8 _ZN34_INTERNAL_b7f4d649_4_k_cu_d2446e634cuda3std3__45__cpo7crbeginE[1];
.global .align 1 .b8 _ZN34_INTERNAL_b7f4d649_4_k_cu_d2446e634cuda3std3__45__cpo5crendE[1];
.global .align 1 .b8 _ZN34_INTERNAL_b7f4d649_4_k_cu_d2446e634cuda3std3__436_GLOBAL__N__b7f4d649_4_k_cu_d2446e636ignoreE[1];
.global .align 1 .b8 _ZN34_INTERNAL_b7f4d649_4_k_cu_d2446e634cuda3std3__419piecewise_constructE[1];
.global .align 1 .b8 _ZN34_INTERNAL_b7f4d649_4_k_cu_d2446e634cuda3std3__48in_placeE[1];
.global .align 1 .b8 _ZN34_INTERNAL_b7f4d649_4_k_cu_d2446e634cuda3std3__420unreachable_sentinelE[1];
.global .align 1 .b8 _ZN34_INTERNAL_b7f4d649_4_k_cu_d2446e634cuda3std3__47nulloptE[1];
.global .align 1 .b8 _ZN34_INTERNAL_b7f4d649_4_k_cu_d2446e634cuda3std3__48unexpectE[1];
.global .align 1 .b8 _ZN34_INTERNAL_b7f4d649_4_k_cu_d2446e634cuda3std6ranges3__45__cpo4swapE[1];
.global .align 1 .b8 _ZN34_INTERNAL_b7f4d649_4_k_cu_d2446e634cuda3std6ranges3__45__cpo9iter_moveE[1];
.global .align 1 .b8 _ZN34_INTERNAL_b7f4d649_4_k_cu_d2446e634cuda3std6ranges3__45__cpo5beginE[1];
.global .align 1 .b8 _ZN34_INTERNAL_b7f4d649_4_k_cu_d2446e634cuda3std6ranges3__45__cpo3endE[1];
.global .align 1 .b8 _ZN34_INTERNAL_b7f4d649_4_k_cu_d2446e634cuda3std6ranges3__45__cpo6cbeginE[1];
.global .align 1 .b8 _ZN34_INTERNAL_b7f4d649_4_k_cu_d2446e634cuda3std6ranges3__45__cpo4cendE[1];
.global .align 1 .b8 _ZN34_INTERNAL_b7f4d649_4_k_cu_d2446e634cuda3std6ranges3__45__cpo7advanceE[1];
.global .align 1 .b8 _ZN34_INTERNAL_b7f4d649_4_k_cu_d2446e634cuda3std6ranges3__45__cpo9iter_swapE[1];
.global .align 1 .b8 _ZN34_INTERNAL_b7f4d649_4_k_cu_d2446e634cuda3std6ranges3__45__cpo4nextE[1];
.global .align 1 .b8 _ZN34_INTERNAL_b7f4d649_4_k_cu_d2446e634cuda3std6ranges3__45__cpo4prevE[1];
.global .align 1 .b8 _ZN34_INTERNAL_b7f4d649_4_k_cu_d2446e634cuda3std6ranges3__45__cpo4dataE[1];
.global .align 1 .b8 _ZN34_INTERNAL_b7f4d649_4_k_cu_d2446e634cuda3std6ranges3__45__cpo5cdataE[1];
.global .align 1 .b8 _ZN34_INTERNAL_b7f4d649_4_k_cu_d2446e634cuda3std6ranges3__45__cpo4sizeE[1];
.global .align 1 .b8 _ZN34_INTERNAL_b7f4d649_4_k_cu_d2446e634cuda3std6ranges3__45__cpo5ssizeE[1];
.global .align 1 .b8 _ZN34_INTERNAL_b7f4d649_4_k_cu_d2446e634cuda3std6ranges3__45__cpo8distanceE[1];
.global .align 1 .b8 _ZN34_INTERNAL_b7f4d649_4_k_cu_d2446e636thrust24THRUST_300001_SM_1000_NS8cuda_cub3parE[1];
.global .align 1 .b8 _ZN34_INTERNAL_b7f4d649_4_k_cu_d2446e636thrust24THRUST_300001_SM_1000_NS8cuda_cub10par_nosyncE[1];
.global .align 1 .b8 _ZN34_INTERNAL_b7f4d649_4_k_cu_d2446e636thrust24THRUST_300001_SM_1000_NS6system6detail10sequential3seqE[1];
.global .align 1 .b8 _ZN34_INTERNAL_b7f4d649_4_k_cu_d2446e636thrust24THRUST_300001_SM_1000_NS6system3cpp3parE[1];
.global .align 1 .b8 _ZN34_INTERNAL_b7f4d649_4_k_cu_d2446e636thrust24THRUST_300001_SM_1000_NS12placeholders2_1E[1];
.global .align 1 .b8 _ZN34_INTERNAL_b7f4d649_4_k_cu_d2446e636thrust24THRUST_300001_SM_1000_NS12placeholders2_2E[1];
.global .align 1 .b8 _ZN34_INTERNAL_b7f4d649_4_k_cu_d2446e636thrust24THRUST_300001_SM_1000_NS12placeholders2_3E[1];
.global .align 1 .b8 _ZN34_INTERNAL_b7f4d649_4_k_cu_d2446e636thrust24THRUST_300001_SM_1000_NS12placeholders2_4E[1];
.global .align 1 .b8 _ZN34_INTERNAL_b7f4d649_4_k_cu_d2446e636thrust24THRUST_300001_SM_1000_NS12placeholders2_5E[1];
.global .align 1 .b8 _ZN34_INTERNAL_b7f4d649_4_k_cu_d2446e636thrust24THRUST_300001_SM_1000_NS12placeholders2_6E[1];
.global .align 1 .b8 _ZN34_INTERNAL_b7f4d649_4_k_cu_d2446e636thrust24THRUST_300001_SM_1000_NS12placeholders2_7E[1];
.global .align 1 .b8 _ZN34_INTERNAL_b7f4d649_4_k_cu_d2446e636thrust24THRUST_300001_SM_1000_NS12placeholders2_8E[1];
.global .align 1 .b8 _ZN34_INTERNAL_b7f4d649_4_k_cu_d2446e636thrust24THRUST_300001_SM_1000_NS12placeholders2_9E[1];
.global .align 1 .b8 _ZN34_INTERNAL_b7f4d649_4_k_cu_d2446e636thrust24THRUST_300001_SM_1000_NS12placeholders3_10E[1];
.global .align 1 .b8 _ZN34_INTERNAL_b7f4d649_4_k_cu_d2446e636thrust24THRUST_300001_SM_1000_NS3seqE[1];
.global .align 1 .b8 _ZN34_INTERNAL_b7f4d649_4_k_cu_d2446e636thrust24THRUST_300001_SM_1000_NS6deviceE[1];
.extern .shared .align 16 .b8 _ZN6thrust24THRUST_300001_SM_1000_NS8cuda_cub4core6detail5shmemE[];

.visible .entry _Z11test_kernelPfiS_S_i(
	.param .u64 .ptr .align 1 _Z11test_kernelPfiS_S_i_param_0,
	.param .u32 _Z11test_kernelPfiS_S_i_param_1,
	.param .u64 .ptr .align 1 _Z11test_kernelPfiS_S_i_param_2,
	.param .u64 .ptr .align 1 _Z11test_kernelPfiS_S_i_param_3,
	.param .u32 _Z11test_kernelPfiS_S_i_param_4
)
{
	.reg .pred 	%p<11>;
	.reg .b32 	%r<38>;
	.reg .b32 	%f<143>;
	.reg .b64 	%rd<31>;

	ld.param.u64 	%rd11, [_Z11test_kernelPfiS_S_i_param_0];
	ld.param.u32 	%r24, [_Z11test_kernelPfiS_S_i_param_1];
	ld.param.u64 	%rd12, [_Z11test_kernelPfiS_S_i_param_2];
	ld.param.u64 	%rd10, [_Z11test_kernelPfiS_S_i_param_3];
	ld.param.u32 	%r23, [_Z11test_kernelPfiS_S_i_param_4];
	cvta.to.global.u64 	%rd1, %rd12;
	cvta.to.global.u64 	%rd2, %rd11;
	mov.u32 	%r25, %tid.x;
	mov.u32 	%r26, %ctaid.x;
	mov.u32 	%r27, %ntid.x;
	mad.lo.s32 	%r1, %r26, %r27, %r25;
	setp.ge.s32 	%p1, %r1, %r24;
	@%p1 bra 	$L__BB0_15;
	mul.lo.s32 	%r2, %r1, 14;
	setp.lt.s32 	%p2, %r23, 1;
	mov.f32 	%f142, 0f00000000;
	@%p2 bra 	$L__BB0_14;
	and.b32  	%r3, %r23, 15;
	setp.lt.u32 	%p3, %r23, 16;
	mov.f32 	%f142, 0f00000000;
	mov.b32 	%r34, 0;
	@%p3 bra 	$L__BB0_5;
	and.b32  	%r34, %r23, 2147483632;
	neg.s32 	%r32, %r34;
	add.s64 	%rd3, %rd2, 32;
	add.s64 	%rd29, %rd1, 32;
	mov.f32 	%f142, 0f00000000;
	mov.u32 	%r31, %r2;
$L__BB0_4:
	.pragma "nounroll";
	mul.wide.s32 	%rd13, %r31, 4;
	add.s64 	%rd14, %rd3, %rd13;
	ld.global.f32 	%f18, [%rd14+-32];
	add.f32 	%f19, %f142, %f18;
	ld.global.f32 	%f20, [%rd29+-32];
	sub.f32 	%f21, %f19, %f20;
	ld.global.f32 	%f22, [%rd14+-28];
	add.f32 	%f23, %f21, %f22;
	ld.global.f32 	%f24, [%rd29+-28];
	sub.f32 	%f25, %f23, %f24;
	ld.global.f32 	%f26, [%rd14+-24];
	add.f32 	%f27, %f25, %f26;
	ld.global.f32 	%f28, [%rd29+-24];
	sub.f32 	%f29, %f27, %f28;
	ld.global.f32 	%f30, [%rd14+-20];
	add.f32 	%f31, %f29, %f30;
	ld.global.f32 	%f32, [%rd29+-20];
	sub.f32 	%f33, %f31, %f32;
	ld.global.f32 	%f34, [%rd14+-16];
	add.f32 	%f35, %f33, %f34;
	ld.global.f32 	%f36, [%rd29+-16];
	sub.f32 	%f37, %f35, %f36;
	ld.global.f32 	%f38, [%rd14+-12];
	add.f32 	%f39, %f37, %f38;
	ld.global.f32 	%f40, [%rd29+-12];
	sub.f32 	%f41, %f39, %f40;
	ld.global.f32 	%f42, [%rd14+-8];
	add.f32 	%f43, %f41, %f42;
	ld.global.f32 	%f44, [%rd29+-8];
	sub.f32 	%f45, %f43, %f44;
	ld.global.f32 	%f46, [%rd14+-4];
	add.f32 	%f47, %f45, %f46;
	ld.global.f32 	%f48, [%rd29+-4];
	sub.f32 	%f49, %f47, %f48;
	ld.global.f32 	%f50, [%rd14];
	add.f32 	%f51, %f49, %f50;
	ld.global.f32 	%f52, [%rd29];
	sub.f32 	%f53, %f51, %f52;
	ld.global.f32 	%f54, [%rd14+4];
	add.f32 	%f55, %f53, %f54;
	ld.global.f32 	%f56, [%rd29+4];
	sub.f32 	%f57, %f55, %f56;
	ld.global.f32 	%f58, [%rd14+8];
	add.f32 	%f59, %f57, %f58;
	ld.global.f32 	%f60, [%rd29+8];
	sub.f32 	%f61, %f59, %f60;
	ld.global.f32 	%f62, [%rd14+12];
	add.f32 	%f63, %f61, %f62;
	ld.global.f32 	%f64, [%rd29+12];
	sub.f32 	%f65, %f63, %f64;
	ld.global.f32 	%f66, [%rd14+16];
	add.f32 	%f67, %f65, %f66;
	ld.global.f32 	%f68, [%rd29+16];
	sub.f32 	%f69, %f67, %f68;
	ld.global.f32 	%f70, [%rd14+20];
	add.f32 	%f71, %f69, %f70;
	ld.global.f32 	%f72, [%rd29+20];
	sub.f32 	%f73, %f71, %f72;
	ld.global.f32 	%f74, [%rd14+24];
	add.f32 	%f75, %f73, %f74;
	ld.global.f32 	%f76, [%rd29+24];
	sub.f32 	%f77, %f75, %f76;
	ld.global.f32 	%f78, [%rd14+28];
	add.f32 	%f79, %f77, %f78;
	ld.global.f32 	%f80, [%rd29+28];
	sub.f32 	%f142, %f79, %f80;
	add.s32 	%r32, %r32, 16;
	add.s32 	%r31, %r31, 16;
	add.s64 	%rd29, %rd29, 64;
	setp.ne.s32 	%p4, %r32, 0;
	@%p4 bra 	$L__BB0_4;
$L__BB0_5:
	setp.eq.s32 	%p5, %r3, 0;
	@%p5 bra 	$L__BB0_14;
	and.b32  	%r11, %r23, 7;
	setp.lt.u32 	%p6, %r3, 8;
	@%p6 bra 	$L__BB0_8;
	add.s32 	%r29, %r34, %r2;
	mul.wide.s32 	%rd15, %r29, 4;
	add.s64 	%rd16, %rd2, %rd15;
	ld.global.f32 	%f82, [%rd16];
	add.f32 	%f83, %f142, %f82;
	mul.wide.u32 	%rd17, %r34, 4;
	add.s64 	%rd18, %rd1, %rd17;
	ld.global.f32 	%f84, [%rd18];
	sub.f32 	%f85, %f83, %f84;
	ld.global.f32 	%f86, [%rd16+4];
	add.f32 	%f87, %f85, %f86;
	ld.global.f32 	%f88, [%rd18+4];
	sub.f32 	%f89, %f87, %f88;
	ld.global.f32 	%f90, [%rd16+8];
	add.f32 	%f91, %f89, %f90;
	ld.global.f32 	%f92, [%rd18+8];
	sub.f32 	%f93, %f91, %f92;
	ld.global.f32 	%f94, [%rd16+12];
	add.f32 	%f95, %f93, %f94;
	ld.global.f32 	%f96, [%rd18+12];
	sub.f32 	%f97, %f95, %f96;
	ld.global.f32 	%f98, [%rd16+16];
	add.f32 	%f99, %f97, %f98;
	ld.global.f32 	%f100, [%rd18+16];
	sub.f32 	%f101, %f99, %f100;
	ld.global.f32 	%f102, [%rd16+20];
	add.f32 	%f103, %f101, %f102;
	ld.global.f32 	%f104, [%rd18+20];
	sub.f32 	%f105, %f103, %f104;
	ld.global.f32 	%f106, [%rd16+24];
	add.f32 	%f107, %f105, %f106;
	ld.global.f32 	%f108, [%rd18+24];
	sub.f32 	%f109, %f107, %f108;
	ld.global.f32 	%f110, [%rd16+28];
	add.f32 	%f111, %f109, %f110;
	ld.global.f32 	%f112, [%rd18+28];
	sub.f32 	%f142, %f111, %f112;
	add.s32 	%r34, %r34, 8;
$L__BB0_8:
	setp.eq.s32 	%p7, %r11, 0;
	@%p7 bra 	$L__BB0_14;
	and.b32  	%r14, %r23, 3;
	setp.lt.u32 	%p8, %r11, 4;
	@%p8 bra 	$L__BB0_11;
	add.s32 	%r30, %r34, %r2;
	mul.wide.s32 	%rd19, %r30, 4;
	add.s64 	%rd20, %rd2, %rd19;
	ld.global.f32 	%f114, [%rd20];
	add.f32 	%f115, %f142, %f114;
	mul.wide.u32 	%rd21, %r34, 4;
	add.s64 	%rd22, %rd1, %rd21;
	ld.global.f32 	%f116, [%rd22];
	sub.f32 	%f117, %f115, %f116;
	ld.global.f32 	%f118, [%rd20+4];
	add.f32 	%f119, %f117, %f118;
	ld.global.f32 	%f120, [%rd22+4];
	sub.f32 	%f121, %f119, %f120;
	ld.global.f32 	%f122, [%rd20+8];
	add.f32 	%f123, %f121, %f122;
	ld.global.f32 	%f124, [%rd22+8];
	sub.f32 	%f125, %f123, %f124;
	ld.global.f32 	%f126, [%rd20+12];
	add.f32 	%f127, %f125, %f126;
	ld.global.f32 	%f128, [%rd22+12];
	sub.f32 	%f142, %f127, %f128;
	add.s32 	%r34, %r34, 4;
$L__BB0_11:
	setp.eq.s32 	%p9, %r14, 0;
	@%p9 bra 	$L__BB0_14;
	mul.wide.u32 	%rd23, %r34, 4;
	add.s64 	%rd30, %rd1, %rd23;
	add.s32 	%r37, %r34, %r2;
	neg.s32 	%r36, %r14;
$L__BB0_13:
	.pragma "nounroll";
	mul.wide.s32 	%rd24, %r37, 4;
	add.s64 	%rd25, %rd2, %rd24;
	ld.global.f32 	%f129, [%rd25];
	add.f32 	%f130, %f142, %f129;
	ld.global.f32 	%f131, [%rd30];
	sub.f32 	%f142, %f130, %f131;
	add.s64 	%rd30, %rd30, 4;
	add.s32 	%r37, %r37, 1;
	add.s32 	%r36, %r36, 1;
	setp.ne.s32 	%p10, %r36, 0;
	@%p10 bra 	$L__BB0_13;
$L__BB0_14:
	cvta.to.global.u64 	%rd26, %rd10;
	mul.wide.s32 	%rd27, %r1, 4;
	add.s64 	%rd28, %rd26, %rd27;
	ld.global.f32 	%f132, [%rd28];
	add.f32 	%f133, %f142, %f132;
	st.global.f32 	[%rd28], %f133;
$L__BB0_15:
	ret;

}
	// .globl	_ZN6thrust24THRUST_300001_SM_1000_NS8cuda_cub4core6detail13_kernel_agentINS1_8__reduce11ReduceAgentINS0_12zip_iteratorIN4cuda3std3__45tupleIJNS0_6detail15normal_iteratorINS0_10device_ptrIfEEEENS0_17counting_iteratorIlNS0_11use_defaultESI_SI_EEEEEEEPNSB_IJflEEESM_iNS1_9__extrema9arg_min_fIflNSA_4lessIfEEEEEEJSL_SN_iSS_EEEvDpT0_
.visible .entry _ZN6thrust24THRUST_300001_SM_1000_NS8cuda_cub4core6detail13_kernel_agentINS1_8__reduce11ReduceAgentINS0_12zip_iteratorIN4cuda3std3__45tupleIJNS0_6detail15normal_iteratorINS0_10device_ptrIfEEEENS0_17counting_iteratorIlNS0_11use_defaultESI_SI_EEEEEEEPNSB_IJflEEESM_iNS1_9__extrema9arg_min_fIflNSA_4lessIfEEEEEEJSL_SN_iSS_EEEvDpT0_(
	.param .align 8 .b8 _ZN6thrust24THRUST_300001_SM_1000_NS8cuda_cub4core6detail13_kernel_agentINS1_8__reduce11ReduceAgentINS0_12zip_iteratorIN4cuda3std3__45tupleIJNS0_6detail15normal_iteratorINS0_10device_ptrIfEEEENS0_17counting_iteratorIlNS0_11use_defaultESI_SI_EEEEEEEPNSB_IJflEEESM_iNS1_9__extrema9arg_min_fIflNSA_4lessIfEEEEEEJSL_SN_iSS_EEEvDpT0__param_0[16],
	.param .u64 .ptr .align 1 _ZN6thrust24THRUST_300001_SM_1000_NS8cuda_cub4core6detail13_kernel_agentINS1_8__reduce11ReduceAgentINS0_12zip_iteratorIN4cuda3std3__45tupleIJNS0_6detail15normal_iteratorINS0_10device_ptrIfEEEENS0_17counting_iteratorIlNS0_11use_defaultESI_SI_EEEEEEEPNSB_IJflEEESM_iNS1_9__extrema9arg_min_fIflNSA_4lessIfEEEEEEJSL_SN_iSS_EEEvDpT0__param_1,
	.param .u32 _ZN6thrust24THRUST_300001_SM_1000_NS8cuda_cub4core6detail13_kernel_agentINS1_8__reduce11ReduceAgentINS0_12zip_iteratorIN4cuda3std3__45tupleIJNS0_6detail15normal_iteratorINS0_10device_ptrIfEEEENS0_17counting_iteratorIlNS0_11use_defaultESI_SI_EEEEEEEPNSB_IJflEEESM_iNS1_9__extrema9arg_min_fIflNSA_4lessIfEEEEEEJSL_SN_iSS_EEEvDpT0__param_2,
	.param .align 1 .b8 _ZN6thrust24THRUST_300001_SM_1000_NS8cuda_cub4core6detail13_kernel_agentINS1_8__reduce11ReduceAgentINS0_12zip_iteratorIN4cuda3std3__45tupleIJNS0_6detail15normal_iteratorINS0_10device_ptrIfEEEENS0_17counting_iteratorIlNS0_11use_defaultESI_SI_EEEEEEEPNSB_IJflEEESM_iNS1_9__extrema9arg_min_fIflNSA_4lessIfEEEEEEJSL_SN_iSS_EEEvDpT0__param_3[1]
)
.maxntid 256
{
	.reg .pred 	%p<223>;
	.reg .b32 	%r<400>;
	.reg .b32 	%f<243>;
	.reg .b64 	%rd<306>;

	ld.param.u64 	%rd198, [_ZN6thrust24THRUST_300001_SM_1000_NS8cuda_cub4core6detail13_kernel_agentINS1_8__reduce11ReduceAgentINS0_12zip_iteratorIN4cuda3std3__45tupleIJNS0_6detail15normal_iteratorINS0_10device_ptrIfEEEENS0_17counting_iteratorIlNS0_11use_defaultESI_SI_EEEEEEEPNSB_IJflEEESM_iNS1_9__extrema9arg_min_fIflNSA_4lessIfEEEEEEJSL_SN_iSS_EEEvDpT0__param_0+8];
	ld.param.u64 	%rd197, [_ZN6thrust24THRUST_300001_SM_1000_NS8cuda_cub4core6detail13_kernel_agentINS1_8__reduce11ReduceAgentINS0_12zip_iteratorIN4cuda3std3__45tupleIJNS0_6detail15normal_iteratorINS0_10device_ptrIfEEEENS0_17counting_iteratorIlNS0_11use_defaultESI_SI_EEEEEEEPNSB_IJflEEESM_iNS1_9__extrema9arg_min_fIflNSA_4lessIfEEEEEEJSL_SN_iSS_EEEvDpT0__param_0];
	ld.param.u32 	%r36, [_ZN6thrust24THRUST_300001_SM_1000_NS8cuda_cub4core6detail13_kernel_agentINS1_8__reduce11ReduceAgentINS0_12zip_iteratorIN4cuda3std3__45tupleIJNS0_6detail15normal_iteratorINS0_10device_ptrIfEEEENS0_17counting_iteratorIlNS0_11use_defaultESI_SI_EEEEEEEPNSB_IJflEEESM_iNS1_9__extrema9arg_min_fIflNSA_4lessIfEEEEEEJSL_SN_iSS_EEEvDpT0__param_2];
	setp.eq.s32 	%p1, %r36, 0;
	@%p1 bra 	$L__BB1_200;
	cvta.to.global.u64 	%rd1, %rd197;
	setp.gt.s32 	%p2, %r36, 1279;
	@%p2 bra 	$L__BB1_112;
	mov.u32 	%r1, %tid.x;
	setp.ge.s32 	%p96, %r1, %r36;
	mov.f32 	%f188, 0f00000000;
	mov.b64 	%rd246, 0;
	mov.u32 	%r391, %r1;
	@%p96 bra 	$L__BB1_4;
	cvt.u64.u32 	%rd222, %r1;
	mul.wide.u32 	%rd223, %r1, 4;
	add.s64 	%rd224, %rd1, %rd223;
	add.s64 	%rd246, %rd198, %rd222;
	ld.global.f32 	%f188, [%rd224];
	add.s32 	%r391, %r1, 256;
$L__BB1_4:
	setp.ge.s32 	%p97, %r391, %r36;
	@%p97 bra 	$L__BB1_26;
	not.b32 	%r160, %r391;
	add.s32 	%r4, %r36, %r160;
	and.b32  	%r161, %r4, 768;
	setp.eq.s32 	%p98, %r161, 768;
	@%p98 bra 	$L__BB1_11;
	cvt.u64.u32 	%rd226, %r391;
	add.s64 	%rd237, %rd198, %rd226;
	mul.wide.u32 	%rd227, %r391, 4;
	add.s64 	%rd236, %rd1, %rd227;
	shr.u32 	%r162, %r4, 8;
	add.s32 	%r163, %r162, 1;
	and.b32  	%r164, %r163, 3;
	neg.s32 	%r389, %r164;
$L__BB1_7:
	.pragma "nounroll";
	mov.u64 	%rd9, %rd246;
	mov.f32 	%f3, %f188;
	ld.global.f32 	%f4, [%rd236];
	setp.lt.f32 	%p99, %f3, %f4;
	@%p99 bra 	$L__BB1_10;
	setp.lt.f32 	%p100, %f4, %f3;
	mov.u64 	%rd246, %rd237;
	mov.f32 	%f188, %f4;
	@%p100 bra 	$L__BB1_10;
	setp.lt.s64 	%p101, %rd9, %rd237;
	min.s64 	%rd246, %rd9, %rd237;
	selp.f32 	%f188, %f3, %f4, %p101;
$L__BB1_10:
	add.s32 	%r391, %r391, 256;
	add.s64 	%rd237, %rd237, 256;
	add.s64 	%rd236, %rd236, 1024;
	add.s32 	%r389, %r389, 1;
	setp.ne.s32 	%p102, %r389, 0;
	@%p102 bra 	$L__BB1_7;
$L__BB1_11:
	setp.lt.u32 	%p103, %r4, 768;
	@%p103 bra 	$L__BB1_26;
	add.s32 	%r392, %r391, 512;
$L__BB1_13:
	mov.u32 	%r12, %r392;
	add.s32 	%r165, %r12, -512;
	cvt.s64.s32 	%rd228, %r165;
	mul.wide.s32 	%rd229, %r165, 4;
	add.s64 	%rd17, %rd1, %rd229;
	add.s64 	%rd18, %rd198, %rd228;
	ld.global.f32 	%f10, [%rd17];
	setp.lt.f32 	%p104, %f188, %f10;
	mov.u64 	%rd243, %rd246;
	mov.f32 	%f185, %f188;
	@%p104 bra 	$L__BB1_16;
	setp.lt.f32 	%p105, %f10, %f188;
	mov.u64 	%rd243, %rd18;
	mov.f32 	%f185, %f10;
	@%p105 bra 	$L__BB1_16;
	setp.lt.s64 	%p106, %rd246, %rd18;
	min.s64 	%rd243, %rd246, %rd18;
	selp.f32 	%f185, %f188, %f10, %p106;
$L__BB1_16:
	add.s32 	%r166, %r12, -256;
	cvt.s64.s32 	%rd230, %r166;
	add.s64 	%rd21, %rd198, %rd230;
	ld.global.f32 	%f13, [%rd17+1024];
	setp.lt.f32 	%p107, %f185, %f13;
	mov.u64 	%rd244, %rd243;
	mov.f32 	%f186, %f185;
	@%p107 bra 	$L__BB1_19;
	setp.lt.f32 	%p108, %f13, %f185;
	mov.u64 	%rd244, %rd21;
	mov.f32 	%f186, %f13;
	@%p108 bra 	$L__BB1_19;
	setp.lt.s64 	%p109, %rd243, %rd21;
	min.s64 	%rd244, %rd243, %rd21;
	selp.f32 	%f186, %f185, %f13, %p109;
$L__BB1_19:
	cvt.s64.s32 	%rd231, %r12;
	add.s64 	%rd24, %rd198, %rd231;
	ld.global.f32 	%f16, [%rd17+2048];
	setp.lt.f32 	%p110, %f186, %f16;
	mov.u64 	%rd245, %rd244;
	mov.f32 	%f187, %f186;
	@%p110 bra 	$L__BB1_22;
	setp.lt.f32 	%p111, %f16, %f186;
	mov.u64 	%rd245, %rd24;
	mov.f32 	%f187, %f16;
	@%p111 bra 	$L__BB1_22;
	setp.lt.s64 	%p112, %rd244, %rd24;
	min.s64 	%rd245, %rd244, %rd24;
	selp.f32 	%f187, %f186, %f16, %p112;
$L__BB1_22:
	add.s32 	%r167, %r12, 256;
	cvt.s64.s32 	%rd232, %r167;
	add.s64 	%rd27, %rd198, %rd232;
	ld.global.f32 	%f19, [%rd17+3072];
	setp.lt.f32 	%p113, %f187, %f19;
	mov.u64 	%rd246, %rd245;
	mov.f32 	%f188, %f187;
	@%p113 bra 	$L__BB1_25;
	setp.lt.f32 	%p114, %f19, %f187;
	mov.u64 	%rd246, %rd27;
	mov.f32 	%f188, %f19;
	@%p114 bra 	$L__BB1_25;
	setp.lt.s64 	%p115, %rd245, %rd27;
	min.s64 	%rd246, %rd245, %rd27;
	selp.f32 	%f188, %f187, %f19, %p115;
$L__BB1_25:
	add.s32 	%r392, %r12, 1024;
	add.s32 	%r168, %r12, 512;
	setp.lt.s32 	%p116, %r168, %r36;
	@%p116 bra 	$L__BB1_13;
$L__BB1_26:
	setp.lt.s32 	%p117, %r36, 256;
	@%p117 bra 	$L__BB1_66;
	// begin inline asm
	mov.u32 %r282, %laneid;
	// end inline asm
	mov.b32 	%r284, %f188;
	mov.b32 	%r300, 1;
	mov.b32 	%r301, 31;
	mov.b32 	%r302, -1;
	// begin inline asm
	shfl.sync.down.b32 %r283, %r284, %r300, %r301, %r302;
	// end inline asm
	mov.b32 	%f23, %r283;
	// begin inline asm
	shfl.sync.down.b32 %r288, %r289, %r300, %r301, %r302;
	// end inline asm
	mov.b64 	{%r294, %r299}, %rd246;
	// begin inline asm
	shfl.sync.down.b32 %r293, %r294, %r300, %r301, %r302;
	// end inline asm
	// begin inline asm
	shfl.sync.down.b32 %r298, %r299, %r300, %r301, %r302;
	// end inline asm
	mov.b64 	%rd31, {%r293, %r298};
	setp.gt.s32 	%p174, %r282, 30;
	setp.lt.f32 	%p175, %f188, %f23;
	or.pred  	%p176, %p174, %p175;
	mov.u64 	%rd248, %rd246;
	mov.f32 	%f190, %f188;
	@%p176 bra 	$L__BB1_30;
	setp.gt.f32 	%p177, %f188, %f23;
	mov.u64 	%rd248, %rd31;
	mov.f32 	%f190, %f23;
	@%p177 bra 	$L__BB1_30;
	setp.lt.s64 	%p178, %rd246, %rd31;
	min.s64 	%rd248, %rd246, %rd31;
	selp.f32 	%f190, %f188, %f23, %p178;
$L__BB1_30:
	mov.b32 	%r304, %f190;
	mov.b32 	%r320, 2;
	mov.b32 	%r321, 31;
	mov.b32 	%r322, -1;
	// begin inline asm
	shfl.sync.down.b32 %r303, %r304, %r320, %r321, %r322;
	// end inline asm
	mov.b32 	%f26, %r303;
	// begin inline asm
	shfl.sync.down.b32 %r308, %r309, %r320, %r321, %r322;
	// end inline asm
	mov.b64 	{%r314, %r319}, %rd248;
	// begin inline asm
	shfl.sync.down.b32 %r313, %r314, %r320, %r321, %r322;
	// end inline asm
	// begin inline asm
	shfl.sync.down.b32 %r318, %r319, %r320, %r321, %r322;
	// end inline asm
	mov.b64 	%rd34, {%r313, %r318};
	setp.gt.s32 	%p179, %r282, 29;
	setp.lt.f32 	%p180, %f190, %f26;
	or.pred  	%p181, %p179, %p180;
	mov.u64 	%rd249, %rd248;
	mov.f32 	%f191, %f190;
	@%p181 bra 	$L__BB1_33;
	setp.gt.f32 	%p182, %f190, %f26;
	mov.u64 	%rd249, %rd34;
	mov.f32 	%f191, %f26;
	@%p182 bra 	$L__BB1_33;
	setp.lt.s64 	%p183, %rd248, %rd34;
	min.s64 	%rd249, %rd248, %rd34;
	selp.f32 	%f191, %f190, %f26, %p183;
$L__BB1_33:
	mov.b32 	%r324, %f191;
	mov.b32 	%r340, 4;
	mov.b32 	%r341, 31;
	mov.b32 	%r342, -1;
	// begin inline asm
	shfl.sync.down.b32 %r323, %r324, %r340, %r341, %r342;
	// end inline asm
	mov.b32 	%f29, %r323;
	// begin inline asm
	shfl.sync.down.b32 %r328, %r329, %r340, %r341, %r342;
	// end inline asm
	mov.b64 	{%r334, %r339}, %rd249;
	// begin inline asm
	shfl.sync.down.b32 %r333, %r334, %r340, %r341, %r342;
	// end inline asm
	// begin inline asm
	shfl.sync.down.b32 %r338, %r339, %r340, %r341, %r342;
	// end inline asm
	mov.b64 	%rd37, {%r333, %r338};
	setp.gt.s32 	%p184, %r282, 27;
	setp.lt.f32 	%p185, %f191, %f29;
	or.pred  	%p186, %p184, %p185;
	mov.u64 	%rd250, %rd249;
	mov.f32 	%f192, %f191;
	@%p186 bra 	$L__BB1_36;
	setp.gt.f32 	%p187, %f191, %f29;
	mov.u64 	%rd250, %rd37;
	mov.f32 	%f192, %f29;
	@%p187 bra 	$L__BB1_36;
	setp.lt.s64 	%p188, %rd249, %rd37;
	min.s64 	%rd250, %rd249, %rd37;
	selp.f32 	%f192, %f191, %f29, %p188;
$L__BB1_36:
	mov.b32 	%r344, %f192;
	mov.b32 	%r360, 8;
	mov.b32 	%r361, 31;
	mov.b32 	%r362, -1;
	// begin inline asm
	shfl.sync.down.b32 %r343, %r344, %r360, %r361, %r362;
	// end inline asm
	mov.b32 	%f32, %r343;
	// begin inline asm
	shfl.sync.down.b32 %r348, %r349, %r360, %r361, %r362;
	// end inline asm
	mov.b64 	{%r354, %r359}, %rd250;
	// begin inline asm
	shfl.sync.down.b32 %r353, %r354, %r360, %r361, %r362;
	// end inline asm
	// begin inline asm
	shfl.sync.down.b32 %r358, %r359, %r360, %r361, %r362;
	// end inline asm
	mov.b64 	%rd40, {%r353, %r358};
	setp.gt.s32 	%p189, %r282, 23;
	setp.lt.f32 	%p190, %f192, %f32;
	or.pred  	%p191, %p189, %p190;
	mov.u64 	%rd251, %rd250;
	mov.f32 	%f193, %f192;
	@%p191 bra 	$L__BB1_39;
	setp.gt.f32 	%p192, %f192, %f32;
	mov.u64 	%rd251, %rd40;
	mov.f32 	%f193, %f32;
	@%p192 bra 	$L__BB1_39;
	setp.lt.s64 	%p193, %rd250, %rd40;
	min.s64 	%rd251, %rd250, %rd40;
	selp.f32 	%f193, %f192, %f32, %p193;
$L__BB1_39:
	mov.b32 	%r364, %f193;
	mov.b32 	%r380, 16;
	mov.b32 	%r381, 31;
	mov.b32 	%r382, -1;
	// begin inline asm
	shfl.sync.down.b32 %r363, %r364, %r380, %r381, %r382;
	// end inline asm
	mov.b32 	%f35, %r363;
	// begin inline asm
	shfl.sync.down.b32 %r368, %r369, %r380, %r381, %r382;
	// end inline asm
	mov.b64 	{%r374, %r379}, %rd251;
	// begin inline asm
	shfl.sync.down.b32 %r373, %r374, %r380, %r381, %r382;
	// end inline asm
	// begin inline asm
	shfl.sync.down.b32 %r378, %r379, %r380, %r381, %r382;
	// end inline asm
	mov.b64 	%rd43, {%r373, %r378};
	setp.gt.s32 	%p194, %r282, 15;
	setp.lt.f32 	%p195, %f193, %f35;
	or.pred  	%p196, %p194, %p195;
	mov.u64 	%rd305, %rd251;
	mov.f32 	%f242, %f193;
	@%p196 bra 	$L__BB1_42;
	setp.gt.f32 	%p197, %f193, %f35;
	mov.u64 	%rd305, %rd43;
	mov.f32 	%f242, %f35;
	@%p197 bra 	$L__BB1_42;
	setp.lt.s64 	%p198, %rd251, %rd43;
	min.s64 	%rd305, %rd251, %rd43;
	selp.f32 	%f242, %f193, %f35, %p198;
$L__BB1_42:
	setp.ne.s32 	%p199, %r282, 0;
	@%p199 bra 	$L__BB1_44;
	shr.u32 	%r383, %r1, 1;
	and.b32  	%r384, %r383, 496;
	mov.u32 	%r385, _ZN6thrust24THRUST_300001_SM_1000_NS8cuda_cub4core6detail5shmemE;
	add.s32 	%r386, %r385, %r384;
	st.shared.f32 	[%r386+8], %f242;
	st.shared.u64 	[%r386+16], %rd305;
$L__BB1_44:
	bar.sync 	0;
	setp.ne.s32 	%p200, %r1, 0;
	@%p200 bra 	$L__BB1_198;
	ld.shared.f32 	%f38, [_ZN6thrust24THRUST_300001_SM_1000_NS8cuda_cub4core6detail5shmemE+24];
	ld.shared.u64 	%rd46, [_ZN6thrust24THRUST_300001_SM_1000_NS8cuda_cub4core6detail5shmemE+32];
	setp.lt.f32 	%p201, %f242, %f38;
	mov.u64 	%rd253, %rd305;
	mov.f32 	%f195, %f242;
	@%p201 bra 	$L__BB1_48;
	setp.lt.f32 	%p202, %f38, %f242;
	mov.u64 	%rd253, %rd46;
	mov.f32 	%f195, %f38;
	@%p202 bra 	$L__BB1_48;
	setp.lt.s64 	%p203, %rd305, %rd46;
	min.s64 	%rd253, %rd305, %rd46;
	selp.f32 	%f195, %f242, %f38, %p203;
$L__BB1_48:
	ld.shared.f32 	%f41, [_ZN6thrust24THRUST_300001_SM_1000_NS8cuda_cub4core6detail5shmemE+40];
	ld.shared.u64 	%rd49, [_ZN6thrust24THRUST_300001_SM_1000_NS8cuda_cub4core6detail5shmemE+48];
	setp.lt.f32 	%p204, %f195, %f41;
	mov.u64 	%rd254, %rd253;
	mov.f32 	%f196, %f195;
	@%p204 bra 	$L__BB1_51;
	setp.lt.f32 	%p205, %f41, %f195;
	mov.u64 	%rd254, %rd49;
	mov.f32 	%f196, %f41;
	@%p205 bra 	$L__BB1_51;
	setp.lt.s64 	%p206, %rd253, %rd49;
	min.s64 	%rd254, %rd253, %rd49;
	selp.f32 	%f196, %f195, %f41, %p206;
$L__BB1_51:
	ld.shared.f32 	%f44, [_ZN6thrust24THRUST_300001_SM_1000_NS8cuda_cub4core6detail5shmemE+56];
	ld.shared.u64 	%rd52, [_ZN6thrust24THRUST_300001_SM_1000_NS8cuda_cub4core6detail5shmemE+64];
	setp.lt.f32 	%p207, %f196, %f44;
	mov.u64 	%rd255, %rd254;
	mov.f32 	%f197, %f196;
	@%p207 bra 	$L__BB1_54;
	setp.lt.f32 	%p208, %f44, %f196;
	mov.u64 	%rd255, %rd52;
	mov.f32 	%f197, %f44;
	@%p208 bra 	$L__BB1_54;
	setp.lt.s64 	%p209, %rd254, %rd52;
	min.s64 	%rd255, %rd254, %rd52;
	selp.f32 	%f197, %f196, %f44, %p209;
$L__BB1_54:
	ld.shared.f32 	%f47, [_ZN6thrust24THRUST_300001_SM_1000_NS8cuda_cub4core6detail5shmemE+72];
	ld.shared.u64 	%rd55, [_ZN6thrust24THRUST_300001_SM_1000_NS8cuda_cub4core6detail5shmemE+80];
	setp.lt.f32 	%p210, %f197, %f47;
	mov.u64 	%rd256, %rd255;
	mov.f32 	%f198, %f197;
	@%p210 bra 	$L__BB1_57;
	setp.lt.f32 	%p211, %f47, %f197;
	mov.u64 	%rd256, %rd55;
	mov.f32 	%f198, %f47;
	@%p211 bra 	$L__BB1_57;
	setp.lt.s64 	%p212, %rd255, %rd55;
	min.s64 	%rd256, %rd255, %rd55;
	selp.f32 	%f198, %f197, %f47, %p212;
$L__BB1_57:
	ld.shared.f32 	%f50, [_ZN6thrust24THRUST_300001_SM_1000_NS8cuda_cub4core6detail5shmemE+88];
	ld.shared.u64 	%rd58, [_ZN6thrust24THRUST_300001_SM_1000_NS8cuda_cub4core6detail5shmemE+96];
	setp.lt.f32 	%p213, %f198, %f50;
	mov.u64 	%rd257, %rd256;
	mov.f32 	%f199, %f198;
	@%p213 bra 	$L__BB1_60;
	setp.lt.f32 	%p214, %f50, %f198;
	mov.u64 	%rd257, %rd58;
	mov.f32 	%f199, %f50;
	@%p214 bra 	$L__BB1_60;
	setp.lt.s64 	%p215, %rd256, %rd58;
	min.s64 	%rd257, %rd256, %rd58;
	selp.f32 	%f199, %f198, %f50, %p215;
$L__BB1_60:
	ld.shared.f32 	%f53, [_ZN6thrust24THRUST_300001_SM_1000_NS8cuda_cub4core6detail5shmemE+104];
	ld.shared.u64 	%rd61, [_ZN6thrust24THRUST_300001_SM_1000_NS8cuda_cub4core6detail5shmemE+112];
	setp.lt.f32 	%p216, %f199, %f53;
	mov.u64 	%rd258, %rd257;
	mov.f32 	%f200, %f199;
	@%p216 bra 	$L__BB1_63;
	setp.lt.f32 	%p217, %f53, %f199;
	mov.u64 	%rd258, %rd61;
	mov.f32 	%f200, %f53;
	@%p217 bra 	$L__BB1_63;
	setp.lt.s64 	%p218, %rd257, %rd61;
	min.s64 	%rd258, %rd257, %rd61;
	selp.f32 	%f200, %f199, %f53, %p218;
$L__BB1_63:
	ld.shared.f32 	%f56, [_ZN6thrust24THRUST_300001_SM_1000_NS8cuda_cub4core6detail5shmemE+120];
	ld.shared.u64 	%rd64, [_ZN6thrust24THRUST_300001_SM_1000_NS8cuda_cub4core6detail5shmemE+128];
	setp.lt.f32 	%p219, %f200, %f56;
	mov.f32 	%f242, %f200;
	mov.u64 	%rd305, %rd258;
	@%p219 bra 	$L__BB1_198;
	setp.lt.f32 	%p220, %f56, %f200;
	mov.f32 	%f242, %f56;
	mov.u64 	%rd305, %rd64;
	@%p220 bra 	$L__BB1_198;
	setp.lt.s64 	%p221, %rd258, %rd64;
	min.s64 	%rd305, %rd258, %rd64;
	selp.f32 	%f242, %f200, %f56, %p221;
	bra.uni 	$L__BB1_198;
$L__BB1_66:
	// begin inline asm
	mov.u32 %r169, %laneid;
	// end inline asm
	and.b32  	%r190, %r1, 992;
	add.s32 	%r191, %r190, 32;
	setp.gt.s32 	%p118, %r191, %r36;
	not.b32 	%r192, %r190;
	add.s32 	%r193, %r36, %r192;
	selp.b32 	%r188, %r193, 31, %p118;
	mov.b32 	%r171, %f188;
	mov.b32 	%r187, 1;
	mov.b32 	%r189, -1;
	// begin inline asm
	shfl.sync.down.b32 %r170, %r171, %r187, %r188, %r189;
	// end inline asm
	mov.b32 	%f58, %r170;
	// begin inline asm
	shfl.sync.down.b32 %r175, %r176, %r187, %r188, %r189;
	// end inline asm
	mov.b64 	{%r181, %r186}, %rd246;
	// begin inline asm
	shfl.sync.down.b32 %r180, %r181, %r187, %r188, %r189;
	// end inline asm
	// begin inline asm
	shfl.sync.down.b32 %r185, %r186, %r187, %r188, %r189;
	// end inline asm
	mov.b64 	%rd66, {%r180, %r185};
	setp.ge.s32 	%p119, %r169, %r188;
	setp.lt.f32 	%p120, %f188, %f58;
	or.pred  	%p121, %p119, %p120;
	mov.f32 	%f201, %f188;
	mov.u64 	%rd259, %rd246;
	@%p121 bra 	$L__BB1_69;
	setp.gt.f32 	%p122, %f188, %f58;
	mov.f32 	%f201, %f58;
	mov.u64 	%rd259, %rd66;
	@%p122 bra 	$L__BB1_69;
	setp.lt.s64 	%p123, %rd246, %rd66;
	selp.f32 	%f201, %f188, %f58, %p123;
	min.s64 	%rd259, %rd246, %rd66;
$L__BB1_69:
	mov.b32 	%r195, %f201;
	mov.b32 	%r211, 2;
	mov.b32 	%r213, -1;
	// begin inline asm
	shfl.sync.down.b32 %r194, %r195, %r211, %r188, %r213;
	// end inline asm
	mov.b32 	%f61, %r194;
	// begin inline asm
	shfl.sync.down.b32 %r199, %r200, %r211, %r188, %r213;
	// end inline asm
	mov.b64 	{%r205, %r210}, %rd259;
	// begin inline asm
	shfl.sync.down.b32 %r204, %r205, %r211, %r188, %r213;
	// end inline asm
	// begin inline asm
	shfl.sync.down.b32 %r209, %r210, %r211, %r188, %r213;
	// end inline asm
	mov.b64 	%rd69, {%r204, %r209};
	add.s32 	%r214, %r169, 2;
	setp.gt.s32 	%p124, %r214, %r188;
	setp.lt.f32 	%p125, %f201, %f61;
	or.pred  	%p126, %p124, %p125;
	mov.f32 	%f202, %f201;
	mov.u64 	%rd260, %rd259;
	@%p126 bra 	$L__BB1_72;
	setp.gt.f32 	%p127, %f201, %f61;
	mov.f32 	%f202, %f61;
	mov.u64 	%rd260, %rd69;
	@%p127 bra 	$L__BB1_72;
	setp.lt.s64 	%p128, %rd259, %rd69;
	selp.f32 	%f202, %f201, %f61, %p128;
	min.s64 	%rd260, %rd259, %rd69;
$L__BB1_72:
	mov.b32 	%r216, %f202;
	mov.b32 	%r232, 4;
	mov.b32 	%r234, -1;
	// begin inline asm
	shfl.sync.down.b32 %r215, %r216, %r232, %r188, %r234;
	// end inline asm
	mov.b32 	%f64, %r215;
	// begin inline asm
	shfl.sync.down.b32 %r220, %r221, %r232, %r188, %r234;
	// end inline asm
	mov.b64 	{%r226, %r231}, %rd260;
	// begin inline asm
	shfl.sync.down.b32 %r225, %r226, %r232, %r188, %r234;
	// end inline asm
	// begin inline asm
	shfl.sync.down.b32 %r230, %r231, %r232, %r188, %r234;
	// end inline asm
	mov.b64 	%rd72, {%r225, %r230};
	add.s32 	%r235, %r169, 4;
	setp.gt.s32 	%p129, %r235, %r188;
	setp.lt.f32 	%p130, %f202, %f64;
	or.pred  	%p131, %p129, %p130;
	mov.f32 	%f203, %f202;
	mov.u64 	%rd261, %rd260;
	@%p131 bra 	$L__BB1_75;
	setp.gt.f32 	%p132, %f202, %f64;
	mov.f32 	%f203, %f64;
	mov.u64 	%rd261, %rd72;
	@%p132 bra 	$L__BB1_75;
	setp.lt.s64 	%p133, %rd260, %rd72;
	selp.f32 	%f203, %f202, %f64, %p133;
	min.s64 	%rd261, %rd260, %rd72;
$L__BB1_75:
	mov.b32 	%r237, %f203;
	mov.b32 	%r253, 8;
	mov.b32 	%r255, -1;
	// begin inline asm
	shfl.sync.down.b32 %r236, %r237, %r253, %r188, %r255;
	// end inline asm
	mov.b32 	%f67, %r236;
	// begin inline asm
	shfl.sync.down.b32 %r241, %r242, %r253, %r188, %r255;
	// end inline asm
	mov.b64 	{%r247, %r252}, %rd261;
	// begin inline asm
	shfl.sync.down.b32 %r246, %r247, %r253, %r188, %r255;
	// end inline asm
	// begin inline asm
	shfl.sync.down.b32 %r251, %r252, %r253, %r188, %r255;
	// end inline asm
	mov.b64 	%rd75, {%r246, %r251};
	add.s32 	%r256, %r169, 8;
	setp.gt.s32 	%p134, %r256, %r188;
	setp.lt.f32 	%p135, %f203, %f67;
	or.pred  	%p136, %p134, %p135;
	mov.f32 	%f204, %f203;
	mov.u64 	%rd262, %rd261;
	@%p136 bra 	$L__BB1_78;
	setp.gt.f32 	%p137, %f203, %f67;
	mov.f32 	%f204, %f67;
	mov.u64 	%rd262, %rd75;
	@%p137 bra 	$L__BB1_78;
	setp.lt.s64 	%p138, %rd261, %rd75;
	selp.f32 	%f204, %f203, %f67, %p138;
	min.s64 	%rd262, %rd261, %rd75;
$L__BB1_78:
	mov.b32 	%r258, %f204;
	mov.b32 	%r274, 16;
	mov.b32 	%r276, -1;
	// begin inline asm
	shfl.sync.down.b32 %r257, %r258, %r274, %r188, %r276;
	// end inline asm
	mov.b32 	%f70, %r257;
	// begin inline asm
	shfl.sync.down.b32 %r262, %r263, %r274, %r188, %r276;
	// end inline asm
	mov.b64 	{%r268, %r273}, %rd262;
	// begin inline asm
	shfl.sync.down.b32 %r267, %r268, %r274, %r188, %r276;
	// end inline asm
	// begin inline asm
	shfl.sync.down.b32 %r272, %r273, %r274, %r188, %r276;
	// end inline asm
	mov.b64 	%rd78, {%r267, %r272};
	add.s32 	%r277, %r169, 16;
	setp.gt.s32 	%p139, %r277, %r188;
	setp.lt.f32 	%p140, %f204, %f70;
	or.pred  	%p141, %p139, %p140;
	mov.f32 	%f242, %f204;
	mov.u64 	%rd305, %rd262;
	@%p141 bra 	$L__BB1_81;
	setp.gt.f32 	%p142, %f204, %f70;
	mov.f32 	%f242, %f70;
	mov.u64 	%rd305, %rd78;
	@%p142 bra 	$L__BB1_81;
	setp.lt.s64 	%p143, %rd262, %rd78;
	selp.f32 	%f242, %f204, %f70, %p143;
	min.s64 	%rd305, %rd262, %rd78;
$L__BB1_81:
	setp.ne.s32 	%p144, %r169, 0;
	@%p144 bra 	$L__BB1_83;
	shr.u32 	%r278, %r1, 1;
	and.b32  	%r279, %r278, 496;
	mov.u32 	%r280, _ZN6thrust24THRUST_300001_SM_1000_NS8cuda_cub4core6detail5shmemE;
	add.s32 	%r281, %r280, %r279;
	st.shared.f32 	[%r281+8], %f242;
	st.shared.u64 	[%r281+16], %rd305;
$L__BB1_83:
	bar.sync 	0;
	setp.ne.s32 	%p145, %r1, 0;
	@%p145 bra 	$L__BB1_198;
	setp.lt.s32 	%p146, %r36, 33;
	mov.f32 	%f206, %f242;
	mov.u64 	%rd264, %rd305;
	@%p146 bra 	$L__BB1_88;
	ld.shared.f32 	%f73, [_ZN6thrust24THRUST_300001_SM_1000_NS8cuda_cub4core6detail5shmemE+24];
	ld.shared.u64 	%rd81, [_ZN6thrust24THRUST_300001_SM_1000_NS8cuda_cub4core6detail5shmemE+32];
	setp.lt.f32 	%p147, %f242, %f73;
	mov.f32 	%f206, %f242;
	mov.u64 	%rd264, %rd305;
	@%p147 bra 	$L__BB1_88;
	setp.lt.f32 	%p148, %f73, %f242;
	mov.f32 	%f206, %f73;
	mov.u64 	%rd264, %rd81;
	@%p148 bra 	$L__BB1_88;
	setp.lt.s64 	%p149, %rd305, %rd81;
	selp.f32 	%f206, %f242, %f73, %p149;
	min.s64 	%rd264, %rd305, %rd81;
$L__BB1_88:
	setp.lt.s32 	%p150, %r36, 65;
	mov.f32 	%f207, %f206;
	mov.u64 	%rd265, %rd264;
	@%p150 bra 	$L__BB1_92;
	ld.shared.f32 	%f76, [_ZN6thrust24THRUST_300001_SM_1000_NS8cuda_cub4core6detail5shmemE+40];
	ld.shared.u64 	%rd84, [_ZN6thrust24THRUST_300001_SM_1000_NS8cuda_cub4core6detail5shmemE+48];
	setp.lt.f32 	%p151, %f206, %f76;
	mov.f32 	%f207, %f206;
	mov.u64 	%rd265, %rd264;
	@%p151 bra 	$L__BB1_92;
	setp.lt.f32 	%p152, %f76, %f206;
	mov.f32 	%f207, %f76;
	mov.u64 	%rd265, %rd84;
	@%p152 bra 	$L__BB1_92;
	setp.lt.s64 	%p153, %rd264, %rd84;
	selp.f32 	%f207, %f206, %f76, %p153;
	min.s64 	%rd265, %rd264, %rd84;
$L__BB1_92:
	setp.lt.s32 	%p154, %r36, 97;
	mov.f32 	%f208, %f207;
	mov.u64 	%rd266, %rd265;
	@%p154 bra 	$L__BB1_96;
	ld.shared.f32 	%f79, [_ZN6thrust24THRUST_300001_SM_1000_NS8cuda_cub4core6detail5shmemE+56];
	ld.shared.u64 	%rd87, [_ZN6thrust24THRUST_300001_SM_1000_NS8cuda_cub4core6detail5shmemE+64];
	setp.lt.f32 	%p155, %f207, %f79;
	mov.f32 	%f208, %f207;
	mov.u64 	%rd266, %rd265;
	@%p155 bra 	$L__BB1_96;
	setp.lt.f32 	%p156, %f79, %f207;
	mov.f32 	%f208, %f79;
	mov.u64 	%rd266, %rd87;
	@%p156 bra 	$L__BB1_96;
	setp.lt.s64 	%p157, %rd265, %rd87;
	selp.f32 	%f208, %f207, %f79, %p157;
	min.s64 	%rd266, %rd265, %rd87;
$L__BB1_96:
	setp.lt.s32 	%p158, %r36, 129;
	mov.f32 	%f209, %f208;
	mov.u64 	%rd267, %rd266;
	@%p158 bra 	$L__BB1_100;
	ld.shared.f32 	%f82, [_ZN6thrust24THRUST_300001_SM_1000_NS8cuda_cub4core6detail5shmemE+72];
	ld.shared.u64 	%rd90, [_ZN6thrust24THRUST_300001_SM_1000_NS8cuda_cub4core6detail5shmemE+80];
	setp.lt.f32 	%p159, %f208, %f82;
	mov.f32 	%f209, %f208;
	mov.u64 	%rd267, %rd266;
	@%p159 bra 	$L__BB1_100;
	setp.lt.f32 	%p160, %f82, %f208;
	mov.f32 	%f209, %f82;
	mov.u64 	%rd267, %rd90;
	@%p160 bra 	$L__BB1_100;
	setp.lt.s64 	%p161, %rd266, %rd90;
	selp.f32 	%f209, %f208, %f82, %p161;
	min.s64 	%rd267, %rd266, %rd90;
$L__BB1_100:
	setp.lt.s32 	%p162, %r36, 161;
	mov.f32 	%f210, %f209;
	mov.u64 	%rd268, %rd267;
	@%p162 bra 	$L__BB1_104;
	ld.shared.f32 	%f85, [_ZN6thrust24THRUST_300001_SM_1000_NS8cuda_cub4core6detail5shmemE+88];
	ld.shared.u64 	%rd93, [_ZN6thrust24THRUST_300001_SM_1000_NS8cuda_cub4core6detail5shmemE+96];
	setp.lt.f32 	%p163, %f209, %f85;
	mov.f32 	%f210, %f209;
	mov.u64 	%rd268, %rd267;
	@%p163 bra 	$L__BB1_104;
	setp.lt.f32 	%p164, %f85, %f209;
	mov.f32 	%f210, %f85;
	mov.u64 	%rd268, %rd93;
	@%p164 bra 	$L__BB1_104;
	setp.lt.s64 	%p165, %rd267, %rd93;
	selp.f32 	%f210, %f209, %f85, %p165;
	min.s64 	%rd268, %rd267, %rd93;
$L__BB1_104:
	setp.lt.s32 	%p166, %r36, 193;
	mov.f32 	%f211, %f210;
	mov.u64 	%rd269, %rd268;
	@%p166 bra 	$L__BB1_108;
	ld.shared.f32 	%f88, [_ZN6thrust24THRUST_300001_SM_1000_NS8cuda_cub4core6detail5shmemE+104];
	ld.shared.u64 	%rd96, [_ZN6thrust24THRUST_300001_SM_1000_NS8cuda_cub4core6detail5shmemE+112];
	setp.lt.f32 	%p167, %f210, %f88;
	mov.f32 	%f211, %f210;
	mov.u64 	%rd269, %rd268;
	@%p167 bra 	$L__BB1_108;
	setp.lt.f32 	%p168, %f88, %f210;
	mov.f32 	%f211, %f88;
	mov.u64 	%rd269, %rd96;
	@%p168 bra 	$L__BB1_108;
	setp.lt.s64 	%p169, %rd268, %rd96;
	selp.f32 	%f211, %f210, %f88, %p169;
	min.s64 	%rd269, %rd268, %rd96;
$L__BB1_108:
	setp.lt.s32 	%p170, %r36, 225;
	mov.f32 	%f242, %f211;
	mov.u64 	%rd305, %rd269;
	@%p170 bra 	$L__BB1_198;
	ld.shared.f32 	%f91, [_ZN6thrust24THRUST_300001_SM_1000_NS8cuda_cub4core6detail5shmemE+120];
	ld.shared.u64 	%rd99, [_ZN6thrust24THRUST_300001_SM_1000_NS8cuda_cub4core6detail5shmemE+128];
	setp.lt.f32 	%p171, %f211, %f91;
	mov.f32 	%f242, %f211;
	mov.u64 	%rd305, %rd269;
	@%p171 bra 	$L__BB1_198;
	setp.lt.f32 	%p172, %f91, %f211;
	mov.f32 	%f242, %f91;
	mov.u64 	%rd305, %rd99;
	@%p172 bra 	$L__BB1_198;
	setp.lt.s64 	%p173, %rd269, %rd99;
	selp.f32 	%f242, %f211, %f91, %p173;
	min.s64 	%rd305, %rd269, %rd99;
	bra.uni 	$L__BB1_198;
$L__BB1_112:
	mov.u32 	%r17, %tid.x;
	cvt.u64.u32 	%rd101, %r17;
	mul.wide.u32 	%rd200, %r17, 4;
	add.s64 	%rd102, %rd1, %rd200;
	ld.global.f32 	%f172, [%rd102];
	add.s32 	%r37, %r17, 256;
	cvt.u64.u32 	%rd201, %r37;
	ld.global.f32 	%f173, [%rd102+1024];
	add.s32 	%r38, %r17, 512;
	cvt.u64.u32 	%rd202, %r38;
	ld.global.f32 	%f174, [%rd102+2048];
	ld.global.f32 	%f93, [%rd102+3072];
	or.b32  	%r39, %r17, 1024;
	cvt.u64.u32 	%rd103, %r39;
	add.s64 	%rd104, %rd198, %rd103;
	ld.global.f32 	%f94, [%rd102+4096];
	setp.lt.f32 	%p3, %f173, %f172;
	selp.f32 	%f175, %f173, %f172, %p3;
	selp.b64 	%rd203, %rd201, %rd101, %p3;
	setp.lt.f32 	%p4, %f174, %f175;
	selp.f32 	%f95, %f174, %f175, %p4;
	selp.b64 	%rd105, %rd202, %rd203, %p4;
	setp.lt.f32 	%p5, %f95, %f93;
	mov.f32 	%f212, %f95;
	mov.u64 	%rd270, %rd105;
	@%p5 bra 	$L__BB1_115;
	add.s32 	%r40, %r17, 768;
	cvt.u64.u32 	%rd270, %r40;
	setp.lt.f32 	%p6, %f93, %f95;
	mov.f32 	%f212, %f93;
	@%p6 bra 	$L__BB1_115;
	mov.f32 	%f212, %f95;
	mov.u64 	%rd270, %rd105;
$L__BB1_115:
	add.s64 	%rd108, %rd198, %rd270;
	setp.lt.f32 	%p7, %f212, %f94;
	mov.f32 	%f229, %f212;
	mov.u64 	%rd292, %rd108;
	@%p7 bra 	$L__BB1_118;
	setp.lt.f32 	%p8, %f94, %f212;
	mov.f32 	%f229, %f94;
	mov.u64 	%rd292, %rd104;
	@%p8 bra 	$L__BB1_118;
	setp.lt.s64 	%p9, %rd270, %rd103;
	selp.f32 	%f229, %f212, %f94, %p9;
	selp.b64 	%rd292, %rd108, %rd104, %p9;
$L__BB1_118:
	setp.lt.u32 	%p10, %r36, 2560;
	mov.b32 	%r394, 1280;
	@%p10 bra 	$L__BB1_136;
	mov.b32 	%r394, 1280;
$L__BB1_120:
	mov.u32 	%r18, %r394;
	cvt.u64.u32 	%rd204, %r18;
	add.s64 	%rd205, %rd101, %rd204;
	mul.wide.u32 	%rd206, %r18, 4;
	add.s64 	%rd207, %rd102, %rd206;
	add.s64 	%rd112, %rd205, %rd198;
	ld.global.f32 	%f100, [%rd207];
	add.s64 	%rd113, %rd112, 256;
	ld.global.f32 	%f101, [%rd207+1024];
	add.s64 	%rd114, %rd112, 512;
	ld.global.f32 	%f102, [%rd207+2048];
	add.s64 	%rd115, %rd112, 768;
	ld.global.f32 	%f103, [%rd207+3072];
	add.s64 	%rd116, %rd112, 1024;
	ld.global.f32 	%f104, [%rd207+4096];
	setp.lt.f32 	%p11, %f229, %f100;
	mov.f32 	%f215, %f229;
	mov.u64 	%rd273, %rd292;
	@%p11 bra 	$L__BB1_123;
	setp.lt.f32 	%p12, %f100, %f229;
	mov.f32 	%f215, %f100;
	mov.u64 	%rd273, %rd112;
	@%p12 bra 	$L__BB1_123;
	setp.lt.s64 	%p13, %rd292, %rd112;
	selp.f32 	%f215, %f229, %f100, %p13;
	min.s64 	%rd273, %rd292, %rd112;
$L__BB1_123:
	setp.lt.f32 	%p14, %f215, %f101;
	mov.f32 	%f216, %f215;
	mov.u64 	%rd274, %rd273;
	@%p14 bra 	$L__BB1_126;
	setp.lt.f32 	%p15, %f101, %f215;
	mov.f32 	%f216, %f101;
	mov.u64 	%rd274, %rd113;
	@%p15 bra 	$L__BB1_126;
	setp.lt.s64 	%p16, %rd273, %rd113;
	selp.f32 	%f216, %f215, %f101, %p16;
	min.s64 	%rd274, %rd273, %rd113;
$L__BB1_126:
	setp.lt.f32 	%p17, %f216, %f102;
	mov.f32 	%f217, %f216;
	mov.u64 	%rd275, %rd274;
	@%p17 bra 	$L__BB1_129;
	setp.lt.f32 	%p18, %f102, %f216;
	mov.f32 	%f217, %f102;
	mov.u64 	%rd275, %rd114;
	@%p18 bra 	$L__BB1_129;
	setp.lt.s64 	%p19, %rd274, %rd114;
	selp.f32 	%f217, %f216, %f102, %p19;
	min.s64 	%rd275, %rd274, %rd114;
$L__BB1_129:
	setp.lt.f32 	%p20, %f217, %f103;
	mov.f32 	%f218, %f217;
	mov.u64 	%rd276, %rd275;
	@%p20 bra 	$L__BB1_132;
	setp.lt.f32 	%p21, %f103, %f217;
	mov.f32 	%f218, %f103;
	mov.u64 	%rd276, %rd115;
	@%p21 bra 	$L__BB1_132;
	setp.lt.s64 	%p22, %rd275, %rd115;
	selp.f32 	%f218, %f217, %f103, %p22;
	min.s64 	%rd276, %rd275, %rd115;
$L__BB1_132:
	setp.lt.f32 	%p23, %f218, %f104;
	mov.f32 	%f229, %f218;
	mov.u64 	%rd292, %rd276;
	@%p23 bra 	$L__BB1_135;
	setp.lt.f32 	%p24, %f104, %f218;
	mov.f32 	%f229, %f104;
	mov.u64 	%rd292, %rd116;
	@%p24 bra 	$L__BB1_135;
	setp.lt.s64 	%p25, %rd276, %rd116;
	selp.f32 	%f229, %f218, %f104, %p25;
	min.s64 	%rd292, %rd276, %rd116;
$L__BB1_135:
	add.s32 	%r394, %r18, 1280;
	add.s32 	%r43, %r18, 2560;
	setp.le.s32 	%p26, %r43, %r36;
	@%p26 bra 	$L__BB1_120;
$L__BB1_136:
	setp.le.s32 	%p27, %r36, %r394;
	@%p27 bra 	$L__BB1_159;
	sub.s32 	%r21, %r36, %r394;
	setp.ge.s32 	%p28, %r17, %r21;
	@%p28 bra 	$L__BB1_159;
	not.b32 	%r44, %r17;
	add.s32 	%r45, %r36, %r44;
	sub.s32 	%r22, %r45, %r394;
	and.b32  	%r46, %r22, 768;
	setp.eq.s32 	%p29, %r46, 768;
	mov.u32 	%r397, %r17;
	@%p29 bra 	$L__BB1_144;
	add.s32 	%r47, %r17, %r394;
	cvt.u64.u32 	%rd209, %r47;
	add.s64 	%rd280, %rd198, %rd209;
	mul.wide.u32 	%rd210, %r47, 4;
	add.s64 	%rd279, %rd1, %rd210;
	shr.u32 	%r48, %r22, 8;
	add.s32 	%r49, %r48, 1;
	and.b32  	%r50, %r49, 3;
	neg.s32 	%r395, %r50;
	mov.u32 	%r397, %r17;
$L__BB1_140:
	.pragma "nounroll";
	mov.u64 	%rd132, %rd292;
	mov.f32 	%f116, %f229;
	ld.global.f32 	%f117, [%rd279];
	setp.lt.f32 	%p30, %f116, %f117;
	@%p30 bra 	$L__BB1_143;
	setp.lt.f32 	%p31, %f117, %f116;
	mov.f32 	%f229, %f117;
	mov.u64 	%rd292, %rd280;
	@%p31 bra 	$L__BB1_143;
	setp.lt.s64 	%p32, %rd132, %rd280;
	selp.f32 	%f229, %f116, %f117, %p32;
	min.s64 	%rd292, %rd132, %rd280;
$L__BB1_143:
	add.s32 	%r397, %r397, 256;
	add.s64 	%rd280, %rd280, 256;
	add.s64 	%rd279, %rd279, 1024;
	add.s32 	%r395, %r395, 1;
	setp.ne.s32 	%p33, %r395, 0;
	@%p33 bra 	$L__BB1_140;
$L__BB1_144:
	setp.lt.u32 	%p34, %r22, 768;
	@%p34 bra 	$L__BB1_159;
	add.s32 	%r398, %r397, %r394;
	cvt.u64.u32 	%rd211, %r398;
	add.s64 	%rd287, %rd198, %rd211;
	cvt.u64.u32 	%rd212, %r397;
	cvt.u64.u32 	%rd213, %r394;
	add.s64 	%rd214, %rd212, %rd213;
	shl.b64 	%rd215, %rd214, 2;
	add.s64 	%rd216, %rd215, %rd1;
	add.s64 	%rd286, %rd216, 3072;
	mul.wide.u32 	%rd217, %r398, 4;
	add.s64 	%rd285, %rd1, %rd217;
	add.s32 	%r399, %r397, 512;
$L__BB1_146:
	mov.u32 	%r32, %r399;
	ld.global.f32 	%f123, [%rd285];
	setp.lt.f32 	%p35, %f229, %f123;
	mov.f32 	%f226, %f229;
	mov.u64 	%rd289, %rd292;
	@%p35 bra 	$L__BB1_149;
	setp.lt.f32 	%p36, %f123, %f229;
	mov.f32 	%f226, %f123;
	mov.u64 	%rd289, %rd287;
	@%p36 bra 	$L__BB1_149;
	setp.lt.s64 	%p37, %rd292, %rd287;
	selp.f32 	%f226, %f229, %f123, %p37;
	min.s64 	%rd289, %rd292, %rd287;
$L__BB1_149:
	add.s32 	%r51, %r398, 256;
	cvt.u64.u32 	%rd218, %r51;
	add.s64 	%rd148, %rd198, %rd218;
	ld.global.f32 	%f126, [%rd286+-2048];
	setp.lt.f32 	%p38, %f226, %f126;
	mov.f32 	%f227, %f226;
	mov.u64 	%rd290, %rd289;
	@%p38 bra 	$L__BB1_152;
	setp.lt.f32 	%p39, %f126, %f226;
	mov.f32 	%f227, %f126;
	mov.u64 	%rd290, %rd148;
	@%p39 bra 	$L__BB1_152;
	setp.lt.s64 	%p40, %rd289, %rd148;
	selp.f32 	%f227, %f226, %f126, %p40;
	min.s64 	%rd290, %rd289, %rd148;
$L__BB1_152:
	add.s32 	%r52, %r398, 512;
	cvt.u64.u32 	%rd219, %r52;
	add.s64 	%rd151, %rd198, %rd219;
	ld.global.f32 	%f129, [%rd286+-1024];
	setp.lt.f32 	%p41, %f227, %f129;
	mov.f32 	%f228, %f227;
	mov.u64 	%rd291, %rd290;
	@%p41 bra 	$L__BB1_155;
	setp.lt.f32 	%p42, %f129, %f227;
	mov.f32 	%f228, %f129;
	mov.u64 	%rd291, %rd151;
	@%p42 bra 	$L__BB1_155;
	setp.lt.s64 	%p43, %rd290, %rd151;
	selp.f32 	%f228, %f227, %f129, %p43;
	min.s64 	%rd291, %rd290, %rd151;
$L__BB1_155:
	add.s32 	%r53, %r398, 768;
	cvt.u64.u32 	%rd220, %r53;
	add.s64 	%rd154, %rd198, %rd220;
	ld.global.f32 	%f132, [%rd286];
	setp.lt.f32 	%p44, %f228, %f132;
	mov.f32 	%f229, %f228;
	mov.u64 	%rd292, %rd291;
	@%p44 bra 	$L__BB1_158;
	setp.lt.f32 	%p45, %f132, %f228;
	mov.f32 	%f229, %f132;
	mov.u64 	%rd292, %rd154;
	@%p45 bra 	$L__BB1_158;
	setp.lt.s64 	%p46, %rd291, %rd154;
	selp.f32 	%f229, %f228, %f132, %p46;
	min.s64 	%rd292, %rd291, %rd154;
$L__BB1_158:
	add.s64 	%rd287, %rd287, 1024;
	add.s64 	%rd286, %rd286, 4096;
	add.s64 	%rd285, %rd285, 4096;
	add.s32 	%r399, %r32, 1024;
	add.s32 	%r54, %r32, 512;
	add.s32 	%r398, %r398, 1024;
	setp.lt.s32 	%p47, %r54, %r21;
	@%p47 bra 	$L__BB1_146;
$L__BB1_159:
	// begin inline asm
	mov.u32 %r55, %laneid;
	// end inline asm
	mov.b32 	%r57, %f229;
	mov.b32 	%r73, 1;
	mov.b32 	%r74, 31;
	mov.b32 	%r75, -1;
	// begin inline asm
	shfl.sync.down.b32 %r56, %r57, %r73, %r74, %r75;
	// end inline asm
	mov.b32 	%f136, %r56;
	// begin inline asm
	shfl.sync.down.b32 %r61, %r62, %r73, %r74, %r75;
	// end inline asm
	mov.b64 	{%r67, %r72}, %rd292;
	// begin inline asm
	shfl.sync.down.b32 %r66, %r67, %r73, %r74, %r75;
	// end inline asm
	// begin inline asm
	shfl.sync.down.b32 %r71, %r72, %r73, %r74, %r75;
	// end inline asm
	mov.b64 	%rd161, {%r66, %r71};
	setp.gt.s32 	%p48, %r55, 30;
	setp.lt.f32 	%p49, %f229, %f136;
	or.pred  	%p50, %p48, %p49;
	mov.f32 	%f231, %f229;
	mov.u64 	%rd294, %rd292;
	@%p50 bra 	$L__BB1_162;
	setp.gt.f32 	%p51, %f229, %f136;
	mov.f32 	%f231, %f136;
	mov.u64 	%rd294, %rd161;
	@%p51 bra 	$L__BB1_162;
	setp.lt.s64 	%p52, %rd292, %rd161;
	selp.f32 	%f231, %f229, %f136, %p52;
	min.s64 	%rd294, %rd292, %rd161;
$L__BB1_162:
	mov.b32 	%r77, %f231;
	mov.b32 	%r93, 2;
	mov.b32 	%r94, 31;
	mov.b32 	%r95, -1;
	// begin inline asm
	shfl.sync.down.b32 %r76, %r77, %r93, %r94, %r95;
	// end inline asm
	mov.b32 	%f139, %r76;
	// begin inline asm
	shfl.sync.down.b32 %r81, %r82, %r93, %r94, %r95;
	// end inline asm
	mov.b64 	{%r87, %r92}, %rd294;
	// begin inline asm
	shfl.sync.down.b32 %r86, %r87, %r93, %r94, %r95;
	// end inline asm
	// begin inline asm
	shfl.sync.down.b32 %r91, %r92, %r93, %r94, %r95;
	// end inline asm
	mov.b64 	%rd164, {%r86, %r91};
	setp.gt.s32 	%p53, %r55, 29;
	setp.lt.f32 	%p54, %f231, %f139;
	or.pred  	%p55, %p53, %p54;
	mov.f32 	%f232, %f231;
	mov.u64 	%rd295, %rd294;
	@%p55 bra 	$L__BB1_165;
	setp.gt.f32 	%p56, %f231, %f139;
	mov.f32 	%f232, %f139;
	mov.u64 	%rd295, %rd164;
	@%p56 bra 	$L__BB1_165;
	setp.lt.s64 	%p57, %rd294, %rd164;
	selp.f32 	%f232, %f231, %f139, %p57;
	min.s64 	%rd295, %rd294, %rd164;
$L__BB1_165:
	mov.b32 	%r97, %f232;
	mov.b32 	%r113, 4;
	mov.b32 	%r114, 31;
	mov.b32 	%r115, -1;
	// begin inline asm
	shfl.sync.down.b32 %r96, %r97, %r113, %r114, %r115;
	// end inline asm
	mov.b32 	%f142, %r96;
	// begin inline asm
	shfl.sync.down.b32 %r101, %r102, %r113, %r114, %r115;
	// end inline asm
	mov.b64 	{%r107, %r112}, %rd295;
	// begin inline asm
	shfl.sync.down.b32 %r106, %r107, %r113, %r114, %r115;
	// end inline asm
	// begin inline asm
	shfl.sync.down.b32 %r111, %r112, %r113, %r114, %r115;
	// end inline asm
	mov.b64 	%rd167, {%r106, %r111};
	setp.gt.s32 	%p58, %r55, 27;
	setp.lt.f32 	%p59, %f232, %f142;
	or.pred  	%p60, %p58, %p59;
	mov.f32 	%f233, %f232;
	mov.u64 	%rd296, %rd295;
	@%p60 bra 	$L__BB1_168;
	setp.gt.f32 	%p61, %f232, %f142;
	mov.f32 	%f233, %f142;
	mov.u64 	%rd296, %rd167;
	@%p61 bra 	$L__BB1_168;
	setp.lt.s64 	%p62, %rd295, %rd167;
	selp.f32 	%f233, %f232, %f142, %p62;
	min.s64 	%rd296, %rd295, %rd167;
$L__BB1_168:
	mov.b32 	%r117, %f233;
	mov.b32 	%r133, 8;
	mov.b32 	%r134, 31;
	mov.b32 	%r135, -1;
	// begin inline asm
	shfl.sync.down.b32 %r116, %r117, %r133, %r134, %r135;
	// end inline asm
	mov.b32 	%f145, %r116;
	// begin inline asm
	shfl.sync.down.b32 %r121, %r122, %r133, %r134, %r135;
	// end inline asm
	mov.b64 	{%r127, %r132}, %rd296;
	// begin inline asm
	shfl.sync.down.b32 %r126, %r127, %r133, %r134, %r135;
	// end inline asm
	// begin inline asm
	shfl.sync.down.b32 %r131, %r132, %r133, %r134, %r135;
	// end inline asm
	mov.b64 	%rd170, {%r126, %r131};
	setp.gt.s32 	%p63, %r55, 23;
	setp.lt.f32 	%p64, %f233, %f145;
	or.pred  	%p65, %p63, %p64;
	mov.f32 	%f234, %f233;
	mov.u64 	%rd297, %rd296;
	@%p65 bra 	$L__BB1_171;
	setp.gt.f32 	%p66, %f233, %f145;
	mov.f32 	%f234, %f145;
	mov.u64 	%rd297, %rd170;
	@%p66 bra 	$L__BB1_171;
	setp.lt.s64 	%p67, %rd296, %rd170;
	selp.f32 	%f234, %f233, %f145, %p67;
	min.s64 	%rd297, %rd296, %rd170;
$L__BB1_171:
	mov.b32 	%r137, %f234;
	mov.b32 	%r153, 16;
	mov.b32 	%r154, 31;
	mov.b32 	%r155, -1;
	// begin inline asm
	shfl.sync.down.b32 %r136, %r137, %r153, %r154, %r155;
	// end inline asm
	mov.b32 	%f148, %r136;
	// begin inline asm
	shfl.sync.down.b32 %r141, %r142, %r153, %r154, %r155;
	// end inline asm
	mov.b64 	{%r147, %r152}, %rd297;
	// begin inline asm
	shfl.sync.down.b32 %r146, %r147, %r153, %r154, %r155;
	// end inline asm
	// begin inline asm
	shfl.sync.down.b32 %r151, %r152, %r153, %r154, %r155;
	// end inline asm
	mov.b64 	%rd173, {%r146, %r151};
	setp.gt.s32 	%p68, %r55, 15;
	setp.lt.f32 	%p69, %f234, %f148;
	or.pred  	%p70, %p68, %p69;
	mov.f32 	%f242, %f234;
	mov.u64 	%rd305, %rd297;
	@%p70 bra 	$L__BB1_174;
	setp.gt.f32 	%p71, %f234, %f148;
	mov.f32 	%f242, %f148;
	mov.u64 	%rd305, %rd173;
	@%p71 bra 	$L__BB1_174;
	setp.lt.s64 	%p72, %rd297, %rd173;
	selp.f32 	%f242, %f234, %f148, %p72;
	min.s64 	%rd305, %rd297, %rd173;
$L__BB1_174:
	setp.ne.s32 	%p73, %r55, 0;
	@%p73 bra 	$L__BB1_176;
	shr.u32 	%r156, %r17, 1;
	and.b32  	%r157, %r156, 496;
	mov.u32 	%r158, _ZN6thrust24THRUST_300001_SM_1000_NS8cuda_cub4core6detail5shmemE;
	add.s32 	%r159, %r158, %r157;
	st.shared.f32 	[%r159+8], %f242;
	st.shared.u64 	[%r159+16], %rd305;
$L__BB1_176:
	bar.sync 	0;
	setp.ne.s32 	%p74, %r17, 0;
	@%p74 bra 	$L__BB1_198;
	ld.shared.f32 	%f151, [_ZN6thrust24THRUST_300001_SM_1000_NS8cuda_cub4core6detail5shmemE+24];
	ld.shared.u64 	%rd176, [_ZN6thrust24THRUST_300001_SM_1000_NS8cuda_cub4core6detail5shmemE+32];
	setp.lt.f32 	%p75, %f242, %f151;
	mov.f32 	%f236, %f242;
	mov.u64 	%rd299, %rd305;
	@%p75 bra 	$L__BB1_180;
	setp.lt.f32 	%p76, %f151, %f242;
	mov.f32 	%f236, %f151;
	mov.u64 	%rd299, %rd176;
	@%p76 bra 	$L__BB1_180;
	setp.lt.s64 	%p77, %rd305, %rd176;
	selp.f32 	%f236, %f242, %f151, %p77;
	min.s64 	%rd299, %rd305, %rd176;
$L__BB1_180:
	ld.shared.f32 	%f154, [_ZN6thrust24THRUST_300001_SM_1000_NS8cuda_cub4core6detail5shmemE+40];
	ld.shared.u64 	%rd179, [_ZN6thrust24THRUST_300001_SM_1000_NS8cuda_cub4core6detail5shmemE+48];
	setp.lt.f32 	%p78, %f236, %f154;
	mov.f32 	%f237, %f236;
	mov.u64 	%rd300, %rd299;
	@%p78 bra 	$L__BB1_183;
	setp.lt.f32 	%p79, %f154, %f236;
	mov.f32 	%f237, %f154;
	mov.u64 	%rd300, %rd179;
	@%p79 bra 	$L__BB1_183;
	setp.lt.s64 	%p80, %rd299, %rd179;
	selp.f32 	%f237, %f236, %f154, %p80;
	min.s64 	%rd300, %rd299, %rd179;
$L__BB1_183:
	ld.shared.f32 	%f157, [_ZN6thrust24THRUST_300001_SM_1000_NS8cuda_cub4core6detail5shmemE+56];
	ld.shared.u64 	%rd182, [_ZN6thrust24THRUST_300001_SM_1000_NS8cuda_cub4core6detail5shmemE+64];
	setp.lt.f32 	%p81, %f237, %f157;
	mov.f32 	%f238, %f237;
	mov.u64 	%rd301, %rd300;
	@%p81 bra 	$L__BB1_186;
	setp.lt.f32 	%p82, %f157, %f237;
	mov.f32 	%f238, %f157;
	mov.u64 	%rd301, %rd182;
	@%p82 bra 	$L__BB1_186;
	setp.lt.s64 	%p83, %rd300, %rd182;
	selp.f32 	%f238, %f237, %f157, %p83;
	min.s64 	%rd301, %rd300, %rd182;
$L__BB1_186:
	ld.shared.f32 	%f160, [_ZN6thrust24THRUST_300001_SM_1000_NS8cuda_cub4core6detail5shmemE+72];
	ld.shared.u64 	%rd185, [_ZN6thrust24THRUST_300001_SM_1000_NS8cuda_cub4core6detail5shmemE+80];
	setp.lt.f32 	%p84, %f238, %f160;
	mov.f32 	%f239, %f238;
	mov.u64 	%rd302, %rd301;
	@%p84 bra 	$L__BB1_189;
	setp.lt.f32 	%p85, %f160, %f238;
	mov.f32 	%f239, %f160;
	mov.u64 	%rd302, %rd185;
	@%p85 bra 	$L__BB1_189;
	setp.lt.s64 	%p86, %rd301, %rd185;
	selp.f32 	%f239, %f238, %f160, %p86;
	min.s64 	%rd302, %rd301, %rd185;
$L__BB1_189:
	ld.shared.f32 	%f163, [_ZN6thrust24THRUST_300001_SM_1000_NS8cuda_cub4core6detail5shmemE+88];
	ld.shared.u64 	%rd188, [_ZN6thrust24THRUST_300001_SM_1000_NS8cuda_cub4core6detail5shmemE+96];
	setp.lt.f32 	%p87, %f239, %f163;
	mov.f32 	%f240, %f239;
	mov.u64 	%rd303, %rd302;
	@%p87 bra 	$L__BB1_192;
	setp.lt.f32 	%p88, %f163, %f239;
	mov.f32 	%f240, %f163;
	mov.u64 	%rd303, %rd188;
	@%p88 bra 	$L__BB1_192;
	setp.lt.s64 	%p89, %rd302, %rd188;
	selp.f32 	%f240, %f239, %f163, %p89;
	min.s64 	%rd303, %rd302, %rd188;
$L__BB1_192:
	ld.shared.f32 	%f166, [_ZN6thrust24THRUST_300001_SM_1000_NS8cuda_cub4core6detail5shmemE+104];
	ld.shared.u64 	%rd191, [_ZN6thrust24THRUST_300001_SM_1000_NS8cuda_cub4core6detail5shmemE+112];
	setp.lt.f32 	%p90, %f240, %f166;
	mov.f32 	%f241, %f240;
	mov.u64 	%rd304, %rd303;
	@%p90 bra 	$L__BB1_195;
	setp.lt.f32 	%p91, %f166, %f240;
	mov.f32 	%f241, %f166;
	mov.u64 	%rd304, %rd191;
	@%p91 bra 	$L__BB1_195;
	setp.lt.s64 	%p92, %rd303, %rd191;
	selp.f32 	%f241, %f240, %f166, %p92;
	min.s64 	%rd304, %rd303, %rd191;
$L__BB1_195:
	ld.shared.f32 	%f169, [_ZN6thrust24THRUST_300001_SM_1000_NS8cuda_cub4core6detail5shmemE+120];
	ld.shared.u64 	%rd194, [_ZN6thrust24THRUST_300001_SM_1000_NS8cuda_cub4core6detail5shmemE+128];
	setp.lt.f32 	%p93, %f241, %f169;
	mov.f32 	%f242, %f241;
	mov.u64 	%rd305, %rd304;
	@%p93 bra 	$L__BB1_198;
	setp.lt.f32 	%p94, %f169, %f241;
	mov.f32 	%f242, %f169;
	mov.u64 	%rd305, %rd194;
	@%p94 bra 	$L__BB1_198;
	setp.lt.s64 	%p95, %rd304, %rd194;
	selp.f32 	%f242, %f241, %f169, %p95;
	min.s64 	%rd305, %rd304, %rd194;
$L__BB1_198:
	mov.u32 	%r387, %tid.x;
	setp.ne.s32 	%p222, %r387, 0;
	@%p222 bra 	$L__BB1_200;
	ld.param.u64 	%rd234, [_ZN6thrust24THRUST_300001_SM_1000_NS8cuda_cub4core6detail13_kernel_agentINS1_8__reduce11ReduceAgentINS0_12zip_iteratorIN4cuda3std3__45tupleIJNS0_6detail15normal_iteratorINS0_10device_ptrIfEEEENS0_17counting_iteratorIlNS0_11use_defaultESI_SI_EEEEEEEPNSB_IJflEEESM_iNS1_9__extrema9arg_min_fIflNSA_4lessIfEEEEEEJSL_SN_iSS_EEEvDpT0__param_1];
	cvta.to.global.u64 	%rd233, %rd234;
	st.global.f32 	[%rd233], %f242;
	st.global.u64 	[%rd233+8], %rd305;
$L__BB1_200:
	ret;

}
	// .globl	_ZN6thrust24THRUST_300001_SM_1000_NS8cuda_cub4core6detail13_kernel_agentINS1_8__reduce11ReduceAgentINS0_12zip_iteratorIN4cuda3std3__45tupleIJNS0_6detail15normal_iteratorINS0_10device_ptrIfEEEENS0_17counting_iteratorIlNS0_11use_defaultESI_SI_EEEEEEEPNSB_IJflEEESM_iNS1_9__extrema9arg_min_fIflNSA_4lessIfEEEEEEJSL_SN_iN3cub18CUB_300001_SM_100013GridEvenShareIiEENSV_9GridQueueIjEESS_EEEvDpT0_
.visible .entry _ZN6thrust24THRUST_300001_SM_1000_NS8cuda_cub4core6detail13_kernel_agentINS1_8__reduce11ReduceAgentINS0_12zip_iteratorIN4cuda3std3__45tupleIJNS0_6detail15normal_iteratorINS0_10device_ptrIfEEEENS0_17counting_iteratorIlNS0_11use_defaultESI_SI_EEEEEEEPNSB_IJflEEESM_iNS1_9__extrema9arg_min_fIflNSA_4lessIfEEEEEEJSL_SN_iN3cub18CUB_300001_SM_100013GridEvenShareIiEENSV_9GridQueueIjEESS_EEEvDpT0_(
	.param .align 8 .b8 _ZN6thrust24THRUST_300001_SM_1000_NS8cuda_cub4core6detail13_kernel_agentINS1_8__reduce11ReduceAgentINS0_12zip_iteratorIN4cuda3std3__45tupleIJNS0_6detail15normal_iteratorINS0_10device_ptrIfEEEENS0_17counting_iteratorIlNS0_11use_defaultESI_SI_EEEEEEEPNSB_IJflEEESM_iNS1_9__extrema9arg_min_fIflNSA_4lessIfEEEEEEJSL_SN_iN3cub18CUB_300001_SM_100013GridEvenShareIiEENSV_9GridQueueIjEESS_EEEvDpT0__param_0[16],
	.param .u64 .ptr .align 1 _ZN6thrust24THRUST_300001_SM_1000_NS8cuda_cub4core6detail13_kernel_agentINS1_8__reduce11ReduceAgentINS0_12zip_iteratorIN4cuda3std3__45tupleIJNS0_6detail15normal_iteratorINS0_10device_ptrIfEEEENS0_17counting_iteratorIlNS0_11use_defaultESI_SI_EEEEEEEPNSB_IJflEEESM_iNS1_9__extrema9arg_min_fIflNSA_4lessIfEEEEEEJSL_SN_iN3cub18CUB_300001_SM_100013GridEvenShareIiEENSV_9GridQueueIjEESS_EEEvDpT0__param_1,
	.param .u32 _ZN6thrust24THRUST_300001_SM_1000_NS8cuda_cub4core6detail13_kernel_agentINS1_8__reduce11ReduceAgentINS0_12zip_iteratorIN4cuda3std3__45tupleIJNS0_6detail15normal_iteratorINS0_10device_ptrIfEEEENS0_17counting_iteratorIlNS0_11use_defaultESI_SI_EEEEEEEPNSB_IJflEEESM_iNS1_9__extrema9arg_min_fIflNSA_4lessIfEEEEEEJSL_SN_iN3cub18CUB_300001_SM_100013GridEvenShareIiEENSV_9GridQueueIjEESS_EEEvDpT0__param_2,
	.param .align 4 .b8 _ZN6thrust24THRUST_300001_SM_1000_NS8cuda_cub4core6detail13_kernel_agentINS1_8__reduce11ReduceAgentINS0_12zip_iteratorIN4cuda3std3__45tupleIJNS0_6detail15normal_iteratorINS0_10device_ptrIfEEEENS0_17counting_iteratorIlNS0_11use_defaultESI_SI_EEEEEEEPNSB_IJflEEESM_iNS1_9__extrema9arg_min_fIflNSA_4lessIfEEEEEEJSL_SN_iN3cub18CUB_300001_SM_100013GridEvenShareIiEENSV_9GridQueueIjEESS_EEEvDpT0__param_3[40],
	.param .align 8 .b8 _ZN6thrust24THRUST_300001_SM_1000_NS8cuda_cub4core6detail13_kernel_agentINS1_8__reduce11ReduceAgentINS0_12zip_iteratorIN4cuda3std3__45tupleIJNS0_6detail15normal_iteratorINS0_10device_ptrIfEEEENS0_17counting_iteratorIlNS0_11use_defaultESI_SI_EEEEEEEPNSB_IJflEEESM_iNS1_9__extrema9arg_min_fIflNSA_4lessIfEEEEEEJSL_SN_iN3cub18CUB_300001_SM_100013GridEvenShareIiEENSV_9GridQueueIjEESS_EEEvDpT0__param_4[8],
	.param .align 1 .b8 _ZN6thrust24THRUST_300001_SM_1000_NS8cuda_cub4core6detail13_kernel_agentINS1_8__reduce11ReduceAgentINS0_12zip_iteratorIN4cuda3std3__45tupleIJNS0_6detail15normal_iteratorINS0_10device_ptrIfEEEENS0_17counting_iteratorIlNS0_11use_defaultESI_SI_EEEEEEEPNSB_IJflEEESM_iNS1_9__extrema9arg_min_fIflNSA_4lessIfEEEEEEJSL_SN_iN3cub18CUB_300001_SM_100013GridEvenShareIiEENSV_9GridQueueIjEESS_EEEvDpT0__param_5[1]
)
.maxntid 256
{
	.reg .pred 	%p<225>;
	.reg .b32 	%r<437>;
	.reg .b32 	%f<243>;
	.reg .b64 	%rd<287>;

	ld.param.u64 	%rd3, [_ZN6thrust24THRUST_300001_SM_1000_NS8cuda_cub4core6detail13_kernel_agentINS1_8__reduce11ReduceAgentINS0_12zip_iteratorIN4cuda3std3__45tupleIJNS0_6detail15normal_iteratorINS0_10device_ptrIfEEEENS0_17counting_iteratorIlNS0_11use_defaultESI_SI_EEEEEEEPNSB_IJflEEESM_iNS1_9__extrema9arg_min_fIflNSA_4lessIfEEEEEEJSL_SN_iN3cub18CUB_300001_SM_100013GridEvenShareIiEENSV_9GridQueueIjEESS_EEEvDpT0__param_0+8];
	ld.param.u64 	%rd184, [_ZN6thrust24THRUST_300001_SM_1000_NS8cuda_cub4core6detail13_kernel_agentINS1_8__reduce11ReduceAgentINS0_12zip_iteratorIN4cuda3std3__45tupleIJNS0_6detail15normal_iteratorINS0_10device_ptrIfEEEENS0_17counting_iteratorIlNS0_11use_defaultESI_SI_EEEEEEEPNSB_IJflEEESM_iNS1_9__extrema9arg_min_fIflNSA_4lessIfEEEEEEJSL_SN_iN3cub18CUB_300001_SM_100013GridEvenShareIiEENSV_9GridQueueIjEESS_EEEvDpT0__param_0];
	ld.param.u64 	%rd185, [_ZN6thrust24THRUST_300001_SM_1000_NS8cuda_cub4core6detail13_kernel_agentINS1_8__reduce11ReduceAgentINS0_12zip_iteratorIN4cuda3std3__45tupleIJNS0_6detail15normal_iteratorINS0_10device_ptrIfEEEENS0_17counting_iteratorIlNS0_11use_defaultESI_SI_EEEEEEEPNSB_IJflEEESM_iNS1_9__extrema9arg_min_fIflNSA_4lessIfEEEEEEJSL_SN_iN3cub18CUB_300001_SM_100013GridEvenShareIiEENSV_9GridQueueIjEESS_EEEvDpT0__param_4];
	ld.param.u32 	%r66, [_ZN6thrust24THRUST_300001_SM_1000_NS8cuda_cub4core6detail13_kernel_agentINS1_8__reduce11ReduceAgentINS0_12zip_iteratorIN4cuda3std3__45tupleIJNS0_6detail15normal_iteratorINS0_10device_ptrIfEEEENS0_17counting_iteratorIlNS0_11use_defaultESI_SI_EEEEEEEPNSB_IJflEEESM_iNS1_9__extrema9arg_min_fIflNSA_4lessIfEEEEEEJSL_SN_iN3cub18CUB_300001_SM_100013GridEvenShareIiEENSV_9GridQueueIjEESS_EEEvDpT0__param_2];
	cvta.to.global.u64 	%rd1, %rd185;
	cvta.to.global.u64 	%rd2, %rd184;
	mov.u32 	%r1, %ctaid.x;
	mul.lo.s32 	%r2, %r1, 1280;
	mov.u32 	%r67, %nctaid.x;
	mul.lo.s32 	%r3, %r67, 1280;
	add.s32 	%r68, %r2, 1280;
	setp.le.s32 	%p1, %r68, %r66;
	@%p1 bra 	$L__BB2_111;
	sub.s32 	%r4, %r66, %r2;
	mov.u32 	%r5, %tid.x;
	setp.ge.s32 	%p98, %r5, %r4;
	mov.f32 	%f188, 0f00000000;
	mov.b64 	%rd232, 0;
	mov.u32 	%r420, %r5;
	@%p98 bra 	$L__BB2_3;
	add.s32 	%r190, %r2, %r5;
	cvt.s64.s32 	%rd207, %r190;
	mul.wide.s32 	%rd208, %r190, 4;
	add.s64 	%rd209, %rd2, %rd208;
	add.s64 	%rd232, %rd3, %rd207;
	ld.global.f32 	%f188, [%rd209];
	add.s32 	%r420, %r5, 256;
$L__BB2_3:
	setp.ge.s32 	%p99, %r420, %r4;
	@%p99 bra 	$L__BB2_25;
	not.b32 	%r191, %r420;
	add.s32 	%r192, %r66, %r191;
	sub.s32 	%r8, %r192, %r2;
	and.b32  	%r193, %r8, 768;
	setp.eq.s32 	%p100, %r193, 768;
	@%p100 bra 	$L__BB2_10;
	add.s32 	%r418, %r420, %r2;
	shr.u32 	%r194, %r8, 8;
	add.s32 	%r195, %r194, 1;
	and.b32  	%r196, %r195, 3;
	neg.s32 	%r417, %r196;
$L__BB2_6:
	.pragma "nounroll";
	mov.u64 	%rd6, %rd232;
	mov.f32 	%f3, %f188;
	cvt.s64.s32 	%rd211, %r418;
	add.s64 	%rd7, %rd3, %rd211;
	mul.wide.s32 	%rd212, %r418, 4;
	add.s64 	%rd213, %rd2, %rd212;
	ld.global.f32 	%f4, [%rd213];
	setp.lt.f32 	%p101, %f3, %f4;
	@%p101 bra 	$L__BB2_9;
	setp.lt.f32 	%p102, %f4, %f3;
	mov.u64 	%rd232, %rd7;
	mov.f32 	%f188, %f4;
	@%p102 bra 	$L__BB2_9;
	setp.lt.s64 	%p103, %rd6, %rd7;
	min.s64 	%rd232, %rd6, %rd7;
	selp.f32 	%f188, %f3, %f4, %p103;
$L__BB2_9:
	add.s32 	%r420, %r420, 256;
	add.s32 	%r418, %r418, 256;
	add.s32 	%r417, %r417, 1;
	setp.ne.s32 	%p104, %r417, 0;
	@%p104 bra 	$L__BB2_6;
$L__BB2_10:
	setp.lt.u32 	%p105, %r8, 768;
	@%p105 bra 	$L__BB2_25;
	add.s32 	%r421, %r420, %r2;
	add.s32 	%r424, %r421, 256;
	add.s32 	%r423, %r421, 512;
	add.s32 	%r422, %r421, 768;
	add.s64 	%rd12, %rd2, 2048;
$L__BB2_12:
	cvt.s64.s32 	%rd214, %r424;
	add.s64 	%rd14, %rd3, %rd214;
	cvt.s64.s32 	%rd215, %r423;
	add.s64 	%rd15, %rd3, %rd215;
	cvt.s64.s32 	%rd216, %r422;
	add.s64 	%rd16, %rd3, %rd216;
	cvt.s64.s32 	%rd217, %r421;
	mul.wide.s32 	%rd218, %r421, 4;
	add.s64 	%rd17, %rd12, %rd218;
	add.s64 	%rd18, %rd3, %rd217;
	ld.global.f32 	%f10, [%rd17+-2048];
	setp.lt.f32 	%p106, %f188, %f10;
	mov.u64 	%rd229, %rd232;
	mov.f32 	%f185, %f188;
	@%p106 bra 	$L__BB2_15;
	setp.lt.f32 	%p107, %f10, %f188;
	mov.u64 	%rd229, %rd18;
	mov.f32 	%f185, %f10;
	@%p107 bra 	$L__BB2_15;
	setp.lt.s64 	%p108, %rd232, %rd18;
	min.s64 	%rd229, %rd232, %rd18;
	selp.f32 	%f185, %f188, %f10, %p108;
$L__BB2_15:
	ld.global.f32 	%f13, [%rd17+-1024];
	setp.lt.f32 	%p109, %f185, %f13;
	mov.u64 	%rd230, %rd229;
	mov.f32 	%f186, %f185;
	@%p109 bra 	$L__BB2_18;
	setp.lt.f32 	%p110, %f13, %f185;
	mov.u64 	%rd230, %rd14;
	mov.f32 	%f186, %f13;
	@%p110 bra 	$L__BB2_18;
	setp.lt.s64 	%p111, %rd229, %rd14;
	min.s64 	%rd230, %rd229, %rd14;
	selp.f32 	%f186, %f185, %f13, %p111;
$L__BB2_18:
	ld.global.f32 	%f16, [%rd17];
	setp.lt.f32 	%p112, %f186, %f16;
	mov.u64 	%rd231, %rd230;
	mov.f32 	%f187, %f186;
	@%p112 bra 	$L__BB2_21;
	setp.lt.f32 	%p113, %f16, %f186;
	mov.u64 	%rd231, %rd15;
	mov.f32 	%f187, %f16;
	@%p113 bra 	$L__BB2_21;
	setp.lt.s64 	%p114, %rd230, %rd15;
	min.s64 	%rd231, %rd230, %rd15;
	selp.f32 	%f187, %f186, %f16, %p114;
$L__BB2_21:
	ld.global.f32 	%f19, [%rd17+1024];
	setp.lt.f32 	%p115, %f187, %f19;
	mov.u64 	%rd232, %rd231;
	mov.f32 	%f188, %f187;
	@%p115 bra 	$L__BB2_24;
	setp.lt.f32 	%p116, %f19, %f187;
	mov.u64 	%rd232, %rd16;
	mov.f32 	%f188, %f19;
	@%p116 bra 	$L__BB2_24;
	setp.lt.s64 	%p117, %rd231, %rd16;
	min.s64 	%rd232, %rd231, %rd16;
	selp.f32 	%f188, %f187, %f19, %p117;
$L__BB2_24:
	add.s32 	%r420, %r420, 1024;
	add.s32 	%r424, %r424, 1024;
	add.s32 	%r423, %r423, 1024;
	add.s32 	%r422, %r422, 1024;
	add.s32 	%r421, %r421, 1024;
	setp.lt.s32 	%p118, %r420, %r4;
	@%p118 bra 	$L__BB2_12;
$L__BB2_25:
	setp.lt.s32 	%p119, %r4, 256;
	@%p119 bra 	$L__BB2_65;
	// begin inline asm
	mov.u32 %r310, %laneid;
	// end inline asm
	mov.b32 	%r312, %f188;
	mov.b32 	%r328, 1;
	mov.b32 	%r329, 31;
	mov.b32 	%r330, -1;
	// begin inline asm
	shfl.sync.down.b32 %r311, %r312, %r328, %r329, %r330;
	// end inline asm
	mov.b32 	%f23, %r311;
	// begin inline asm
	shfl.sync.down.b32 %r316, %r317, %r328, %r329, %r330;
	// end inline asm
	mov.b64 	{%r322, %r327}, %rd232;
	// begin inline asm
	shfl.sync.down.b32 %r321, %r322, %r328, %r329, %r330;
	// end inline asm
	// begin inline asm
	shfl.sync.down.b32 %r326, %r327, %r328, %r329, %r330;
	// end inline asm
	mov.b64 	%rd28, {%r321, %r326};
	setp.gt.s32 	%p176, %r310, 30;
	setp.lt.f32 	%p177, %f188, %f23;
	or.pred  	%p178, %p176, %p177;
	mov.u64 	%rd234, %rd232;
	mov.f32 	%f190, %f188;
	@%p178 bra 	$L__BB2_29;
	setp.gt.f32 	%p179, %f188, %f23;
	mov.u64 	%rd234, %rd28;
	mov.f32 	%f190, %f23;
	@%p179 bra 	$L__BB2_29;
	setp.lt.s64 	%p180, %rd232, %rd28;
	min.s64 	%rd234, %rd232, %rd28;
	selp.f32 	%f190, %f188, %f23, %p180;
$L__BB2_29:
	mov.b32 	%r332, %f190;
	mov.b32 	%r348, 2;
	mov.b32 	%r349, 31;
	mov.b32 	%r350, -1;
	// begin inline asm
	shfl.sync.down.b32 %r331, %r332, %r348, %r349, %r350;
	// end inline asm
	mov.b32 	%f26, %r331;
	// begin inline asm
	shfl.sync.down.b32 %r336, %r337, %r348, %r349, %r350;
	// end inline asm
	mov.b64 	{%r342, %r347}, %rd234;
	// begin inline asm
	shfl.sync.down.b32 %r341, %r342, %r348, %r349, %r350;
	// end inline asm
	// begin inline asm
	shfl.sync.down.b32 %r346, %r347, %r348, %r349, %r350;
	// end inline asm
	mov.b64 	%rd31, {%r341, %r346};
	setp.gt.s32 	%p181, %r310, 29;
	setp.lt.f32 	%p182, %f190, %f26;
	or.pred  	%p183, %p181, %p182;
	mov.u64 	%rd235, %rd234;
	mov.f32 	%f191, %f190;
	@%p183 bra 	$L__BB2_32;
	setp.gt.f32 	%p184, %f190, %f26;
	mov.u64 	%rd235, %rd31;
	mov.f32 	%f191, %f26;
	@%p184 bra 	$L__BB2_32;
	setp.lt.s64 	%p185, %rd234, %rd31;
	min.s64 	%rd235, %rd234, %rd31;
	selp.f32 	%f191, %f190, %f26, %p185;
$L__BB2_32:
	mov.b32 	%r352, %f191;
	mov.b32 	%r368, 4;
	mov.b32 	%r369, 31;
	mov.b32 	%r370, -1;
	// begin inline asm
	shfl.sync.down.b32 %r351, %r352, %r368, %r369, %r370;
	// end inline asm
	mov.b32 	%f29, %r351;
	// begin inline asm
	shfl.sync.down.b32 %r356, %r357, %r368, %r369, %r370;
	// end inline asm
	mov.b64 	{%r362, %r367}, %rd235;
	// begin inline asm
	shfl.sync.down.b32 %r361, %r362, %r368, %r369, %r370;
	// end inline asm
	// begin inline asm
	shfl.sync.down.b32 %r366, %r367, %r368, %r369, %r370;
	// end inline asm
	mov.b64 	%rd34, {%r361, %r366};
	setp.gt.s32 	%p186, %r310, 27;
	setp.lt.f32 	%p187, %f191, %f29;
	or.pred  	%p188, %p186, %p187;
	mov.u64 	%rd236, %rd235;
	mov.f32 	%f192, %f191;
	@%p188 bra 	$L__BB2_35;
	setp.gt.f32 	%p189, %f191, %f29;
	mov.u64 	%rd236, %rd34;
	mov.f32 	%f192, %f29;
	@%p189 bra 	$L__BB2_35;
	setp.lt.s64 	%p190, %rd235, %rd34;
	min.s64 	%rd236, %rd235, %rd34;
	selp.f32 	%f192, %f191, %f29, %p190;
$L__BB2_35:
	mov.b32 	%r372, %f192;
	mov.b32 	%r388, 8;
	mov.b32 	%r389, 31;
	mov.b32 	%r390, -1;
	// begin inline asm
	shfl.sync.down.b32 %r371, %r372, %r388, %r389, %r390;
	// end inline asm
	mov.b32 	%f32, %r371;
	// begin inline asm
	shfl.sync.down.b32 %r376, %r377, %r388, %r389, %r390;
	// end inline asm
	mov.b64 	{%r382, %r387}, %rd236;
	// begin inline asm
	shfl.sync.down.b32 %r381, %r382, %r388, %r389, %r390;
	// end inline asm
	// begin inline asm
	shfl.sync.down.b32 %r386, %r387, %r388, %r389, %r390;
	// end inline asm
	mov.b64 	%rd37, {%r381, %r386};
	setp.gt.s32 	%p191, %r310, 23;
	setp.lt.f32 	%p192, %f192, %f32;
	or.pred  	%p193, %p191, %p192;
	mov.u64 	%rd237, %rd236;
	mov.f32 	%f193, %f192;
	@%p193 bra 	$L__BB2_38;
	setp.gt.f32 	%p194, %f192, %f32;
	mov.u64 	%rd237, %rd37;
	mov.f32 	%f193, %f32;
	@%p194 bra 	$L__BB2_38;
	setp.lt.s64 	%p195, %rd236, %rd37;
	min.s64 	%rd237, %rd236, %rd37;
	selp.f32 	%f193, %f192, %f32, %p195;
$L__BB2_38:
	mov.b32 	%r392, %f193;
	mov.b32 	%r408, 16;
	mov.b32 	%r409, 31;
	mov.b32 	%r410, -1;
	// begin inline asm
	shfl.sync.down.b32 %r391, %r392, %r408, %r409, %r410;
	// end inline asm
	mov.b32 	%f35, %r391;
	// begin inline asm
	shfl.sync.down.b32 %r396, %r397, %r408, %r409, %r410;
	// end inline asm
	mov.b64 	{%r402, %r407}, %rd237;
	// begin inline asm
	shfl.sync.down.b32 %r401, %r402, %r408, %r409, %r410;
	// end inline asm
	// begin inline asm
	shfl.sync.down.b32 %r406, %r407, %r408, %r409, %r410;
	// end inline asm
	mov.b64 	%rd40, {%r401, %r406};
	setp.gt.s32 	%p196, %r310, 15;
	setp.lt.f32 	%p197, %f193, %f35;
	or.pred  	%p198, %p196, %p197;
	mov.u64 	%rd286, %rd237;
	mov.f32 	%f242, %f193;
	@%p198 bra 	$L__BB2_41;
	setp.gt.f32 	%p199, %f193, %f35;
	mov.u64 	%rd286, %rd40;
	mov.f32 	%f242, %f35;
	@%p199 bra 	$L__BB2_41;
	setp.lt.s64 	%p200, %rd237, %rd40;
	min.s64 	%rd286, %rd237, %rd40;
	selp.f32 	%f242, %f193, %f35, %p200;
$L__BB2_41:
	setp.ne.s32 	%p201, %r310, 0;
	@%p201 bra 	$L__BB2_43;
	shr.u32 	%r411, %r5, 1;
	and.b32  	%r412, %r411, 496;
	mov.u32 	%r413, _ZN6thrust24THRUST_300001_SM_1000_NS8cuda_cub4core6detail5shmemE;
	add.s32 	%r414, %r413, %r412;
	st.shared.f32 	[%r414+8], %f242;
	st.shared.u64 	[%r414+16], %rd286;
$L__BB2_43:
	bar.sync 	0;
	setp.ne.s32 	%p202, %r5, 0;
	@%p202 bra 	$L__BB2_201;
	ld.shared.f32 	%f38, [_ZN6thrust24THRUST_300001_SM_1000_NS8cuda_cub4core6detail5shmemE+24];
	ld.shared.u64 	%rd43, [_ZN6thrust24THRUST_300001_SM_1000_NS8cuda_cub4core6detail5shmemE+32];
	setp.lt.f32 	%p203, %f242, %f38;
	mov.u64 	%rd239, %rd286;
	mov.f32 	%f195, %f242;
	@%p203 bra 	$L__BB2_47;
	setp.lt.f32 	%p204, %f38, %f242;
	mov.u64 	%rd239, %rd43;
	mov.f32 	%f195, %f38;
	@%p204 bra 	$L__BB2_47;
	setp.lt.s64 	%p205, %rd286, %rd43;
	min.s64 	%rd239, %rd286, %rd43;
	selp.f32 	%f195, %f242, %f38, %p205;
$L__BB2_47:
	ld.shared.f32 	%f41, [_ZN6thrust24THRUST_300001_SM_1000_NS8cuda_cub4core6detail5shmemE+40];
	ld.shared.u64 	%rd46, [_ZN6thrust24THRUST_300001_SM_1000_NS8cuda_cub4core6detail5shmemE+48];
	setp.lt.f32 	%p206, %f195, %f41;
	mov.u64 	%rd240, %rd239;
	mov.f32 	%f196, %f195;
	@%p206 bra 	$L__BB2_50;
	setp.lt.f32 	%p207, %f41, %f195;
	mov.u64 	%rd240, %rd46;
	mov.f32 	%f196, %f41;
	@%p207 bra 	$L__BB2_50;
	setp.lt.s64 	%p208, %rd239, %rd46;
	min.s64 	%rd240, %rd239, %rd46;
	selp.f32 	%f196, %f195, %f41, %p208;
$L__BB2_50:
	ld.shared.f32 	%f44, [_ZN6thrust24THRUST_300001_SM_1000_NS8cuda_cub4core6detail5shmemE+56];
	ld.shared.u64 	%rd49, [_ZN6thrust24THRUST_300001_SM_1000_NS8cuda_cub4core6detail5shmemE+64];
	setp.lt.f32 	%p209, %f196, %f44;
	mov.u64 	%rd241, %rd240;
	mov.f32 	%f197, %f196;
	@%p209 bra 	$L__BB2_53;
	setp.lt.f32 	%p210, %f44, %f196;
	mov.u64 	%rd241, %rd49;
	mov.f32 	%f197, %f44;
	@%p210 bra 	$L__BB2_53;
	setp.lt.s64 	%p211, %rd240, %rd49;
	min.s64 	%rd241, %rd240, %rd49;
	selp.f32 	%f197, %f196, %f44, %p211;
$L__BB2_53:
	ld.shared.f32 	%f47, [_ZN6thrust24THRUST_300001_SM_1000_NS8cuda_cub4core6detail5shmemE+72];
	ld.shared.u64 	%rd52, [_ZN6thrust24THRUST_300001_SM_1000_NS8cuda_cub4core6detail5shmemE+80];
	setp.lt.f32 	%p212, %f197, %f47;
	mov.u64 	%rd242, %rd241;
	mov.f32 	%f198, %f197;
	@%p212 bra 	$L__BB2_56;
	setp.lt.f32 	%p213, %f47, %f197;
	mov.u64 	%rd242, %rd52;
	mov.f32 	%f198, %f47;
	@%p213 bra 	$L__BB2_56;
	setp.lt.s64 	%p214, %rd241, %rd52;
	min.s64 	%rd242, %rd241, %rd52;
	selp.f32 	%f198, %f197, %f47, %p214;
$L__BB2_56:
	ld.shared.f32 	%f50, [_ZN6thrust24THRUST_300001_SM_1000_NS8cuda_cub4core6detail5shmemE+88];
	ld.shared.u64 	%rd55, [_ZN6thrust24THRUST_300001_SM_1000_NS8cuda_cub4core6detail5shmemE+96];
	setp.lt.f32 	%p215, %f198, %f50;
	mov.f32 	%f199, %f198;
	mov.u64 	%rd243, %rd242;
	@%p215 bra 	$L__BB2_59;
	setp.lt.f32 	%p216, %f50, %f198;
	mov.f32 	%f199, %f50;
	mov.u64 	%rd243, %rd55;
	@%p216 bra 	$L__BB2_59;
	setp.lt.s64 	%p217, %rd242, %rd55;
	selp.f32 	%f199, %f198, %f50, %p217;
	min.s64 	%rd243, %rd242, %rd55;
$L__BB2_59:
	ld.shared.f32 	%f53, [_ZN6thrust24THRUST_300001_SM_1000_NS8cuda_cub4core6detail5shmemE+104];
	ld.shared.u64 	%rd58, [_ZN6thrust24THRUST_300001_SM_1000_NS8cuda_cub4core6detail5shmemE+112];
	setp.lt.f32 	%p218, %f199, %f53;
	mov.f32 	%f200, %f199;
	mov.u64 	%rd244, %rd243;
	@%p218 bra 	$L__BB2_62;
	setp.lt.f32 	%p219, %f53, %f199;
	mov.f32 	%f200, %f53;
	mov.u64 	%rd244, %rd58;
	@%p219 bra 	$L__BB2_62;
	setp.lt.s64 	%p220, %rd243, %rd58;
	selp.f32 	%f200, %f199, %f53, %p220;
	min.s64 	%rd244, %rd243, %rd58;
$L__BB2_62:
	ld.shared.f32 	%f56, [_ZN6thrust24THRUST_300001_SM_1000_NS8cuda_cub4core6detail5shmemE+120];
	ld.shared.u64 	%rd61, [_ZN6thrust24THRUST_300001_SM_1000_NS8cuda_cub4core6detail5shmemE+128];
	setp.lt.f32 	%p221, %f200, %f56;
	mov.f32 	%f242, %f200;
	mov.u64 	%rd286, %rd244;
	@%p221 bra 	$L__BB2_201;
	setp.lt.f32 	%p222, %f56, %f200;
	mov.f32 	%f242, %f56;
	mov.u64 	%rd286, %rd61;
	@%p222 bra 	$L__BB2_201;
	setp.lt.s64 	%p223, %rd244, %rd61;
	selp.f32 	%f242, %f200, %f56, %p223;
	min.s64 	%rd286, %rd244, %rd61;
	bra.uni 	$L__BB2_201;
$L__BB2_65:
	// begin inline asm
	mov.u32 %r197, %laneid;
	// end inline asm
	and.b32  	%r218, %r5, 992;
	add.s32 	%r219, %r218, 32;
	setp.gt.s32 	%p120, %r219, %r4;
	not.b32 	%r220, %r218;
	add.s32 	%r221, %r4, %r220;
	selp.b32 	%r216, %r221, 31, %p120;
	mov.b32 	%r199, %f188;
	mov.b32 	%r215, 1;
	mov.b32 	%r217, -1;
	// begin inline asm
	shfl.sync.down.b32 %r198, %r199, %r215, %r216, %r217;
	// end inline asm
	mov.b32 	%f58, %r198;
	// begin inline asm
	shfl.sync.down.b32 %r203, %r204, %r215, %r216, %r217;
	// end inline asm
	mov.b64 	{%r209, %r214}, %rd232;
	// begin inline asm
	shfl.sync.down.b32 %r208, %r209, %r215, %r216, %r217;
	// end inline asm
	// begin inline asm
	shfl.sync.down.b32 %r213, %r214, %r215, %r216, %r217;
	// end inline asm
	mov.b64 	%rd63, {%r208, %r213};
	setp.ge.s32 	%p121, %r197, %r216;
	setp.lt.f32 	%p122, %f188, %f58;
	or.pred  	%p123, %p121, %p122;
	mov.f32 	%f201, %f188;
	mov.u64 	%rd245, %rd232;
	@%p123 bra 	$L__BB2_68;
	setp.gt.f32 	%p124, %f188, %f58;
	mov.f32 	%f201, %f58;
	mov.u64 	%rd245, %rd63;
	@%p124 bra 	$L__BB2_68;
	setp.lt.s64 	%p125, %rd232, %rd63;
	selp.f32 	%f201, %f188, %f58, %p125;
	min.s64 	%rd245, %rd232, %rd63;
$L__BB2_68:
	mov.b32 	%r223, %f201;
	mov.b32 	%r239, 2;
	mov.b32 	%r241, -1;
	// begin inline asm
	shfl.sync.down.b32 %r222, %r223, %r239, %r216, %r241;
	// end inline asm
	mov.b32 	%f61, %r222;
	// begin inline asm
	shfl.sync.down.b32 %r227, %r228, %r239, %r216, %r241;
	// end inline asm
	mov.b64 	{%r233, %r238}, %rd245;
	// begin inline asm
	shfl.sync.down.b32 %r232, %r233, %r239, %r216, %r241;
	// end inline asm
	// begin inline asm
	shfl.sync.down.b32 %r237, %r238, %r239, %r216, %r241;
	// end inline asm
	mov.b64 	%rd66, {%r232, %r237};
	add.s32 	%r242, %r197, 2;
	setp.gt.s32 	%p126, %r242, %r216;
	setp.lt.f32 	%p127, %f201, %f61;
	or.pred  	%p128, %p126, %p127;
	mov.f32 	%f202, %f201;
	mov.u64 	%rd246, %rd245;
	@%p128 bra 	$L__BB2_71;
	setp.gt.f32 	%p129, %f201, %f61;
	mov.f32 	%f202, %f61;
	mov.u64 	%rd246, %rd66;
	@%p129 bra 	$L__BB2_71;
	setp.lt.s64 	%p130, %rd245, %rd66;
	selp.f32 	%f202, %f201, %f61, %p130;
	min.s64 	%rd246, %rd245, %rd66;
$L__BB2_71:
	mov.b32 	%r244, %f202;
	mov.b32 	%r260, 4;
	mov.b32 	%r262, -1;
	// begin inline asm
	shfl.sync.down.b32 %r243, %r244, %r260, %r216, %r262;
	// end inline asm
	mov.b32 	%f64, %r243;
	// begin inline asm
	shfl.sync.down.b32 %r248, %r249, %r260, %r216, %r262;
	// end inline asm
	mov.b64 	{%r254, %r259}, %rd246;
	// begin inline asm
	shfl.sync.down.b32 %r253, %r254, %r260, %r216, %r262;
	// end inline asm
	// begin inline asm
	shfl.sync.down.b32 %r258, %r259, %r260, %r216, %r262;
	// end inline asm
	mov.b64 	%rd69, {%r253, %r258};
	add.s32 	%r263, %r197, 4;
	setp.gt.s32 	%p131, %r263, %r216;
	setp.lt.f32 	%p132, %f202, %f64;
	or.pred  	%p133, %p131, %p132;
	mov.f32 	%f203, %f202;
	mov.u64 	%rd247, %rd246;
	@%p133 bra 	$L__BB2_74;
	setp.gt.f32 	%p134, %f202, %f64;
	mov.f32 	%f203, %f64;
	mov.u64 	%rd247, %rd69;
	@%p134 bra 	$L__BB2_74;
	setp.lt.s64 	%p135, %rd246, %rd69;
	selp.f32 	%f203, %f202, %f64, %p135;
	min.s64 	%rd247, %rd246, %rd69;
$L__BB2_74:
	mov.b32 	%r265, %f203;
	mov.b32 	%r281, 8;
	mov.b32 	%r283, -1;
	// begin inline asm
	shfl.sync.down.b32 %r264, %r265, %r281, %r216, %r283;
	// end inline asm
	mov.b32 	%f67, %r264;
	// begin inline asm
	shfl.sync.down.b32 %r269, %r270, %r281, %r216, %r283;
	// end inline asm
	mov.b64 	{%r275, %r280}, %rd247;
	// begin inline asm
	shfl.sync.down.b32 %r274, %r275, %r281, %r216, %r283;
	// end inline asm
	// begin inline asm
	shfl.sync.down.b32 %r279, %r280, %r281, %r216, %r283;
	// end inline asm
	mov.b64 	%rd72, {%r274, %r279};
	add.s32 	%r284, %r197, 8;
	setp.gt.s32 	%p136, %r284, %r216;
	setp.lt.f32 	%p137, %f203, %f67;
	or.pred  	%p138, %p136, %p137;
	mov.f32 	%f204, %f203;
	mov.u64 	%rd248, %rd247;
	@%p138 bra 	$L__BB2_77;
	setp.gt.f32 	%p139, %f203, %f67;
	mov.f32 	%f204, %f67;
	mov.u64 	%rd248, %rd72;
	@%p139 bra 	$L__BB2_77;
	setp.lt.s64 	%p140, %rd247, %rd72;
	selp.f32 	%f204, %f203, %f67, %p140;
	min.s64 	%rd248, %rd247, %rd72;
$L__BB2_77:
	mov.b32 	%r286, %f204;
	mov.b32 	%r302, 16;
	mov.b32 	%r304, -1;
	// begin inline asm
	shfl.sync.down.b32 %r285, %r286, %r302, %r216, %r304;
	// end inline asm
	mov.b32 	%f70, %r285;
	// begin inline asm
	shfl.sync.down.b32 %r290, %r291, %r302, %r216, %r304;
	// end inline asm
	mov.b64 	{%r296, %r301}, %rd248;
	// begin inline asm
	shfl.sync.down.b32 %r295, %r296, %r302, %r216, %r304;
	// end inline asm
	// begin inline asm
	shfl.sync.down.b32 %r300, %r301, %r302, %r216, %r304;
	// end inline asm
	mov.b64 	%rd75, {%r295, %r300};
	add.s32 	%r305, %r197, 16;
	setp.gt.s32 	%p141, %r305, %r216;
	setp.lt.f32 	%p142, %f204, %f70;
	or.pred  	%p143, %p141, %p142;
	mov.f32 	%f242, %f204;
	mov.u64 	%rd286, %rd248;
	@%p143 bra 	$L__BB2_80;
	setp.gt.f32 	%p144, %f204, %f70;
	mov.f32 	%f242, %f70;
	mov.u64 	%rd286, %rd75;
	@%p144 bra 	$L__BB2_80;
	setp.lt.s64 	%p145, %rd248, %rd75;
	selp.f32 	%f242, %f204, %f70, %p145;
	min.s64 	%rd286, %rd248, %rd75;
$L__BB2_80:
	setp.ne.s32 	%p146, %r197, 0;
	@%p146 bra 	$L__BB2_82;
	shr.u32 	%r306, %r5, 1;
	and.b32  	%r307, %r306, 496;
	mov.u32 	%r308, _ZN6thrust24THRUST_300001_SM_1000_NS8cuda_cub4core6detail5shmemE;
	add.s32 	%r309, %r308, %r307;
	st.shared.f32 	[%r309+8], %f242;
	st.shared.u64 	[%r309+16], %rd286;
$L__BB2_82:
	bar.sync 	0;
	setp.ne.s32 	%p147, %r5, 0;
	@%p147 bra 	$L__BB2_201;
	setp.lt.s32 	%p148, %r4, 33;
	mov.f32 	%f206, %f242;
	mov.u64 	%rd250, %rd286;
	@%p148 bra 	$L__BB2_87;
	ld.shared.f32 	%f73, [_ZN6thrust24THRUST_300001_SM_1000_NS8cuda_cub4core6detail5shmemE+24];
	ld.shared.u64 	%rd78, [_ZN6thrust24THRUST_300001_SM_1000_NS8cuda_cub4core6detail5shmemE+32];
	setp.lt.f32 	%p149, %f242, %f73;
	mov.f32 	%f206, %f242;
	mov.u64 	%rd250, %rd286;
	@%p149 bra 	$L__BB2_87;
	setp.lt.f32 	%p150, %f73, %f242;
	mov.f32 	%f206, %f73;
	mov.u64 	%rd250, %rd78;
	@%p150 bra 	$L__BB2_87;
	setp.lt.s64 	%p151, %rd286, %rd78;
	selp.f32 	%f206, %f242, %f73, %p151;
	min.s64 	%rd250, %rd286, %rd78;
$L__BB2_87:
	setp.lt.s32 	%p152, %r4, 65;
	mov.f32 	%f207, %f206;
	mov.u64 	%rd251, %rd250;
	@%p152 bra 	$L__BB2_91;
	ld.shared.f32 	%f76, [_ZN6thrust24THRUST_300001_SM_1000_NS8cuda_cub4core6detail5shmemE+40];
	ld.shared.u64 	%rd81, [_ZN6thrust24THRUST_300001_SM_1000_NS8cuda_cub4core6detail5shmemE+48];
	setp.lt.f32 	%p153, %f206, %f76;
	mov.f32 	%f207, %f206;
	mov.u64 	%rd251, %rd250;
	@%p153 bra 	$L__BB2_91;
	setp.lt.f32 	%p154, %f76, %f206;
	mov.f32 	%f207, %f76;
	mov.u64 	%rd251, %rd81;
	@%p154 bra 	$L__BB2_91;
	setp.lt.s64 	%p155, %rd250, %rd81;
	selp.f32 	%f207, %f206, %f76, %p155;
	min.s64 	%rd251, %rd250, %rd81;
$L__BB2_91:
	setp.lt.s32 	%p156, %r4, 97;
	mov.f32 	%f208, %f207;
	mov.u64 	%rd252, %rd251;
	@%p156 bra 	$L__BB2_95;
	ld.shared.f32 	%f79, [_ZN6thrust24THRUST_300001_SM_1000_NS8cuda_cub4core6detail5shmemE+56];
	ld.shared.u64 	%rd84, [_ZN6thrust24THRUST_300001_SM_1000_NS8cuda_cub4core6detail5shmemE+64];
	setp.lt.f32 	%p157, %f207, %f79;
	mov.f32 	%f208, %f207;
	mov.u64 	%rd252, %rd251;
	@%p157 bra 	$L__BB2_95;
	setp.lt.f32 	%p158, %f79, %f207;
	mov.f32 	%f208, %f79;
	mov.u64 	%rd252, %rd84;
	@%p158 bra 	$L__BB2_95;
	setp.lt.s64 	%p159, %rd251, %rd84;
	selp.f32 	%f208, %f207, %f79, %p159;
	min.s64 	%rd252, %rd251, %rd84;
$L__BB2_95:
	setp.lt.s32 	%p160, %r4, 129;
	mov.f32 	%f209, %f208;
	mov.u64 	%rd253, %rd252;
	@%p160 bra 	$L__BB2_99;
	ld.shared.f32 	%f82, [_ZN6thrust24THRUST_300001_SM_1000_NS8cuda_cub4core6detail5shmemE+72];
	ld.shared.u64 	%rd87, [_ZN6thrust24THRUST_300001_SM_1000_NS8cuda_cub4core6detail5shmemE+80];
	setp.lt.f32 	%p161, %f208, %f82;
	mov.f32 	%f209, %f208;
	mov.u64 	%rd253, %rd252;
	@%p161 bra 	$L__BB2_99;
	setp.lt.f32 	%p162, %f82, %f208;
	mov.f32 	%f209, %f82;
	mov.u64 	%rd253, %rd87;
	@%p162 bra 	$L__BB2_99;
	setp.lt.s64 	%p163, %rd252, %rd87;
	selp.f32 	%f209, %f208, %f82, %p163;
	min.s64 	%rd253, %rd252, %rd87;
$L__BB2_99:
	setp.lt.s32 	%p164, %r4, 161;
	mov.f32 	%f210, %f209;
	mov.u64 	%rd254, %rd253;
	@%p164 bra 	$L__BB2_103;
	ld.shared.f32 	%f85, [_ZN6thrust24THRUST_300001_SM_1000_NS8cuda_cub4core6detail5shmemE+88];
	ld.shared.u64 	%rd90, [_ZN6thrust24THRUST_300001_SM_1000_NS8cuda_cub4core6detail5shmemE+96];
	setp.lt.f32 	%p165, %f209, %f85;
	mov.f32 	%f210, %f209;
	mov.u64 	%rd254, %rd253;
	@%p165 bra 	$L__BB2_103;
	setp.lt.f32 	%p166, %f85, %f209;
	mov.f32 	%f210, %f85;
	mov.u64 	%rd254, %rd90;
	@%p166 bra 	$L__BB2_103;
	setp.lt.s64 	%p167, %rd253, %rd90;
	selp.f32 	%f210, %f209, %f85, %p167;
	min.s64 	%rd254, %rd253, %rd90;
$L__BB2_103:
	setp.lt.s32 	%p168, %r4, 193;
	mov.f32 	%f211, %f210;
	mov.u64 	%rd255, %rd254;
	@%p168 bra 	$L__BB2_107;
	ld.shared.f32 	%f88, [_ZN6thrust24THRUST_300001_SM_1000_NS8cuda_cub4core6detail5shmemE+104];
	ld.shared.u64 	%rd93, [_ZN6thrust24THRUST_300001_SM_1000_NS8cuda_cub4core6detail5shmemE+112];
	setp.lt.f32 	%p169, %f210, %f88;
	mov.f32 	%f211, %f210;
	mov.u64 	%rd255, %rd254;
	@%p169 bra 	$L__BB2_107;
	setp.lt.f32 	%p170, %f88, %f210;
	mov.f32 	%f211, %f88;
	mov.u64 	%rd255, %rd93;
	@%p170 bra 	$L__BB2_107;
	setp.lt.s64 	%p171, %rd254, %rd93;
	selp.f32 	%f211, %f210, %f88, %p171;
	min.s64 	%rd255, %rd254, %rd93;
$L__BB2_107:
	setp.lt.s32 	%p172, %r4, 225;
	mov.f32 	%f242, %f211;
	mov.u64 	%rd286, %rd255;
	@%p172 bra 	$L__BB2_201;
	ld.shared.f32 	%f91, [_ZN6thrust24THRUST_300001_SM_1000_NS8cuda_cub4core6detail5shmemE+120];
	ld.shared.u64 	%rd96, [_ZN6thrust24THRUST_300001_SM_1000_NS8cuda_cub4core6detail5shmemE+128];
	setp.lt.f32 	%p173, %f211, %f91;
	mov.f32 	%f242, %f211;
	mov.u64 	%rd286, %rd255;
	@%p173 bra 	$L__BB2_201;
	setp.lt.f32 	%p174, %f91, %f211;
	mov.f32 	%f242, %f91;
	mov.u64 	%rd286, %rd96;
	@%p174 bra 	$L__BB2_201;
	setp.lt.s64 	%p175, %rd255, %rd96;
	selp.f32 	%f242, %f211, %f91, %p175;
	min.s64 	%rd286, %rd255, %rd96;
	bra.uni 	$L__BB2_201;
$L__BB2_111:
	mov.u32 	%r35, %tid.x;
	cvt.s64.s32 	%rd186, %r2;
	add.s64 	%rd98, %rd3, %rd186;
	cvt.u64.u32 	%rd99, %r35;
	add.s64 	%rd187, %rd99, %rd186;
	shl.b64 	%rd188, %rd187, 2;
	add.s64 	%rd189, %rd2, %rd188;
	ld.global.f32 	%f172, [%rd189];
	add.s32 	%r69, %r35, 256;
	cvt.u64.u32 	%rd190, %r69;
	ld.global.f32 	%f173, [%rd189+1024];
	add.s32 	%r70, %r35, 512;
	cvt.u64.u32 	%rd191, %r70;
	ld.global.f32 	%f174, [%rd189+2048];
	ld.global.f32 	%f93, [%rd189+3072];
	or.b32  	%r71, %r35, 1024;
	cvt.u64.u32 	%rd100, %r71;
	add.s64 	%rd101, %rd98, %rd100;
	ld.global.f32 	%f94, [%rd189+4096];
	setp.lt.f32 	%p2, %f173, %f172;
	selp.f32 	%f175, %f173, %f172, %p2;
	selp.b64 	%rd192, %rd190, %rd99, %p2;
	setp.lt.f32 	%p3, %f174, %f175;
	selp.f32 	%f95, %f174, %f175, %p3;
	selp.b64 	%rd102, %rd191, %rd192, %p3;
	setp.lt.f32 	%p4, %f95, %f93;
	mov.f32 	%f212, %f95;
	mov.u64 	%rd256, %rd102;
	@%p4 bra 	$L__BB2_114;
	add.s32 	%r72, %r35, 768;
	cvt.u64.u32 	%rd256, %r72;
	setp.lt.f32 	%p5, %f93, %f95;
	mov.f32 	%f212, %f93;
	@%p5 bra 	$L__BB2_114;
	mov.f32 	%f212, %f95;
	mov.u64 	%rd256, %rd102;
$L__BB2_114:
	add.s64 	%rd105, %rd98, %rd256;
	setp.lt.f32 	%p6, %f212, %f94;
	mov.f32 	%f230, %f212;
	mov.u64 	%rd274, %rd105;
	@%p6 bra 	$L__BB2_117;
	setp.lt.f32 	%p7, %f94, %f212;
	mov.f32 	%f230, %f94;
	mov.u64 	%rd274, %rd101;
	@%p7 bra 	$L__BB2_117;
	setp.lt.s64 	%p8, %rd256, %rd100;
	selp.f32 	%f230, %f212, %f94, %p8;
	selp.b64 	%rd274, %rd105, %rd101, %p8;
$L__BB2_117:
	setp.le.s32 	%p9, %r66, %r3;
	@%p9 bra 	$L__BB2_162;
	setp.ne.s32 	%p10, %r35, 0;
	@%p10 bra 	$L__BB2_120;
	atom.global.add.u32 	%r73, [%rd1+4], 1280;
	add.s32 	%r74, %r73, %r3;
	st.shared.u32 	[_ZN6thrust24THRUST_300001_SM_1000_NS8cuda_cub4core6detail5shmemE+152], %r74;
$L__BB2_120:
	bar.sync 	0;
	ld.shared.u32 	%r427, [_ZN6thrust24THRUST_300001_SM_1000_NS8cuda_cub4core6detail5shmemE+152];
	add.s32 	%r75, %r427, 1280;
	setp.gt.s32 	%p11, %r75, %r66;
	@%p11 bra 	$L__BB2_139;
$L__BB2_121:
	cvt.s64.s32 	%rd193, %r427;
	add.s64 	%rd194, %rd99, %rd193;
	shl.b64 	%rd195, %rd194, 2;
	add.s64 	%rd196, %rd2, %rd195;
	add.s64 	%rd109, %rd194, %rd3;
	ld.global.f32 	%f100, [%rd196];
	add.s64 	%rd110, %rd109, 256;
	ld.global.f32 	%f101, [%rd196+1024];
	add.s64 	%rd111, %rd109, 512;
	ld.global.f32 	%f102, [%rd196+2048];
	add.s64 	%rd112, %rd109, 768;
	ld.global.f32 	%f103, [%rd196+3072];
	add.s64 	%rd113, %rd109, 1024;
	ld.global.f32 	%f104, [%rd196+4096];
	setp.lt.f32 	%p12, %f230, %f100;
	mov.f32 	%f215, %f230;
	mov.u64 	%rd259, %rd274;
	@%p12 bra 	$L__BB2_124;
	setp.lt.f32 	%p13, %f100, %f230;
	mov.f32 	%f215, %f100;
	mov.u64 	%rd259, %rd109;
	@%p13 bra 	$L__BB2_124;
	setp.lt.s64 	%p14, %rd274, %rd109;
	selp.f32 	%f215, %f230, %f100, %p14;
	min.s64 	%rd259, %rd274, %rd109;
$L__BB2_124:
	setp.lt.f32 	%p15, %f215, %f101;
	mov.f32 	%f216, %f215;
	mov.u64 	%rd260, %rd259;
	@%p15 bra 	$L__BB2_127;
	setp.lt.f32 	%p16, %f101, %f215;
	mov.f32 	%f216, %f101;
	mov.u64 	%rd260, %rd110;
	@%p16 bra 	$L__BB2_127;
	setp.lt.s64 	%p17, %rd259, %rd110;
	selp.f32 	%f216, %f215, %f101, %p17;
	min.s64 	%rd260, %rd259, %rd110;
$L__BB2_127:
	setp.lt.f32 	%p18, %f216, %f102;
	mov.f32 	%f217, %f216;
	mov.u64 	%rd261, %rd260;
	@%p18 bra 	$L__BB2_130;
	setp.lt.f32 	%p19, %f102, %f216;
	mov.f32 	%f217, %f102;
	mov.u64 	%rd261, %rd111;
	@%p19 bra 	$L__BB2_130;
	setp.lt.s64 	%p20, %rd260, %rd111;
	selp.f32 	%f217, %f216, %f102, %p20;
	min.s64 	%rd261, %rd260, %rd111;
$L__BB2_130:
	setp.lt.f32 	%p21, %f217, %f103;
	mov.f32 	%f218, %f217;
	mov.u64 	%rd262, %rd261;
	@%p21 bra 	$L__BB2_133;
	setp.lt.f32 	%p22, %f103, %f217;
	mov.f32 	%f218, %f103;
	mov.u64 	%rd262, %rd112;
	@%p22 bra 	$L__BB2_133;
	setp.lt.s64 	%p23, %rd261, %rd112;
	selp.f32 	%f218, %f217, %f103, %p23;
	min.s64 	%rd262, %rd261, %rd112;
$L__BB2_133:
	setp.lt.f32 	%p24, %f218, %f104;
	mov.f32 	%f230, %f218;
	mov.u64 	%rd274, %rd262;
	@%p24 bra 	$L__BB2_136;
	setp.lt.f32 	%p25, %f104, %f218;
	mov.f32 	%f230, %f104;
	mov.u64 	%rd274, %rd113;
	@%p25 bra 	$L__BB2_136;
	setp.lt.s64 	%p26, %rd262, %rd113;
	selp.f32 	%f230, %f218, %f104, %p26;
	min.s64 	%rd274, %rd262, %rd113;
$L__BB2_136:
	setp.ne.s32 	%p27, %r35, 0;
	bar.sync 	0;
	@%p27 bra 	$L__BB2_138;
	atom.global.add.u32 	%r76, [%rd1+4], 1280;
	add.s32 	%r77, %r76, %r3;
	st.shared.u32 	[_ZN6thrust24THRUST_300001_SM_1000_NS8cuda_cub4core6detail5shmemE+152], %r77;
$L__BB2_138:
	bar.sync 	0;
	ld.shared.u32 	%r427, [_ZN6thrust24THRUST_300001_SM_1000_NS8cuda_cub4core6detail5shmemE+152];
	add.s32 	%r78, %r427, 1280;
	setp.le.s32 	%p28, %r78, %r66;
	@%p28 bra 	$L__BB2_121;
$L__BB2_139:
	setp.le.s32 	%p29, %r66, %r427;
	@%p29 bra 	$L__BB2_162;
	sub.s32 	%r40, %r66, %r427;
	setp.ge.s32 	%p30, %r35, %r40;
	@%p30 bra 	$L__BB2_162;
	not.b32 	%r79, %r35;
	add.s32 	%r80, %r66, %r79;
	sub.s32 	%r41, %r80, %r427;
	and.b32  	%r81, %r41, 768;
	setp.eq.s32 	%p31, %r81, 768;
	mov.u32 	%r431, %r35;
	@%p31 bra 	$L__BB2_147;
	add.s32 	%r429, %r35, %r427;
	shr.u32 	%r82, %r41, 8;
	add.s32 	%r83, %r82, 1;
	and.b32  	%r84, %r83, 3;
	neg.s32 	%r428, %r84;
	mov.u32 	%r431, %r35;
$L__BB2_143:
	.pragma "nounroll";
	mov.u64 	%rd125, %rd274;
	mov.f32 	%f116, %f230;
	cvt.s64.s32 	%rd198, %r429;
	add.s64 	%rd126, %rd3, %rd198;
	mul.wide.s32 	%rd199, %r429, 4;
	add.s64 	%rd200, %rd2, %rd199;
	ld.global.f32 	%f117, [%rd200];
	setp.lt.f32 	%p32, %f116, %f117;
	@%p32 bra 	$L__BB2_146;
	setp.lt.f32 	%p33, %f117, %f116;
	mov.f32 	%f230, %f117;
	mov.u64 	%rd274, %rd126;
	@%p33 bra 	$L__BB2_146;
	setp.lt.s64 	%p34, %rd125, %rd126;
	selp.f32 	%f230, %f116, %f117, %p34;
	min.s64 	%rd274, %rd125, %rd126;
$L__BB2_146:
	add.s32 	%r431, %r431, 256;
	add.s32 	%r429, %r429, 256;
	add.s32 	%r428, %r428, 1;
	setp.ne.s32 	%p35, %r428, 0;
	@%p35 bra 	$L__BB2_143;
$L__BB2_147:
	setp.lt.u32 	%p36, %r41, 768;
	@%p36 bra 	$L__BB2_162;
	add.s32 	%r432, %r431, %r427;
	add.s32 	%r435, %r432, 256;
	add.s32 	%r434, %r432, 512;
	add.s32 	%r433, %r432, 768;
	add.s64 	%rd131, %rd2, 2048;
$L__BB2_149:
	cvt.s64.s32 	%rd201, %r435;
	add.s64 	%rd133, %rd3, %rd201;
	cvt.s64.s32 	%rd202, %r434;
	add.s64 	%rd134, %rd3, %rd202;
	cvt.s64.s32 	%rd203, %r433;
	add.s64 	%rd135, %rd3, %rd203;
	cvt.s64.s32 	%rd204, %r432;
	mul.wide.s32 	%rd205, %r432, 4;
	add.s64 	%rd136, %rd131, %rd205;
	add.s64 	%rd137, %rd3, %rd204;
	ld.global.f32 	%f123, [%rd136+-2048];
	setp.lt.f32 	%p37, %f230, %f123;
	mov.f32 	%f226, %f230;
	mov.u64 	%rd270, %rd274;
	@%p37 bra 	$L__BB2_152;
	setp.lt.f32 	%p38, %f123, %f230;
	mov.f32 	%f226, %f123;
	mov.u64 	%rd270, %rd137;
	@%p38 bra 	$L__BB2_152;
	setp.lt.s64 	%p39, %rd274, %rd137;
	selp.f32 	%f226, %f230, %f123, %p39;
	min.s64 	%rd270, %rd274, %rd137;
$L__BB2_152:
	ld.global.f32 	%f126, [%rd136+-1024];
	setp.lt.f32 	%p40, %f226, %f126;
	mov.f32 	%f227, %f226;
	mov.u64 	%rd271, %rd270;
	@%p40 bra 	$L__BB2_155;
	setp.lt.f32 	%p41, %f126, %f226;
	mov.f32 	%f227, %f126;
	mov.u64 	%rd271, %rd133;
	@%p41 bra 	$L__BB2_155;
	setp.lt.s64 	%p42, %rd270, %rd133;
	selp.f32 	%f227, %f226, %f126, %p42;
	min.s64 	%rd271, %rd270, %rd133;
$L__BB2_155:
	ld.global.f32 	%f129, [%rd136];
	setp.lt.f32 	%p43, %f227, %f129;
	mov.f32 	%f228, %f227;
	mov.u64 	%rd272, %rd271;
	@%p43 bra 	$L__BB2_158;
	setp.lt.f32 	%p44, %f129, %f227;
	mov.f32 	%f228, %f129;
	mov.u64 	%rd272, %rd134;
	@%p44 bra 	$L__BB2_158;
	setp.lt.s64 	%p45, %rd271, %rd134;
	selp.f32 	%f228, %f227, %f129, %p45;
	min.s64 	%rd272, %rd271, %rd134;
$L__BB2_158:
	ld.global.f32 	%f132, [%rd136+1024];
	setp.lt.f32 	%p46, %f228, %f132;
	mov.f32 	%f230, %f228;
	mov.u64 	%rd274, %rd272;
	@%p46 bra 	$L__BB2_161;
	setp.lt.f32 	%p47, %f132, %f228;
	mov.f32 	%f230, %f132;
	mov.u64 	%rd274, %rd135;
	@%p47 bra 	$L__BB2_161;
	setp.lt.s64 	%p48, %rd272, %rd135;
	selp.f32 	%f230, %f228, %f132, %p48;
	min.s64 	%rd274, %rd272, %rd135;
$L__BB2_161:
	add.s32 	%r431, %r431, 1024;
	add.s32 	%r435, %r435, 1024;
	add.s32 	%r434, %r434, 1024;
	add.s32 	%r433, %r433, 1024;
	add.s32 	%r432, %r432, 1024;
	setp.lt.s32 	%p49, %r431, %r40;
	@%p49 bra 	$L__BB2_149;
$L__BB2_162:
	// begin inline asm
	mov.u32 %r85, %laneid;
	// end inline asm
	mov.b32 	%r87, %f230;
	mov.b32 	%r103, 1;
	mov.b32 	%r104, 31;
	mov.b32 	%r105, -1;
	// begin inline asm
	shfl.sync.down.b32 %r86, %r87, %r103, %r104, %r105;
	// end inline asm
	mov.b32 	%f136, %r86;
	// begin inline asm
	shfl.sync.down.b32 %r91, %r92, %r103, %r104, %r105;
	// end inline asm
	mov.b64 	{%r97, %r102}, %rd274;
	// begin inline asm
	shfl.sync.down.b32 %r96, %r97, %r103, %r104, %r105;
	// end inline asm
	// begin inline asm
	shfl.sync.down.b32 %r101, %r102, %r103, %r104, %r105;
	// end inline asm
	mov.b64 	%rd147, {%r96, %r101};
	setp.gt.s32 	%p50, %r85, 30;
	setp.lt.f32 	%p51, %f230, %f136;
	or.pred  	%p52, %p50, %p51;
	mov.f32 	%f231, %f230;
	mov.u64 	%rd275, %rd274;
	@%p52 bra 	$L__BB2_165;
	setp.gt.f32 	%p53, %f230, %f136;
	mov.f32 	%f231, %f136;
	mov.u64 	%rd275, %rd147;
	@%p53 bra 	$L__BB2_165;
	setp.lt.s64 	%p54, %rd274, %rd147;
	selp.f32 	%f231, %f230, %f136, %p54;
	min.s64 	%rd275, %rd274, %rd147;
$L__BB2_165:
	mov.b32 	%r107, %f231;
	mov.b32 	%r123, 2;
	mov.b32 	%r124, 31;
	mov.b32 	%r125, -1;
	// begin inline asm
	shfl.sync.down.b32 %r106, %r107, %r123, %r124, %r125;
	// end inline asm
	mov.b32 	%f139, %r106;
	// begin inline asm
	shfl.sync.down.b32 %r111, %r112, %r123, %r124, %r125;
	// end inline asm
	mov.b64 	{%r117, %r122}, %rd275;
	// begin inline asm
	shfl.sync.down.b32 %r116, %r117, %r123, %r124, %r125;
	// end inline asm
	// begin inline asm
	shfl.sync.down.b32 %r121, %r122, %r123, %r124, %r125;
	// end inline asm
	mov.b64 	%rd150, {%r116, %r121};
	setp.gt.s32 	%p55, %r85, 29;
	setp.lt.f32 	%p56, %f231, %f139;
	or.pred  	%p57, %p55, %p56;
	mov.f32 	%f232, %f231;
	mov.u64 	%rd276, %rd275;
	@%p57 bra 	$L__BB2_168;
	setp.gt.f32 	%p58, %f231, %f139;
	mov.f32 	%f232, %f139;
	mov.u64 	%rd276, %rd150;
	@%p58 bra 	$L__BB2_168;
	setp.lt.s64 	%p59, %rd275, %rd150;
	selp.f32 	%f232, %f231, %f139, %p59;
	min.s64 	%rd276, %rd275, %rd150;
$L__BB2_168:
	mov.b32 	%r127, %f232;
	mov.b32 	%r143, 4;
	mov.b32 	%r144, 31;
	mov.b32 	%r145, -1;
	// begin inline asm
	shfl.sync.down.b32 %r126, %r127, %r143, %r144, %r145;
	// end inline asm
	mov.b32 	%f142, %r126;
	// begin inline asm
	shfl.sync.down.b32 %r131, %r132, %r143, %r144, %r145;
	// end inline asm
	mov.b64 	{%r137, %r142}, %rd276;
	// begin inline asm
	shfl.sync.down.b32 %r136, %r137, %r143, %r144, %r145;
	// end inline asm
	// begin inline asm
	shfl.sync.down.b32 %r141, %r142, %r143, %r144, %r145;
	// end inline asm
	mov.b64 	%rd153, {%r136, %r141};
	setp.gt.s32 	%p60, %r85, 27;
	setp.lt.f32 	%p61, %f232, %f142;
	or.pred  	%p62, %p60, %p61;
	mov.f32 	%f233, %f232;
	mov.u64 	%rd277, %rd276;
	@%p62 bra 	$L__BB2_171;
	setp.gt.f32 	%p63, %f232, %f142;
	mov.f32 	%f233, %f142;
	mov.u64 	%rd277, %rd153;
	@%p63 bra 	$L__BB2_171;
	setp.lt.s64 	%p64, %rd276, %rd153;
	selp.f32 	%f233, %f232, %f142, %p64;
	min.s64 	%rd277, %rd276, %rd153;
$L__BB2_171:
	mov.b32 	%r147, %f233;
	mov.b32 	%r163, 8;
	mov.b32 	%r164, 31;
	mov.b32 	%r165, -1;
	// begin inline asm
	shfl.sync.down.b32 %r146, %r147, %r163, %r164, %r165;
	// end inline asm
	mov.b32 	%f145, %r146;
	// begin inline asm
	shfl.sync.down.b32 %r151, %r152, %r163, %r164, %r165;
	// end inline asm
	mov.b64 	{%r157, %r162}, %rd277;
	// begin inline asm
	shfl.sync.down.b32 %r156, %r157, %r163, %r164, %r165;
	// end inline asm
	// begin inline asm
	shfl.sync.down.b32 %r161, %r162, %r163, %r164, %r165;
	// end inline asm
	mov.b64 	%rd156, {%r156, %r161};
	setp.gt.s32 	%p65, %r85, 23;
	setp.lt.f32 	%p66, %f233, %f145;
	or.pred  	%p67, %p65, %p66;
	mov.f32 	%f234, %f233;
	mov.u64 	%rd278, %rd277;
	@%p67 bra 	$L__BB2_174;
	setp.gt.f32 	%p68, %f233, %f145;
	mov.f32 	%f234, %f145;
	mov.u64 	%rd278, %rd156;
	@%p68 bra 	$L__BB2_174;
	setp.lt.s64 	%p69, %rd277, %rd156;
	selp.f32 	%f234, %f233, %f145, %p69;
	min.s64 	%rd278, %rd277, %rd156;
$L__BB2_174:
	mov.b32 	%r167, %f234;
	mov.b32 	%r183, 16;
	mov.b32 	%r184, 31;
	mov.b32 	%r185, -1;
	// begin inline asm
	shfl.sync.down.b32 %r166, %r167, %r183, %r184, %r185;
	// end inline asm
	mov.b32 	%f148, %r166;
	// begin inline asm
	shfl.sync.down.b32 %r171, %r172, %r183, %r184, %r185;
	// end inline asm
	mov.b64 	{%r177, %r182}, %rd278;
	// begin inline asm
	shfl.sync.down.b32 %r176, %r177, %r183, %r184, %r185;
	// end inline asm
	// begin inline asm
	shfl.sync.down.b32 %r181, %r182, %r183, %r184, %r185;
	// end inline asm
	mov.b64 	%rd159, {%r176, %r181};
	setp.gt.s32 	%p70, %r85, 15;
	setp.lt.f32 	%p71, %f234, %f148;
	or.pred  	%p72, %p70, %p71;
	mov.f32 	%f242, %f234;
	mov.u64 	%rd286, %rd278;
	@%p72 bra 	$L__BB2_177;
	setp.gt.f32 	%p73, %f234, %f148;
	mov.f32 	%f242, %f148;
	mov.u64 	%rd286, %rd159;
	@%p73 bra 	$L__BB2_177;
	setp.lt.s64 	%p74, %rd278, %rd159;
	selp.f32 	%f242, %f234, %f148, %p74;
	min.s64 	%rd286, %rd278, %rd159;
$L__BB2_177:
	setp.ne.s32 	%p75, %r85, 0;
	@%p75 bra 	$L__BB2_179;
	shr.u32 	%r186, %r35, 1;
	and.b32  	%r187, %r186, 496;
	mov.u32 	%r188, _ZN6thrust24THRUST_300001_SM_1000_NS8cuda_cub4core6detail5shmemE;
	add.s32 	%r189, %r188, %r187;
	st.shared.f32 	[%r189+8], %f242;
	st.shared.u64 	[%r189+16], %rd286;
$L__BB2_179:
	bar.sync 	0;
	setp.ne.s32 	%p76, %r35, 0;
	@%p76 bra 	$L__BB2_201;
	ld.shared.f32 	%f151, [_ZN6thrust24THRUST_300001_SM_1000_NS8cuda_cub4core6detail5shmemE+24];
	ld.shared.u64 	%rd162, [_ZN6thrust24THRUST_300001_SM_1000_NS8cuda_cub4core6detail5shmemE+32];
	setp.lt.f32 	%p77, %f242, %f151;
	mov.f32 	%f236, %f242;
	mov.u64 	%rd280, %rd286;
	@%p77 bra 	$L__BB2_183;
	setp.lt.f32 	%p78, %f151, %f242;
	mov.f32 	%f236, %f151;
	mov.u64 	%rd280, %rd162;
	@%p78 bra 	$L__BB2_183;
	setp.lt.s64 	%p79, %rd286, %rd162;
	selp.f32 	%f236, %f242, %f151, %p79;
	min.s64 	%rd280, %rd286, %rd162;
$L__BB2_183:
	ld.shared.f32 	%f154, [_ZN6thrust24THRUST_300001_SM_1000_NS8cuda_cub4core6detail5shmemE+40];
	ld.shared.u64 	%rd165, [_ZN6thrust24THRUST_300001_SM_1000_NS8cuda_cub4core6detail5shmemE+48];
	setp.lt.f32 	%p80, %f236, %f154;
	mov.f32 	%f237, %f236;
	mov.u64 	%rd281, %rd280;
	@%p80 bra 	$L__BB2_186;
	setp.lt.f32 	%p81, %f154, %f236;
	mov.f32 	%f237, %f154;
	mov.u64 	%rd281, %rd165;
	@%p81 bra 	$L__BB2_186;
	setp.lt.s64 	%p82, %rd280, %rd165;
	selp.f32 	%f237, %f236, %f154, %p82;
	min.s64 	%rd281, %rd280, %rd165;
$L__BB2_186:
	ld.shared.f32 	%f157, [_ZN6thrust24THRUST_300001_SM_1000_NS8cuda_cub4core6detail5shmemE+56];
	ld.shared.u64 	%rd168, [_ZN6thrust24THRUST_300001_SM_1000_NS8cuda_cub4core6detail5shmemE+64];
	setp.lt.f32 	%p83, %f237, %f157;
	mov.f32 	%f238, %f237;
	mov.u64 	%rd282, %rd281;
	@%p83 bra 	$L__BB2_189;
	setp.lt.f32 	%p84, %f157, %f237;
	mov.f32 	%f238, %f157;
	mov.u64 	%rd282, %rd168;
	@%p84 bra 	$L__BB2_189;
	setp.lt.s64 	%p85, %rd281, %rd168;
	selp.f32 	%f238, %f237, %f157, %p85;
	min.s64 	%rd282, %rd281, %rd168;
$L__BB2_189:
	ld.shared.f32 	%f160, [_ZN6thrust24THRUST_300001_SM_1000_NS8cuda_cub4core6detail5shmemE+72];
	ld.shared.u64 	%rd171, [_ZN6thrust24THRUST_300001_SM_1000_NS8cuda_cub4core6detail5shmemE+80];
	setp.lt.f32 	%p86, %f238, %f160;
	mov.f32 	%f239, %f238;
	mov.u64 	%rd283, %rd282;
	@%p86 bra 	$L__BB2_192;
	setp.lt.f32 	%p87, %f160, %f238;
	mov.f32 	%f239, %f160;
	mov.u64 	%rd283, %rd171;
	@%p87 bra 	$L__BB2_192;
	setp.lt.s64 	%p88, %rd282, %rd171;
	selp.f32 	%f239, %f238, %f160, %p88;
	min.s64 	%rd283, %rd282, %rd171;
$L__BB2_192:
	ld.shared.f32 	%f163, [_ZN6thrust24THRUST_300001_SM_1000_NS8cuda_cub4core6detail5shmemE+88];
	ld.shared.u64 	%rd174, [_ZN6thrust24THRUST_300001_SM_1000_NS8cuda_cub4core6detail5shmemE+96];
	setp.lt.f32 	%p89, %f239, %f163;
	mov.f32 	%f240, %f239;
	mov.u64 	%rd284, %rd283;
	@%p89 bra 	$L__BB2_195;
	setp.lt.f32 	%p90, %f163, %f239;
	mov.f32 	%f240, %f163;
	mov.u64 	%rd284, %rd174;
	@%p90 bra 	$L__BB2_195;
	setp.lt.s64 	%p91, %rd283, %rd174;
	selp.f32 	%f240, %f239, %f163, %p91;
	min.s64 	%rd284, %rd283, %rd174;
$L__BB2_195:
	ld.shared.f32 	%f166, [_ZN6thrust24THRUST_300001_SM_1000_NS8cuda_cub4core6detail5shmemE+104];
	ld.shared.u64 	%rd177, [_ZN6thrust24THRUST_300001_SM_1000_NS8cuda_cub4core6detail5shmemE+112];
	setp.lt.f32 	%p92, %f240, %f166;
	mov.f32 	%f241, %f240;
	mov.u64 	%rd285, %rd284;
	@%p92 bra 	$L__BB2_198;
	setp.lt.f32 	%p93, %f166, %f240;
	mov.f32 	%f241, %f166;
	mov.u64 	%rd285, %rd177;
	@%p93 bra 	$L__BB2_198;
	setp.lt.s64 	%p94, %rd284, %rd177;
	selp.f32 	%f241, %f240, %f166, %p94;
	min.s64 	%rd285, %rd284, %rd177;
$L__BB2_198:
	ld.shared.f32 	%f169, [_ZN6thrust24THRUST_300001_SM_1000_NS8cuda_cub4core6detail5shmemE+120];
	ld.shared.u64 	%rd180, [_ZN6thrust24THRUST_300001_SM_1000_NS8cuda_cub4core6detail5shmemE+128];
	setp.lt.f32 	%p95, %f241, %f169;
	mov.f32 	%f242, %f241;
	mov.u64 	%rd286, %rd285;
	@%p95 bra 	$L__BB2_201;
	setp.lt.f32 	%p96, %f169, %f241;
	mov.f32 	%f242, %f169;
	mov.u64 	%rd286, %rd180;
	@%p96 bra 	$L__BB2_201;
	setp.lt.s64 	%p97, %rd285, %rd180;
	selp.f32 	%f242, %f241, %f169, %p97;
	min.s64 	%rd286, %rd285, %rd180;
$L__BB2_201:
	mov.u32 	%r415, %tid.x;
	setp.ne.s32 	%p224, %r415, 0;
	@%p224 bra 	$L__BB2_203;
	ld.param.u64 	%rd222, [_ZN6thrust24THRUST_300001_SM_1000_NS8cuda_cub4core6detail13_kernel_agentINS1_8__reduce11ReduceAgentINS0_12zip_iteratorIN4cuda3std3__45tupleIJNS0_6detail15normal_iteratorINS0_10device_ptrIfEEEENS0_17counting_iteratorIlNS0_11use_defaultESI_SI_EEEEEEEPNSB_IJflEEESM_iNS1_9__extrema9arg_min_fIflNSA_4lessIfEEEEEEJSL_SN_iN3cub18CUB_300001_SM_100013GridEvenShareIiEENSV_9GridQueueIjEESS_EEEvDpT0__param_1];
	cvta.to.global.u64 	%rd219, %rd222;
	mul.wide.u32 	%rd220, %r1, 16;
	add.s64 	%rd221, %rd219, %rd220;
	st.global.f32 	[%rd221], %f242;
	st.global.u64 	[%rd221+8], %rd286;
$L__BB2_203:
	ret;

}
	// .globl	_ZN6thrust24THRUST_300001_SM_1000_NS8cuda_cub4core6detail13_kernel_agentINS1_8__reduce10DrainAgentIiEEJN3cub18CUB_300001_SM_10009GridQueueIjEEiEEEvDpT0_
.visible .entry _ZN6thrust24THRUST_300001_SM_1000_NS8cuda_cub4core6detail13_kernel_agentINS1_8__reduce10DrainAgentIiEEJN3cub18CUB_300001_SM_10009GridQueueIjEEiEEEvDpT0_(
	.param .align 8 .b8 _ZN6thrust24THRUST_300001_SM_1000_NS8cuda_cub4core6detail13_kernel_agentINS1_8__reduce10DrainAgentIiEEJN3cub18CUB_300001_SM_10009GridQueueIjEEiEEEvDpT0__param_0[8],
	.param .u32 _ZN6thrust24THRUST_300001_SM_1000_NS8cuda_cub4core6detail13_kernel_agentINS1_8__reduce10DrainAgentIiEEJN3cub18CUB_300001_SM_10009GridQueueIjEEiEEEvDpT0__param_1
)
.maxntid 1
{
	.reg .b32 	%r<3>;
	.reg .b64 	%rd<3>;

	ld.param.u64 	%rd1, [_ZN6thrust24THRUST_300001_SM_1000_NS8cuda_cub4core6detail13_kernel_agentINS1_8__reduce10DrainAgentIiEEJN3cub18CUB_300001_SM_10009GridQueueIjEEiEEEvDpT0__param_0];
	ld.param.u32 	%r1, [_ZN6thrust24THRUST_300001_SM_1000_NS8cuda_cub4core6detail13_kernel_agentINS1_8__reduce10DrainAgentIiEEJN3cub18CUB_300001_SM_10009GridQueueIjEEiEEEvDpT0__param_1];
	cvta.to.global.u64 	%rd2, %rd1;
	st.global.u32 	[%rd2], %r1;
	mov.b32 	%r2, 0;
	st.global.u32 	[%rd2+4], %r2;
	ret;

}
	// .globl	_ZN6thrust24THRUST_300001_SM_1000_NS8cuda_cub4core6detail13_kernel_agentINS1_8__reduce11ReduceAgentIPN4cuda3std3__45tupleIJflEEESC_SB_iNS1_9__extrema9arg_min_fIflNS9_4lessIfEEEEEEJSC_SC_iSH_EEEvDpT0_
.visible .entry _ZN6thrust24THRUST_300001_SM_1000_NS8cuda_cub4core6detail13_kernel_agentINS1_8__reduce11ReduceAgentIPN4cuda3std3__45tupleIJflEEESC_SB_iNS1_9__extrema9arg_min_fIflNS9_4lessIfEEEEEEJSC_SC_iSH_EEEvDpT0_(
	.param .u64 .ptr .align 1 _ZN6thrust24THRUST_300001_SM_1000_NS8cuda_cub4core6detail13_kernel_agentINS1_8__reduce11ReduceAgentIPN4cuda3std3__45tupleIJflEEESC_SB_iNS1_9__extrema9arg_min_fIflNS9_4lessIfEEEEEEJSC_SC_iSH_EEEvDpT0__param_0,
	.param .u64 .ptr .align 1 _ZN6thrust24THRUST_300001_SM_1000_NS8cuda_cub4core6detail13_kernel_agentINS1_8__reduce11ReduceAgentIPN4cuda3std3__45tupleIJflEEESC_SB_iNS1_9__extrema9arg_min_fIflNS9_4lessIfEEEEEEJSC_SC_iSH_EEEvDpT0__param_1,
	.param .u32 _ZN6thrust24THRUST_300001_SM_1000_NS8cuda_cub4core6detail13_kernel_agentINS1_8__reduce11ReduceAgentIPN4cuda3std3__45tupleIJflEEESC_SB_iNS1_9__extrema9arg_min_fIflNS9_4lessIfEEEEEEJSC_SC_iSH_EEEvDpT0__param_2,
	.param .align 1 .b8 _ZN6thrust24THRUST_300001_SM_1000_NS8cuda_cub4core6detail13_kernel_agentINS1_8__reduce11ReduceAgentIPN4cuda3std3__45tupleIJflEEESC_SB_iNS1_9__extrema9arg_min_fIflNS9_4lessIfEEEEEEJSC_SC_iSH_EEEvDpT0__param_3[1]
)
.maxntid 256
{
	.reg .pred 	%p<228>;
	.reg .b32 	%r<432>;
	.reg .b32 	%f<248>;
	.reg .b64 	%rd<356>;

	ld.param.u64 	%rd186, [_ZN6thrust24THRUST_300001_SM_1000_NS8cuda_cub4core6detail13_kernel_agentINS1_8__reduce11ReduceAgentIPN4cuda3std3__45tupleIJflEEESC_SB_iNS1_9__extrema9arg_min_fIflNS9_4lessIfEEEEEEJSC_SC_iSH_EEEvDpT0__param_0];
	ld.param.u64 	%rd187, [_ZN6thrust24THRUST_300001_SM_1000_NS8cuda_cub4core6detail13_kernel_agentINS1_8__reduce11ReduceAgentIPN4cuda3std3__45tupleIJflEEESC_SB_iNS1_9__extrema9arg_min_fIflNS9_4lessIfEEEEEEJSC_SC_iSH_EEEvDpT0__param_1];
	ld.param.u32 	%r37, [_ZN6thrust24THRUST_300001_SM_1000_NS8cuda_cub4core6detail13_kernel_agentINS1_8__reduce11ReduceAgentIPN4cuda3std3__45tupleIJflEEESC_SB_iNS1_9__extrema9arg_min_fIflNS9_4lessIfEEEEEEJSC_SC_iSH_EEEvDpT0__param_2];
	setp.eq.s32 	%p1, %r37, 0;
	@%p1 bra 	$L__BB4_205;
	setp.gt.s32 	%p2, %r37, 1279;
	@%p2 bra 	$L__BB4_111;
	mov.u32 	%r1, %tid.x;
	setp.ge.s32 	%p101, %r1, %r37;
	mov.f32 	%f191, 0f00000000;
	mov.b64 	%rd298, 0;
	mov.u32 	%r422, %r1;
	@%p101 bra 	$L__BB4_4;
	mul.wide.u32 	%rd263, %r1, 16;
	add.s64 	%rd260, %rd186, %rd263;
	// begin inline asm
	ld.global.nc.u64 %rd259, [%rd260];
	// end inline asm
	mov.b64 	{%r183, %r184}, %rd259;
	mov.b32 	%f191, %r183;
	add.s64 	%rd262, %rd260, 8;
	// begin inline asm
	ld.global.nc.u64 %rd298, [%rd262];
	// end inline asm
	add.s32 	%r422, %r1, 256;
$L__BB4_4:
	setp.ge.s32 	%p102, %r422, %r37;
	@%p102 bra 	$L__BB4_25;
	not.b32 	%r185, %r422;
	add.s32 	%r4, %r37, %r185;
	and.b32  	%r186, %r4, 768;
	setp.eq.s32 	%p103, %r186, 768;
	@%p103 bra 	$L__BB4_11;
	mul.wide.u32 	%rd265, %r422, 16;
	add.s64 	%rd289, %rd186, %rd265;
	shr.u32 	%r187, %r4, 8;
	add.s32 	%r188, %r187, 1;
	and.b32  	%r189, %r188, 3;
	neg.s32 	%r420, %r189;
$L__BB4_7:
	.pragma "nounroll";
	mov.u64 	%rd5, %rd298;
	mov.f32 	%f3, %f191;
	// begin inline asm
	ld.global.nc.u64 %rd266, [%rd289];
	// end inline asm
	mov.b64 	{%r190, %r191}, %rd266;
	mov.b32 	%f4, %r190;
	add.s64 	%rd269, %rd289, 8;
	// begin inline asm
	ld.global.nc.u64 %rd268, [%rd269];
	// end inline asm
	setp.lt.f32 	%p104, %f3, %f4;
	@%p104 bra 	$L__BB4_10;
	setp.lt.f32 	%p105, %f4, %f3;
	mov.u64 	%rd298, %rd268;
	mov.f32 	%f191, %f4;
	@%p105 bra 	$L__BB4_10;
	setp.lt.s64 	%p106, %rd5, %rd268;
	min.s64 	%rd298, %rd5, %rd268;
	selp.f32 	%f191, %f3, %f4, %p106;
$L__BB4_10:
	add.s32 	%r422, %r422, 256;
	add.s64 	%rd289, %rd289, 4096;
	add.s32 	%r420, %r420, 1;
	setp.ne.s32 	%p107, %r420, 0;
	@%p107 bra 	$L__BB4_7;
$L__BB4_11:
	setp.lt.u32 	%p108, %r4, 768;
	@%p108 bra 	$L__BB4_25;
$L__BB4_12:
	mul.wide.s32 	%rd274, %r422, 16;
	add.s64 	%rd271, %rd186, %rd274;
	// begin inline asm
	ld.global.nc.u64 %rd270, [%rd271];
	// end inline asm
	mov.b64 	{%r192, %r193}, %rd270;
	mov.b32 	%f10, %r192;
	add.s64 	%rd273, %rd271, 8;
	// begin inline asm
	ld.global.nc.u64 %rd272, [%rd273];
	// end inline asm
	setp.lt.f32 	%p109, %f191, %f10;
	mov.u64 	%rd295, %rd298;
	mov.f32 	%f188, %f191;
	@%p109 bra 	$L__BB4_15;
	setp.lt.f32 	%p110, %f10, %f191;
	mov.u64 	%rd295, %rd272;
	mov.f32 	%f188, %f10;
	@%p110 bra 	$L__BB4_15;
	setp.lt.s64 	%p111, %rd298, %rd272;
	min.s64 	%rd295, %rd298, %rd272;
	selp.f32 	%f188, %f191, %f10, %p111;
$L__BB4_15:
	add.s64 	%rd276, %rd271, 4096;
	// begin inline asm
	ld.global.nc.u64 %rd275, [%rd276];
	// end inline asm
	mov.b64 	{%r194, %r195}, %rd275;
	mov.b32 	%f13, %r194;
	add.s64 	%rd278, %rd271, 4104;
	// begin inline asm
	ld.global.nc.u64 %rd277, [%rd278];
	// end inline asm
	setp.lt.f32 	%p112, %f188, %f13;
	mov.u64 	%rd296, %rd295;
	mov.f32 	%f189, %f188;
	@%p112 bra 	$L__BB4_18;
	setp.lt.f32 	%p113, %f13, %f188;
	mov.u64 	%rd296, %rd277;
	mov.f32 	%f189, %f13;
	@%p113 bra 	$L__BB4_18;
	setp.lt.s64 	%p114, %rd295, %rd277;
	min.s64 	%rd296, %rd295, %rd277;
	selp.f32 	%f189, %f188, %f13, %p114;
$L__BB4_18:
	add.s64 	%rd280, %rd271, 8192;
	// begin inline asm
	ld.global.nc.u64 %rd279, [%rd280];
	// end inline asm
	mov.b64 	{%r196, %r197}, %rd279;
	mov.b32 	%f16, %r196;
	add.s64 	%rd282, %rd271, 8200;
	// begin inline asm
	ld.global.nc.u64 %rd281, [%rd282];
	// end inline asm
	setp.lt.f32 	%p115, %f189, %f16;
	mov.u64 	%rd297, %rd296;
	mov.f32 	%f190, %f189;
	@%p115 bra 	$L__BB4_21;
	setp.lt.f32 	%p116, %f16, %f189;
	mov.u64 	%rd297, %rd281;
	mov.f32 	%f190, %f16;
	@%p116 bra 	$L__BB4_21;
	setp.lt.s64 	%p117, %rd296, %rd281;
	min.s64 	%rd297, %rd296, %rd281;
	selp.f32 	%f190, %f189, %f16, %p117;
$L__BB4_21:
	add.s64 	%rd284, %rd271, 12288;
	// begin inline asm
	ld.global.nc.u64 %rd283, [%rd284];
	// end inline asm
	mov.b64 	{%r198, %r199}, %rd283;
	mov.b32 	%f19, %r198;
	add.s64 	%rd286, %rd271, 12296;
	// begin inline asm
	ld.global.nc.u64 %rd285, [%rd286];
	// end inline asm
	setp.lt.f32 	%p118, %f190, %f19;
	mov.u64 	%rd298, %rd297;
	mov.f32 	%f191, %f190;
	@%p118 bra 	$L__BB4_24;
	setp.lt.f32 	%p119, %f19, %f190;
	mov.u64 	%rd298, %rd285;
	mov.f32 	%f191, %f19;
	@%p119 bra 	$L__BB4_24;
	setp.lt.s64 	%p120, %rd297, %rd285;
	min.s64 	%rd298, %rd297, %rd285;
	selp.f32 	%f191, %f190, %f19, %p120;
$L__BB4_24:
	add.s32 	%r422, %r422, 1024;
	setp.lt.s32 	%p121, %r422, %r37;
	@%p121 bra 	$L__BB4_12;
$L__BB4_25:
	setp.lt.s32 	%p122, %r37, 256;
	@%p122 bra 	$L__BB4_65;
	// begin inline asm
	mov.u32 %r313, %laneid;
	// end inline asm
	mov.b32 	%r315, %f191;
	mov.b32 	%r331, 1;
	mov.b32 	%r332, 31;
	mov.b32 	%r333, -1;
	// begin inline asm
	shfl.sync.down.b32 %r314, %r315, %r331, %r332, %r333;
	// end inline asm
	mov.b32 	%f23, %r314;
	// begin inline asm
	shfl.sync.down.b32 %r319, %r320, %r331, %r332, %r333;
	// end inline asm
	mov.b64 	{%r325, %r330}, %rd298;
	// begin inline asm
	shfl.sync.down.b32 %r324, %r325, %r331, %r332, %r333;
	// end inline asm
	// begin inline asm
	shfl.sync.down.b32 %r329, %r330, %r331, %r332, %r333;
	// end inline asm
	mov.b64 	%rd27, {%r324, %r329};
	setp.gt.s32 	%p179, %r313, 30;
	setp.lt.f32 	%p180, %f191, %f23;
	or.pred  	%p181, %p179, %p180;
	mov.u64 	%rd300, %rd298;
	mov.f32 	%f193, %f191;
	@%p181 bra 	$L__BB4_29;
	setp.gt.f32 	%p182, %f191, %f23;
	mov.u64 	%rd300, %rd27;
	mov.f32 	%f193, %f23;
	@%p182 bra 	$L__BB4_29;
	setp.lt.s64 	%p183, %rd298, %rd27;
	min.s64 	%rd300, %rd298, %rd27;
	selp.f32 	%f193, %f191, %f23, %p183;
$L__BB4_29:
	mov.b32 	%r335, %f193;
	mov.b32 	%r351, 2;
	mov.b32 	%r352, 31;
	mov.b32 	%r353, -1;
	// begin inline asm
	shfl.sync.down.b32 %r334, %r335, %r351, %r352, %r353;
	// end inline asm
	mov.b32 	%f26, %r334;
	// begin inline asm
	shfl.sync.down.b32 %r339, %r340, %r351, %r352, %r353;
	// end inline asm
	mov.b64 	{%r345, %r350}, %rd300;
	// begin inline asm
	shfl.sync.down.b32 %r344, %r345, %r351, %r352, %r353;
	// end inline asm
	// begin inline asm
	shfl.sync.down.b32 %r349, %r350, %r351, %r352, %r353;
	// end inline asm
	mov.b64 	%rd30, {%r344, %r349};
	setp.gt.s32 	%p184, %r313, 29;
	setp.lt.f32 	%p185, %f193, %f26;
	or.pred  	%p186, %p184, %p185;
	mov.u64 	%rd301, %rd300;
	mov.f32 	%f194, %f193;
	@%p186 bra 	$L__BB4_32;
	setp.gt.f32 	%p187, %f193, %f26;
	mov.u64 	%rd301, %rd30;
	mov.f32 	%f194, %f26;
	@%p187 bra 	$L__BB4_32;
	setp.lt.s64 	%p188, %rd300, %rd30;
	min.s64 	%rd301, %rd300, %rd30;
	selp.f32 	%f194, %f193, %f26, %p188;
$L__BB4_32:
	mov.b32 	%r355, %f194;
	mov.b32 	%r371, 4;
	mov.b32 	%r372, 31;
	mov.b32 	%r373, -1;
	// begin inline asm
	shfl.sync.down.b32 %r354, %r355, %r371, %r372, %r373;
	// end inline asm
	mov.b32 	%f29, %r354;
	// begin inline asm
	shfl.sync.down.b32 %r359, %r360, %r371, %r372, %r373;
	// end inline asm
	mov.b64 	{%r365, %r370}, %rd301;
	// begin inline asm
	shfl.sync.down.b32 %r364, %r365, %r371, %r372, %r373;
	// end inline asm
	// begin inline asm
	shfl.sync.down.b32 %r369, %r370, %r371, %r372, %r373;
	// end inline asm
	mov.b64 	%rd33, {%r364, %r369};
	setp.gt.s32 	%p189, %r313, 27;
	setp.lt.f32 	%p190, %f194, %f29;
	or.pred  	%p191, %p189, %p190;
	mov.u64 	%rd302, %rd301;
	mov.f32 	%f195, %f194;
	@%p191 bra 	$L__BB4_35;
	setp.gt.f32 	%p192, %f194, %f29;
	mov.u64 	%rd302, %rd33;
	mov.f32 	%f195, %f29;
	@%p192 bra 	$L__BB4_35;
	setp.lt.s64 	%p193, %rd301, %rd33;
	min.s64 	%rd302, %rd301, %rd33;
	selp.f32 	%f195, %f194, %f29, %p193;
$L__BB4_35:
	mov.b32 	%r375, %f195;
	mov.b32 	%r391, 8;
	mov.b32 	%r392, 31;
	mov.b32 	%r393, -1;
	// begin inline asm
	shfl.sync.down.b32 %r374, %r375, %r391, %r392, %r393;
	// end inline asm
	mov.b32 	%f32, %r374;
	// begin inline asm
	shfl.sync.down.b32 %r379, %r380, %r391, %r392, %r393;
	// end inline asm
	mov.b64 	{%r385, %r390}, %rd302;
	// begin inline asm
	shfl.sync.down.b32 %r384, %r385, %r391, %r392, %r393;
	// end inline asm
	// begin inline asm
	shfl.sync.down.b32 %r389, %r390, %r391, %r392, %r393;
	// end inline asm
	mov.b64 	%rd36, {%r384, %r389};
	setp.gt.s32 	%p194, %r313, 23;
	setp.lt.f32 	%p195, %f195, %f32;
	or.pred  	%p196, %p194, %p195;
	mov.u64 	%rd303, %rd302;
	mov.f32 	%f196, %f195;
	@%p196 bra 	$L__BB4_38;
	setp.gt.f32 	%p197, %f195, %f32;
	mov.u64 	%rd303, %rd36;
	mov.f32 	%f196, %f32;
	@%p197 bra 	$L__BB4_38;
	setp.lt.s64 	%p198, %rd302, %rd36;
	min.s64 	%rd303, %rd302, %rd36;
	selp.f32 	%f196, %f195, %f32, %p198;
$L__BB4_38:
	mov.b32 	%r395, %f196;
	mov.b32 	%r411, 16;
	mov.b32 	%r412, 31;
	mov.b32 	%r413, -1;
	// begin inline asm
	shfl.sync.down.b32 %r394, %r395, %r411, %r412, %r413;
	// end inline asm
	mov.b32 	%f35, %r394;
	// begin inline asm
	shfl.sync.down.b32 %r399, %r400, %r411, %r412, %r413;
	// end inline asm
	mov.b64 	{%r405, %r410}, %rd303;
	// begin inline asm
	shfl.sync.down.b32 %r404, %r405, %r411, %r412, %r413;
	// end inline asm
	// begin inline asm
	shfl.sync.down.b32 %r409, %r410, %r411, %r412, %r413;
	// end inline asm
	mov.b64 	%rd39, {%r404, %r409};
	setp.gt.s32 	%p199, %r313, 15;
	setp.lt.f32 	%p200, %f196, %f35;
	or.pred  	%p201, %p199, %p200;
	mov.u64 	%rd355, %rd303;
	mov.f32 	%f247, %f196;
	@%p201 bra 	$L__BB4_41;
	setp.gt.f32 	%p202, %f196, %f35;
	mov.u64 	%rd355, %rd39;
	mov.f32 	%f247, %f35;
	@%p202 bra 	$L__BB4_41;
	setp.lt.s64 	%p203, %rd303, %rd39;
	min.s64 	%rd355, %rd303, %rd39;
	selp.f32 	%f247, %f196, %f35, %p203;
$L__BB4_41:
	setp.ne.s32 	%p204, %r313, 0;
	@%p204 bra 	$L__BB4_43;
	shr.u32 	%r414, %r1, 1;
	and.b32  	%r415, %r414, 496;
	mov.u32 	%r416, _ZN6thrust24THRUST_300001_SM_1000_NS8cuda_cub4core6detail5shmemE;
	add.s32 	%r417, %r416, %r415;
	st.shared.f32 	[%r417+8], %f247;
	st.shared.u64 	[%r417+16], %rd355;
$L__BB4_43:
	bar.sync 	0;
	setp.ne.s32 	%p205, %r1, 0;
	@%p205 bra 	$L__BB4_203;
	ld.shared.f32 	%f38, [_ZN6thrust24THRUST_300001_SM_1000_NS8cuda_cub4core6detail5shmemE+24];
	ld.shared.u64 	%rd42, [_ZN6thrust24THRUST_300001_SM_1000_NS8cuda_cub4core6detail5shmemE+32];
	setp.lt.f32 	%p206, %f247, %f38;
	mov.u64 	%rd305, %rd355;
	mov.f32 	%f198, %f247;
	@%p206 bra 	$L__BB4_47;
	setp.lt.f32 	%p207, %f38, %f247;
	mov.u64 	%rd305, %rd42;
	mov.f32 	%f198, %f38;
	@%p207 bra 	$L__BB4_47;
	setp.lt.s64 	%p208, %rd355, %rd42;
	min.s64 	%rd305, %rd355, %rd42;
	selp.f32 	%f198, %f247, %f38, %p208;
$L__BB4_47:
	ld.shared.f32 	%f41, [_ZN6thrust24THRUST_300001_SM_1000_NS8cuda_cub4core6detail5shmemE+40];
	ld.shared.u64 	%rd45, [_ZN6thrust24THRUST_300001_SM_1000_NS8cuda_cub4core6detail5shmemE+48];
	setp.lt.f32 	%p209, %f198, %f41;
	mov.u64 	%rd306, %rd305;
	mov.f32 	%f199, %f198;
	@%p209 bra 	$L__BB4_50;
	setp.lt.f32 	%p210, %f41, %f198;
	mov.u64 	%rd306, %rd45;
	mov.f32 	%f199, %f41;
	@%p210 bra 	$L__BB4_50;
	setp.lt.s64 	%p211, %rd305, %rd45;
	min.s64 	%rd306, %rd305, %rd45;
	selp.f32 	%f199, %f198, %f41, %p211;
$L__BB4_50:
	ld.shared.f32 	%f44, [_ZN6thrust24THRUST_300001_SM_1000_NS8cuda_cub4core6detail5shmemE+56];
	ld.shared.u64 	%rd48, [_ZN6thrust24THRUST_300001_SM_1000_NS8cuda_cub4core6detail5shmemE+64];
	setp.lt.f32 	%p212, %f199, %f44;
	mov.u64 	%rd307, %rd306;
	mov.f32 	%f200, %f199;
	@%p212 bra 	$L__BB4_53;
	setp.lt.f32 	%p213, %f44, %f199;
	mov.u64 	%rd307, %rd48;
	mov.f32 	%f200, %f44;
	@%p213 bra 	$L__BB4_53;
	setp.lt.s64 	%p214, %rd306, %rd48;
	min.s64 	%rd307, %rd306, %rd48;
	selp.f32 	%f200, %f199, %f44, %p214;
$L__BB4_53:
	ld.shared.f32 	%f47, [_ZN6thrust24THRUST_300001_SM_1000_NS8cuda_cub4core6detail5shmemE+72];
	ld.shared.u64 	%rd51, [_ZN6thrust24THRUST_300001_SM_1000_NS8cuda_cub4core6detail5shmemE+80];
	setp.lt.f32 	%p215, %f200, %f47;
	mov.u64 	%rd308, %rd307;
	mov.f32 	%f201, %f200;
	@%p215 bra 	$L__BB4_56;
	setp.lt.f32 	%p216, %f47, %f200;
	mov.u64 	%rd308, %rd51;
	mov.f32 	%f201, %f47;
	@%p216 bra 	$L__BB4_56;
	setp.lt.s64 	%p217, %rd307, %rd51;
	min.s64 	%rd308, %rd307, %rd51;
	selp.f32 	%f201, %f200, %f47, %p217;
$L__BB4_56:
	ld.shared.f32 	%f50, [_ZN6thrust24THRUST_300001_SM_1000_NS8cuda_cub4core6detail5shmemE+88];
	ld.shared.u64 	%rd54, [_ZN6thrust24THRUST_300001_SM_1000_NS8cuda_cub4core6detail5shmemE+96];
	setp.lt.f32 	%p218, %f201, %f50;
	mov.u64 	%rd309, %rd308;
	mov.f32 	%f202, %f201;
	@%p218 bra 	$L__BB4_59;
	setp.lt.f32 	%p219, %f50, %f201;
	mov.u64 	%rd309, %rd54;
	mov.f32 	%f202, %f50;
	@%p219 bra 	$L__BB4_59;
	setp.lt.s64 	%p220, %rd308, %rd54;
	min.s64 	%rd309, %rd308, %rd54;
	selp.f32 	%f202, %f201, %f50, %p220;
$L__BB4_59:
	ld.shared.f32 	%f53, [_ZN6thrust24THRUST_300001_SM_1000_NS8cuda_cub4core6detail5shmemE+104];
	ld.shared.u64 	%rd57, [_ZN6thrust24THRUST_300001_SM_1000_NS8cuda_cub4core6detail5shmemE+112];
	setp.lt.f32 	%p221, %f202, %f53;
	mov.u64 	%rd310, %rd309;
	mov.f32 	%f203, %f202;
	@%p221 bra 	$L__BB4_62;
	setp.lt.f32 	%p222, %f53, %f202;
	mov.u64 	%rd310, %rd57;
	mov.f32 	%f203, %f53;
	@%p222 bra 	$L__BB4_62;
	setp.lt.s64 	%p223, %rd309, %rd57;
	min.s64 	%rd310, %rd309, %rd57;
	selp.f32 	%f203, %f202, %f53, %p223;
$L__BB4_62:
	ld.shared.f32 	%f56, [_ZN6thrust24THRUST_300001_SM_1000_NS8cuda_cub4core6detail5shmemE+120];
	ld.shared.u64 	%rd60, [_ZN6thrust24THRUST_300001_SM_1000_NS8cuda_cub4core6detail5shmemE+128];
	setp.lt.f32 	%p224, %f203, %f56;
	mov.f32 	%f247, %f203;
	mov.u64 	%rd355, %rd310;
	@%p224 bra 	$L__BB4_203;
	setp.lt.f32 	%p225, %f56, %f203;
	mov.f32 	%f247, %f56;
	mov.u64 	%rd355, %rd60;
	@%p225 bra 	$L__BB4_203;
	setp.lt.s64 	%p226, %rd310, %rd60;
	min.s64 	%rd355, %rd310, %rd60;
	selp.f32 	%f247, %f203, %f56, %p226;
	bra.uni 	$L__BB4_203;
$L__BB4_65:
	// begin inline asm
	mov.u32 %r200, %laneid;
	// end inline asm
	and.b32  	%r221, %r1, 992;
	add.s32 	%r222, %r221, 32;
	setp.gt.s32 	%p123, %r222, %r37;
	not.b32 	%r223, %r221;
	add.s32 	%r224, %r37, %r223;
	selp.b32 	%r219, %r224, 31, %p123;
	mov.b32 	%r202, %f191;
	mov.b32 	%r218, 1;
	mov.b32 	%r220, -1;
	// begin inline asm
	shfl.sync.down.b32 %r201, %r202, %r218, %r219, %r220;
	// end inline asm
	mov.b32 	%f58, %r201;
	// begin inline asm
	shfl.sync.down.b32 %r206, %r207, %r218, %r219, %r220;
	// end inline asm
	mov.b64 	{%r212, %r217}, %rd298;
	// begin inline asm
	shfl.sync.down.b32 %r211, %r212, %r218, %r219, %r220;
	// end inline asm
	// begin inline asm
	shfl.sync.down.b32 %r216, %r217, %r218, %r219, %r220;
	// end inline asm
	mov.b64 	%rd62, {%r211, %r216};
	setp.ge.s32 	%p124, %r200, %r219;
	setp.lt.f32 	%p125, %f191, %f58;
	or.pred  	%p126, %p124, %p125;
	mov.u64 	%rd311, %rd298;
	mov.f32 	%f204, %f191;
	@%p126 bra 	$L__BB4_68;
	setp.gt.f32 	%p127, %f191, %f58;
	mov.u64 	%rd311, %rd62;
	mov.f32 	%f204, %f58;
	@%p127 bra 	$L__BB4_68;
	setp.lt.s64 	%p128, %rd298, %rd62;
	min.s64 	%rd311, %rd298, %rd62;
	selp.f32 	%f204, %f191, %f58, %p128;
$L__BB4_68:
	mov.b32 	%r226, %f204;
	mov.b32 	%r242, 2;
	mov.b32 	%r244, -1;
	// begin inline asm
	shfl.sync.down.b32 %r225, %r226, %r242, %r219, %r244;
	// end inline asm
	mov.b32 	%f61, %r225;
	// begin inline asm
	shfl.sync.down.b32 %r230, %r231, %r242, %r219, %r244;
	// end inline asm
	mov.b64 	{%r236, %r241}, %rd311;
	// begin inline asm
	shfl.sync.down.b32 %r235, %r236, %r242, %r219, %r244;
	// end inline asm
	// begin inline asm
	shfl.sync.down.b32 %r240, %r241, %r242, %r219, %r244;
	// end inline asm
	mov.b64 	%rd65, {%r235, %r240};
	add.s32 	%r245, %r200, 2;
	setp.gt.s32 	%p129, %r245, %r219;
	setp.lt.f32 	%p130, %f204, %f61;
	or.pred  	%p131, %p129, %p130;
	mov.u64 	%rd312, %rd311;
	mov.f32 	%f205, %f204;
	@%p131 bra 	$L__BB4_71;
	setp.gt.f32 	%p132, %f204, %f61;
	mov.u64 	%rd312, %rd65;
	mov.f32 	%f205, %f61;
	@%p132 bra 	$L__BB4_71;
	setp.lt.s64 	%p133, %rd311, %rd65;
	min.s64 	%rd312, %rd311, %rd65;
	selp.f32 	%f205, %f204, %f61, %p133;
$L__BB4_71:
	mov.b32 	%r247, %f205;
	mov.b32 	%r263, 4;
	mov.b32 	%r265, -1;
	// begin inline asm
	shfl.sync.down.b32 %r246, %r247, %r263, %r219, %r265;
	// end inline asm
	mov.b32 	%f64, %r246;
	// begin inline asm
	shfl.sync.down.b32 %r251, %r252, %r263, %r219, %r265;
	// end inline asm
	mov.b64 	{%r257, %r262}, %rd312;
	// begin inline asm
	shfl.sync.down.b32 %r256, %r257, %r263, %r219, %r265;
	// end inline asm
	// begin inline asm
	shfl.sync.down.b32 %r261, %r262, %r263, %r219, %r265;
	// end inline asm
	mov.b64 	%rd68, {%r256, %r261};
	add.s32 	%r266, %r200, 4;
	setp.gt.s32 	%p134, %r266, %r219;
	setp.lt.f32 	%p135, %f205, %f64;
	or.pred  	%p136, %p134, %p135;
	mov.f32 	%f206, %f205;
	mov.u64 	%rd313, %rd312;
	@%p136 bra 	$L__BB4_74;
	setp.gt.f32 	%p137, %f205, %f64;
	mov.f32 	%f206, %f64;
	mov.u64 	%rd313, %rd68;
	@%p137 bra 	$L__BB4_74;
	setp.lt.s64 	%p138, %rd312, %rd68;
	selp.f32 	%f206, %f205, %f64, %p138;
	min.s64 	%rd313, %rd312, %rd68;
$L__BB4_74:
	mov.b32 	%r268, %f206;
	mov.b32 	%r284, 8;
	mov.b32 	%r286, -1;
	// begin inline asm
	shfl.sync.down.b32 %r267, %r268, %r284, %r219, %r286;
	// end inline asm
	mov.b32 	%f67, %r267;
	// begin inline asm
	shfl.sync.down.b32 %r272, %r273, %r284, %r219, %r286;
	// end inline asm
	mov.b64 	{%r278, %r283}, %rd313;
	// begin inline asm
	shfl.sync.down.b32 %r277, %r278, %r284, %r219, %r286;
	// end inline asm
	// begin inline asm
	shfl.sync.down.b32 %r282, %r283, %r284, %r219, %r286;
	// end inline asm
	mov.b64 	%rd71, {%r277, %r282};
	add.s32 	%r287, %r200, 8;
	setp.gt.s32 	%p139, %r287, %r219;
	setp.lt.f32 	%p140, %f206, %f67;
	or.pred  	%p141, %p139, %p140;
	mov.f32 	%f207, %f206;
	mov.u64 	%rd314, %rd313;
	@%p141 bra 	$L__BB4_77;
	setp.gt.f32 	%p142, %f206, %f67;
	mov.f32 	%f207, %f67;
	mov.u64 	%rd314, %rd71;
	@%p142 bra 	$L__BB4_77;
	setp.lt.s64 	%p143, %rd313, %rd71;
	selp.f32 	%f207, %f206, %f67, %p143;
	min.s64 	%rd314, %rd313, %rd71;
$L__BB4_77:
	mov.b32 	%r289, %f207;
	mov.b32 	%r305, 16;
	mov.b32 	%r307, -1;
	// begin inline asm
	shfl.sync.down.b32 %r288, %r289, %r305, %r219, %r307;
	// end inline asm
	mov.b32 	%f70, %r288;
	// begin inline asm
	shfl.sync.down.b32 %r293, %r294, %r305, %r219, %r307;
	// end inline asm
	mov.b64 	{%r299, %r304}, %rd314;
	// begin inline asm
	shfl.sync.down.b32 %r298, %r299, %r305, %r219, %r307;
	// end inline asm
	// begin inline asm
	shfl.sync.down.b32 %r303, %r304, %r305, %r219, %r307;
	// end inline asm
	mov.b64 	%rd74, {%r298, %r303};
	add.s32 	%r308, %r200, 16;
	setp.gt.s32 	%p144, %r308, %r219;
	setp.lt.f32 	%p145, %f207, %f70;
	or.pred  	%p146, %p144, %p145;
	mov.f32 	%f247, %f207;
	mov.u64 	%rd355, %rd314;
	@%p146 bra 	$L__BB4_80;
	setp.gt.f32 	%p147, %f207, %f70;
	mov.f32 	%f247, %f70;
	mov.u64 	%rd355, %rd74;
	@%p147 bra 	$L__BB4_80;
	setp.lt.s64 	%p148, %rd314, %rd74;
	selp.f32 	%f247, %f207, %f70, %p148;
	min.s64 	%rd355, %rd314, %rd74;
$L__BB4_80:
	setp.ne.s32 	%p149, %r200, 0;
	@%p149 bra 	$L__BB4_82;
	shr.u32 	%r309, %r1, 1;
	and.b32  	%r310, %r309, 496;
	mov.u32 	%r311, _ZN6thrust24THRUST_300001_SM_1000_NS8cuda_cub4core6detail5shmemE;
	add.s32 	%r312, %r311, %r310;
	st.shared.f32 	[%r312+8], %f247;
	st.shared.u64 	[%r312+16], %rd355;
$L__BB4_82:
	bar.sync 	0;
	setp.ne.s32 	%p150, %r1, 0;
	@%p150 bra 	$L__BB4_203;
	setp.lt.s32 	%p151, %r37, 33;
	mov.f32 	%f209, %f247;
	mov.u64 	%rd316, %rd355;
	@%p151 bra 	$L__BB4_87;
	ld.shared.f32 	%f73, [_ZN6thrust24THRUST_300001_SM_1000_NS8cuda_cub4core6detail5shmemE+24];
	ld.shared.u64 	%rd77, [_ZN6thrust24THRUST_300001_SM_1000_NS8cuda_cub4core6detail5shmemE+32];
	setp.lt.f32 	%p152, %f247, %f73;
	mov.f32 	%f209, %f247;
	mov.u64 	%rd316, %rd355;
	@%p152 bra 	$L__BB4_87;
	setp.lt.f32 	%p153, %f73, %f247;
	mov.f32 	%f209, %f73;
	mov.u64 	%rd316, %rd77;
	@%p153 bra 	$L__BB4_87;
	setp.lt.s64 	%p154, %rd355, %rd77;
	selp.f32 	%f209, %f247, %f73, %p154;
	min.s64 	%rd316, %rd355, %rd77;
$L__BB4_87:
	setp.lt.s32 	%p155, %r37, 65;
	mov.f32 	%f210, %f209;
	mov.u64 	%rd317, %rd316;
	@%p155 bra 	$L__BB4_91;
	ld.shared.f32 	%f76, [_ZN6thrust24THRUST_300001_SM_1000_NS8cuda_cub4core6detail5shmemE+40];
	ld.shared.u64 	%rd80, [_ZN6thrust24THRUST_300001_SM_1000_NS8cuda_cub4core6detail5shmemE+48];
	setp.lt.f32 	%p156, %f209, %f76;
	mov.f32 	%f210, %f209;
	mov.u64 	%rd317, %rd316;
	@%p156 bra 	$L__BB4_91;
	setp.lt.f32 	%p157, %f76, %f209;
	mov.f32 	%f210, %f76;
	mov.u64 	%rd317, %rd80;
	@%p157 bra 	$L__BB4_91;
	setp.lt.s64 	%p158, %rd316, %rd80;
	selp.f32 	%f210, %f209, %f76, %p158;
	min.s64 	%rd317, %rd316, %rd80;
$L__BB4_91:
	setp.lt.s32 	%p159, %r37, 97;
	mov.f32 	%f211, %f210;
	mov.u64 	%rd318, %rd317;
	@%p159 bra 	$L__BB4_95;
	ld.shared.f32 	%f79, [_ZN6thrust24THRUST_300001_SM_1000_NS8cuda_cub4core6detail5shmemE+56];
	ld.shared.u64 	%rd83, [_ZN6thrust24THRUST_300001_SM_1000_NS8cuda_cub4core6detail5shmemE+64];
	setp.lt.f32 	%p160, %f210, %f79;
	mov.f32 	%f211, %f210;
	mov.u64 	%rd318, %rd317;
	@%p160 bra 	$L__BB4_95;
	setp.lt.f32 	%p161, %f79, %f210;
	mov.f32 	%f211, %f79;
	mov.u64 	%rd318, %rd83;
	@%p161 bra 	$L__BB4_95;
	setp.lt.s64 	%p162, %rd317, %rd83;
	selp.f32 	%f211, %f210, %f79, %p162;
	min.s64 	%rd318, %rd317, %rd83;
$L__BB4_95:
	setp.lt.s32 	%p163, %r37, 129;
	mov.f32 	%f212, %f211;
	mov.u64 	%rd319, %rd318;
	@%p163 bra 	$L__BB4_99;
	ld.shared.f32 	%f82, [_ZN6thrust24THRUST_300001_SM_1000_NS8cuda_cub4core6detail5shmemE+72];
	ld.shared.u64 	%rd86, [_ZN6thrust24THRUST_300001_SM_1000_NS8cuda_cub4core6detail5shmemE+80];
	setp.lt.f32 	%p164, %f211, %f82;
	mov.f32 	%f212, %f211;
	mov.u64 	%rd319, %rd318;
	@%p164 bra 	$L__BB4_99;
	setp.lt.f32 	%p165, %f82, %f211;
	mov.f32 	%f212, %f82;
	mov.u64 	%rd319, %rd86;
	@%p165 bra 	$L__BB4_99;
	setp.lt.s64 	%p166, %rd318, %rd86;
	selp.f32 	%f212, %f211, %f82, %p166;
	min.s64 	%rd319, %rd318, %rd86;
$L__BB4_99:
	setp.lt.s32 	%p167, %r37, 161;
	mov.f32 	%f213, %f212;
	mov.u64 	%rd320, %rd319;
	@%p167 bra 	$L__BB4_103;
	ld.shared.f32 	%f85, [_ZN6thrust24THRUST_300001_SM_1000_NS8cuda_cub4core6detail5shmemE+88];
	ld.shared.u64 	%rd89, [_ZN6thrust24THRUST_300001_SM_1000_NS8cuda_cub4core6detail5shmemE+96];
	setp.lt.f32 	%p168, %f212, %f85;
	mov.f32 	%f213, %f212;
	mov.u64 	%rd320, %rd319;
	@%p168 bra 	$L__BB4_103;
	setp.lt.f32 	%p169, %f85, %f212;
	mov.f32 	%f213, %f85;
	mov.u64 	%rd320, %rd89;
	@%p169 bra 	$L__BB4_103;
	setp.lt.s64 	%p170, %rd319, %rd89;
	selp.f32 	%f213, %f212, %f85, %p170;
	min.s64 	%rd320, %rd319, %rd89;
$L__BB4_103:
	setp.lt.s32 	%p171, %r37, 193;
	mov.f32 	%f214, %f213;
	mov.u64 	%rd321, %rd320;
	@%p171 bra 	$L__BB4_107;
	ld.shared.f32 	%f88, [_ZN6thrust24THRUST_300001_SM_1000_NS8cuda_cub4core6detail5shmemE+104];
	ld.shared.u64 	%rd92, [_ZN6thrust24THRUST_300001_SM_1000_NS8cuda_cub4core6detail5shmemE+112];
	setp.lt.f32 	%p172, %f213, %f88;
	mov.f32 	%f214, %f213;
	mov.u64 	%rd321, %rd320;
	@%p172 bra 	$L__BB4_107;
	setp.lt.f32 	%p173, %f88, %f213;
	mov.f32 	%f214, %f88;
	mov.u64 	%rd321, %rd92;
	@%p173 bra 	$L__BB4_107;
	setp.lt.s64 	%p174, %rd320, %rd92;
	selp.f32 	%f214, %f213, %f88, %p174;
	min.s64 	%rd321, %rd320, %rd92;
$L__BB4_107:
	setp.lt.s32 	%p175, %r37, 225;
	mov.f32 	%f247, %f214;
	mov.u64 	%rd355, %rd321;
	@%p175 bra 	$L__BB4_203;
	ld.shared.f32 	%f91, [_ZN6thrust24THRUST_300001_SM_1000_NS8cuda_cub4core6detail5shmemE+120];
	ld.shared.u64 	%rd95, [_ZN6thrust24THRUST_300001_SM_1000_NS8cuda_cub4core6detail5shmemE+128];
	setp.lt.f32 	%p176, %f214, %f91;
	mov.f32 	%f247, %f214;
	mov.u64 	%rd355, %rd321;
	@%p176 bra 	$L__BB4_203;
	setp.lt.f32 	%p177, %f91, %f214;
	mov.f32 	%f247, %f91;
	mov.u64 	%rd355, %rd95;
	@%p177 bra 	$L__BB4_203;
	setp.lt.s64 	%p178, %rd321, %rd95;
	selp.f32 	%f247, %f214, %f91, %p178;
	min.s64 	%rd355, %rd321, %rd95;
	bra.uni 	$L__BB4_203;
$L__BB4_111:
	mov.u32 	%r16, %tid.x;
	mul.wide.u32 	%rd208, %r16, 16;
	add.s64 	%rd189, %rd186, %rd208;
	// begin inline asm
	ld.global.nc.u64 %rd188, [%rd189];
	// end inline asm
	mov.b64 	{%r38, %r39}, %rd188;
	mov.b32 	%f93, %r38;
	add.s64 	%rd191, %rd189, 8;
	// begin inline asm
	ld.global.nc.u64 %rd190, [%rd191];
	// end inline asm
	add.s64 	%rd193, %rd189, 4096;
	// begin inline asm
	ld.global.nc.u64 %rd192, [%rd193];
	// end inline asm
	mov.b64 	{%r40, %r41}, %rd192;
	mov.b32 	%f94, %r40;
	add.s64 	%rd195, %rd189, 4104;
	// begin inline asm
	ld.global.nc.u64 %rd194, [%rd195];
	// end inline asm
	add.s64 	%rd197, %rd189, 8192;
	// begin inline asm
	ld.global.nc.u64 %rd196, [%rd197];
	// end inline asm
	mov.b64 	{%r42, %r43}, %rd196;
	mov.b32 	%f95, %r42;
	add.s64 	%rd199, %rd189, 8200;
	// begin inline asm
	ld.global.nc.u64 %rd198, [%rd199];
	// end inline asm
	add.s64 	%rd201, %rd189, 12288;
	// begin inline asm
	ld.global.nc.u64 %rd200, [%rd201];
	// end inline asm
	mov.b64 	{%r44, %r45}, %rd200;
	mov.b32 	%f96, %r44;
	add.s64 	%rd203, %rd189, 12296;
	// begin inline asm
	ld.global.nc.u64 %rd202, [%rd203];
	// end inline asm
	add.s64 	%rd205, %rd189, 16384;
	// begin inline asm
	ld.global.nc.u64 %rd204, [%rd205];
	// end inline asm
	mov.b64 	{%r46, %r47}, %rd204;
	mov.b32 	%f97, %r46;
	add.s64 	%rd207, %rd189, 16392;
	// begin inline asm
	ld.global.nc.u64 %rd206, [%rd207];
	// end inline asm
	setp.lt.f32 	%p3, %f93, %f94;
	mov.f32 	%f215, %f93;
	mov.u64 	%rd322, %rd190;
	@%p3 bra 	$L__BB4_114;
	setp.lt.f32 	%p4, %f94, %f93;
	mov.f32 	%f215, %f94;
	mov.u64 	%rd322, %rd194;
	@%p4 bra 	$L__BB4_114;
	setp.lt.s64 	%p5, %rd190, %rd194;
	selp.f32 	%f215, %f93, %f94, %p5;
	min.s64 	%rd322, %rd190, %rd194;
$L__BB4_114:
	setp.lt.f32 	%p6, %f215, %f95;
	mov.f32 	%f216, %f215;
	mov.u64 	%rd323, %rd322;
	@%p6 bra 	$L__BB4_117;
	setp.lt.f32 	%p7, %f95, %f215;
	mov.f32 	%f216, %f95;
	mov.u64 	%rd323, %rd198;
	@%p7 bra 	$L__BB4_117;
	setp.lt.s64 	%p8, %rd322, %rd198;
	selp.f32 	%f216, %f215, %f95, %p8;
	min.s64 	%rd323, %rd322, %rd198;
$L__BB4_117:
	setp.lt.f32 	%p9, %f216, %f96;
	mov.f32 	%f217, %f216;
	mov.u64 	%rd324, %rd323;
	@%p9 bra 	$L__BB4_120;
	setp.lt.f32 	%p10, %f96, %f216;
	mov.f32 	%f217, %f96;
	mov.u64 	%rd324, %rd202;
	@%p10 bra 	$L__BB4_120;
	setp.lt.s64 	%p11, %rd323, %rd202;
	selp.f32 	%f217, %f216, %f96, %p11;
	min.s64 	%rd324, %rd323, %rd202;
$L__BB4_120:
	setp.lt.f32 	%p12, %f217, %f97;
	mov.f32 	%f234, %f217;
	mov.u64 	%rd342, %rd324;
	@%p12 bra 	$L__BB4_123;
	setp.lt.f32 	%p13, %f97, %f217;
	mov.f32 	%f234, %f97;
	mov.u64 	%rd342, %rd206;
	@%p13 bra 	$L__BB4_123;
	setp.lt.s64 	%p14, %rd324, %rd206;
	selp.f32 	%f234, %f217, %f97, %p14;
	min.s64 	%rd342, %rd324, %rd206;
$L__BB4_123:
	setp.lt.u32 	%p15, %r37, 2560;
	mov.b32 	%r425, 1280;
	@%p15 bra 	$L__BB4_141;
	mov.b32 	%r425, 1280;
$L__BB4_125:
	mov.u32 	%r17, %r425;
	add.s32 	%r50, %r17, %r16;
	mul.wide.u32 	%rd229, %r50, 16;
	add.s64 	%rd210, %rd186, %rd229;
	// begin inline asm
	ld.global.nc.u64 %rd209, [%rd210];
	// end inline asm
	mov.b64 	{%r51, %r52}, %rd209;
	mov.b32 	%f107, %r51;
	add.s64 	%rd212, %rd210, 8;
	// begin inline asm
	ld.global.nc.u64 %rd211, [%rd212];
	// end inline asm
	add.s64 	%rd214, %rd210, 4096;
	// begin inline asm
	ld.global.nc.u64 %rd213, [%rd214];
	// end inline asm
	mov.b64 	{%r53, %r54}, %rd213;
	mov.b32 	%f108, %r53;
	add.s64 	%rd216, %rd210, 4104;
	// begin inline asm
	ld.global.nc.u64 %rd215, [%rd216];
	// end inline asm
	add.s64 	%rd218, %rd210, 8192;
	// begin inline asm
	ld.global.nc.u64 %rd217, [%rd218];
	// end inline asm
	mov.b64 	{%r55, %r56}, %rd217;
	mov.b32 	%f109, %r55;
	add.s64 	%rd220, %rd210, 8200;
	// begin inline asm
	ld.global.nc.u64 %rd219, [%rd220];
	// end inline asm
	add.s64 	%rd222, %rd210, 12288;
	// begin inline asm
	ld.global.nc.u64 %rd221, [%rd222];
	// end inline asm
	mov.b64 	{%r57, %r58}, %rd221;
	mov.b32 	%f110, %r57;
	add.s64 	%rd224, %rd210, 12296;
	// begin inline asm
	ld.global.nc.u64 %rd223, [%rd224];
	// end inline asm
	add.s64 	%rd226, %rd210, 16384;
	// begin inline asm
	ld.global.nc.u64 %rd225, [%rd226];
	// end inline asm
	mov.b64 	{%r59, %r60}, %rd225;
	mov.b32 	%f111, %r59;
	add.s64 	%rd228, %rd210, 16392;
	// begin inline asm
	ld.global.nc.u64 %rd227, [%rd228];
	// end inline asm
	setp.lt.f32 	%p16, %f234, %f107;
	mov.f32 	%f220, %f234;
	mov.u64 	%rd327, %rd342;
	@%p16 bra 	$L__BB4_128;
	setp.lt.f32 	%p17, %f107, %f234;
	mov.f32 	%f220, %f107;
	mov.u64 	%rd327, %rd211;
	@%p17 bra 	$L__BB4_128;
	setp.lt.s64 	%p18, %rd342, %rd211;
	selp.f32 	%f220, %f234, %f107, %p18;
	min.s64 	%rd327, %rd342, %rd211;
$L__BB4_128:
	setp.lt.f32 	%p19, %f220, %f108;
	mov.f32 	%f221, %f220;
	mov.u64 	%rd328, %rd327;
	@%p19 bra 	$L__BB4_131;
	setp.lt.f32 	%p20, %f108, %f220;
	mov.f32 	%f221, %f108;
	mov.u64 	%rd328, %rd215;
	@%p20 bra 	$L__BB4_131;
	setp.lt.s64 	%p21, %rd327, %rd215;
	selp.f32 	%f221, %f220, %f108, %p21;
	min.s64 	%rd328, %rd327, %rd215;
$L__BB4_131:
	setp.lt.f32 	%p22, %f221, %f109;
	mov.f32 	%f222, %f221;
	mov.u64 	%rd329, %rd328;
	@%p22 bra 	$L__BB4_134;
	setp.lt.f32 	%p23, %f109, %f221;
	mov.f32 	%f222, %f109;
	mov.u64 	%rd329, %rd219;
	@%p23 bra 	$L__BB4_134;
	setp.lt.s64 	%p24, %rd328, %rd219;
	selp.f32 	%f222, %f221, %f109, %p24;
	min.s64 	%rd329, %rd328, %rd219;
$L__BB4_134:
	setp.lt.f32 	%p25, %f222, %f110;
	mov.f32 	%f223, %f222;
	mov.u64 	%rd330, %rd329;
	@%p25 bra 	$L__BB4_137;
	setp.lt.f32 	%p26, %f110, %f222;
	mov.f32 	%f223, %f110;
	mov.u64 	%rd330, %rd223;
	@%p26 bra 	$L__BB4_137;
	setp.lt.s64 	%p27, %rd329, %rd223;
	selp.f32 	%f223, %f222, %f110, %p27;
	min.s64 	%rd330, %rd329, %rd223;
$L__BB4_137:
	setp.lt.f32 	%p28, %f223, %f111;
	mov.f32 	%f234, %f223;
	mov.u64 	%rd342, %rd330;
	@%p28 bra 	$L__BB4_140;
	setp.lt.f32 	%p29, %f111, %f223;
	mov.f32 	%f234, %f111;
	mov.u64 	%rd342, %rd227;
	@%p29 bra 	$L__BB4_140;
	setp.lt.s64 	%p30, %rd330, %rd227;
	selp.f32 	%f234, %f223, %f111, %p30;
	min.s64 	%rd342, %rd330, %rd227;
$L__BB4_140:
	add.s32 	%r425, %r17, 1280;
	add.s32 	%r61, %r17, 2560;
	setp.le.s32 	%p31, %r61, %r37;
	@%p31 bra 	$L__BB4_125;
$L__BB4_141:
	setp.le.s32 	%p32, %r37, %r425;
	@%p32 bra 	$L__BB4_164;
	sub.s32 	%r20, %r37, %r425;
	setp.ge.s32 	%p33, %r16, %r20;
	@%p33 bra 	$L__BB4_164;
	not.b32 	%r62, %r16;
	add.s32 	%r63, %r37, %r62;
	sub.s32 	%r21, %r63, %r425;
	and.b32  	%r64, %r21, 768;
	setp.eq.s32 	%p34, %r64, 768;
	mov.u32 	%r429, %r16;
	@%p34 bra 	$L__BB4_149;
	add.s32 	%r427, %r16, %r425;
	shr.u32 	%r65, %r21, 8;
	add.s32 	%r66, %r65, 1;
	and.b32  	%r67, %r66, 3;
	neg.s32 	%r426, %r67;
	mov.u32 	%r429, %r16;
$L__BB4_145:
	.pragma "nounroll";
	mov.u64 	%rd127, %rd342;
	mov.f32 	%f123, %f234;
	mul.wide.u32 	%rd235, %r427, 16;
	add.s64 	%rd232, %rd186, %rd235;
	// begin inline asm
	ld.global.nc.u64 %rd231, [%rd232];
	// end inline asm
	mov.b64 	{%r68, %r69}, %rd231;
	mov.b32 	%f124, %r68;
	add.s64 	%rd234, %rd232, 8;
	// begin inline asm
	ld.global.nc.u64 %rd233, [%rd234];
	// end inline asm
	setp.lt.f32 	%p35, %f123, %f124;
	@%p35 bra 	$L__BB4_148;
	setp.lt.f32 	%p36, %f124, %f123;
	mov.f32 	%f234, %f124;
	mov.u64 	%rd342, %rd233;
	@%p36 bra 	$L__BB4_148;
	setp.lt.s64 	%p37, %rd127, %rd233;
	selp.f32 	%f234, %f123, %f124, %p37;
	min.s64 	%rd342, %rd127, %rd233;
$L__BB4_148:
	add.s32 	%r429, %r429, 256;
	add.s32 	%r427, %r427, 256;
	add.s32 	%r426, %r426, 1;
	setp.ne.s32 	%p38, %r426, 0;
	@%p38 bra 	$L__BB4_145;
$L__BB4_149:
	setp.lt.u32 	%p39, %r21, 768;
	@%p39 bra 	$L__BB4_164;
	cvt.u64.u32 	%rd236, %r429;
	cvt.u64.u32 	%rd237, %r425;
	add.s64 	%rd238, %rd236, %rd237;
	shl.b64 	%rd239, %rd238, 4;
	add.s64 	%rd240, %rd239, %rd186;
	add.s64 	%rd337, %rd240, 12296;
	add.s32 	%r430, %r429, %r425;
$L__BB4_151:
	mul.wide.u32 	%rd245, %r430, 16;
	add.s64 	%rd242, %rd186, %rd245;
	// begin inline asm
	ld.global.nc.u64 %rd241, [%rd242];
	// end inline asm
	mov.b64 	{%r70, %r71}, %rd241;
	mov.b32 	%f130, %r70;
	add.s64 	%rd244, %rd242, 8;
	// begin inline asm
	ld.global.nc.u64 %rd243, [%rd244];
	// end inline asm
	setp.lt.f32 	%p40, %f234, %f130;
	mov.f32 	%f231, %f234;
	mov.u64 	%rd339, %rd342;
	@%p40 bra 	$L__BB4_154;
	setp.lt.f32 	%p41, %f130, %f234;
	mov.f32 	%f231, %f130;
	mov.u64 	%rd339, %rd243;
	@%p41 bra 	$L__BB4_154;
	setp.lt.s64 	%p42, %rd342, %rd243;
	selp.f32 	%f231, %f234, %f130, %p42;
	min.s64 	%rd339, %rd342, %rd243;
$L__BB4_154:
	add.s64 	%rd247, %rd337, -8200;
	// begin inline asm
	ld.global.nc.u64 %rd246, [%rd247];
	// end inline asm
	mov.b64 	{%r72, %r73}, %rd246;
	mov.b32 	%f133, %r72;
	add.s64 	%rd249, %rd337, -8192;
	// begin inline asm
	ld.global.nc.u64 %rd248, [%rd249];
	// end inline asm
	setp.lt.f32 	%p43, %f231, %f133;
	mov.f32 	%f232, %f231;
	mov.u64 	%rd340, %rd339;
	@%p43 bra 	$L__BB4_157;
	setp.lt.f32 	%p44, %f133, %f231;
	mov.f32 	%f232, %f133;
	mov.u64 	%rd340, %rd248;
	@%p44 bra 	$L__BB4_157;
	setp.lt.s64 	%p45, %rd339, %rd248;
	selp.f32 	%f232, %f231, %f133, %p45;
	min.s64 	%rd340, %rd339, %rd248;
$L__BB4_157:
	add.s64 	%rd251, %rd337, -4104;
	// begin inline asm
	ld.global.nc.u64 %rd250, [%rd251];
	// end inline asm
	mov.b64 	{%r74, %r75}, %rd250;
	mov.b32 	%f136, %r74;
	add.s64 	%rd253, %rd337, -4096;
	// begin inline asm
	ld.global.nc.u64 %rd252, [%rd253];
	// end inline asm
	setp.lt.f32 	%p46, %f232, %f136;
	mov.f32 	%f233, %f232;
	mov.u64 	%rd341, %rd340;
	@%p46 bra 	$L__BB4_160;
	setp.lt.f32 	%p47, %f136, %f232;
	mov.f32 	%f233, %f136;
	mov.u64 	%rd341, %rd252;
	@%p47 bra 	$L__BB4_160;
	setp.lt.s64 	%p48, %rd340, %rd252;
	selp.f32 	%f233, %f232, %f136, %p48;
	min.s64 	%rd341, %rd340, %rd252;
$L__BB4_160:
	add.s64 	%rd255, %rd337, -8;
	// begin inline asm
	ld.global.nc.u64 %rd254, [%rd255];
	// end inline asm
	mov.b64 	{%r76, %r77}, %rd254;
	mov.b32 	%f139, %r76;
	// begin inline asm
	ld.global.nc.u64 %rd256, [%rd337];
	// end inline asm
	setp.lt.f32 	%p49, %f233, %f139;
	mov.f32 	%f234, %f233;
	mov.u64 	%rd342, %rd341;
	@%p49 bra 	$L__BB4_163;
	setp.lt.f32 	%p50, %f139, %f233;
	mov.f32 	%f234, %f139;
	mov.u64 	%rd342, %rd256;
	@%p50 bra 	$L__BB4_163;
	setp.lt.s64 	%p51, %rd341, %rd256;
	selp.f32 	%f234, %f233, %f139, %p51;
	min.s64 	%rd342, %rd341, %rd256;
$L__BB4_163:
	add.s32 	%r429, %r429, 1024;
	add.s64 	%rd337, %rd337, 16384;
	add.s32 	%r430, %r430, 1024;
	setp.lt.s32 	%p52, %r429, %r20;
	@%p52 bra 	$L__BB4_151;
$L__BB4_164:
	// begin inline asm
	mov.u32 %r78, %laneid;
	// end inline asm
	mov.b32 	%r80, %f234;
	mov.b32 	%r96, 1;
	mov.b32 	%r97, 31;
	mov.b32 	%r98, -1;
	// begin inline asm
	shfl.sync.down.b32 %r79, %r80, %r96, %r97, %r98;
	// end inline asm
	mov.b32 	%f143, %r79;
	// begin inline asm
	shfl.sync.down.b32 %r84, %r85, %r96, %r97, %r98;
	// end inline asm
	mov.b64 	{%r90, %r95}, %rd342;
	// begin inline asm
	shfl.sync.down.b32 %r89, %r90, %r96, %r97, %r98;
	// end inline asm
	// begin inline asm
	shfl.sync.down.b32 %r94, %r95, %r96, %r97, %r98;
	// end inline asm
	mov.b64 	%rd150, {%r89, %r94};
	setp.gt.s32 	%p53, %r78, 30;
	setp.lt.f32 	%p54, %f234, %f143;
	or.pred  	%p55, %p53, %p54;
	mov.f32 	%f236, %f234;
	mov.u64 	%rd344, %rd342;
	@%p55 bra 	$L__BB4_167;
	setp.gt.f32 	%p56, %f234, %f143;
	mov.f32 	%f236, %f143;
	mov.u64 	%rd344, %rd150;
	@%p56 bra 	$L__BB4_167;
	setp.lt.s64 	%p57, %rd342, %rd150;
	selp.f32 	%f236, %f234, %f143, %p57;
	min.s64 	%rd344, %rd342, %rd150;
$L__BB4_167:
	mov.b32 	%r100, %f236;
	mov.b32 	%r116, 2;
	mov.b32 	%r117, 31;
	mov.b32 	%r118, -1;
	// begin inline asm
	shfl.sync.down.b32 %r99, %r100, %r116, %r117, %r118;
	// end inline asm
	mov.b32 	%f146, %r99;
	// begin inline asm
	shfl.sync.down.b32 %r104, %r105, %r116, %r117, %r118;
	// end inline asm
	mov.b64 	{%r110, %r115}, %rd344;
	// begin inline asm
	shfl.sync.down.b32 %r109, %r110, %r116, %r117, %r118;
	// end inline asm
	// begin inline asm
	shfl.sync.down.b32 %r114, %r115, %r116, %r117, %r118;
	// end inline asm
	mov.b64 	%rd153, {%r109, %r114};
	setp.gt.s32 	%p58, %r78, 29;
	setp.lt.f32 	%p59, %f236, %f146;
	or.pred  	%p60, %p58, %p59;
	mov.f32 	%f237, %f236;
	mov.u64 	%rd345, %rd344;
	@%p60 bra 	$L__BB4_170;
	setp.gt.f32 	%p61, %f236, %f146;
	mov.f32 	%f237, %f146;
	mov.u64 	%rd345, %rd153;
	@%p61 bra 	$L__BB4_170;
	setp.lt.s64 	%p62, %rd344, %rd153;
	selp.f32 	%f237, %f236, %f146, %p62;
	min.s64 	%rd345, %rd344, %rd153;
$L__BB4_170:
	mov.b32 	%r120, %f237;
	mov.b32 	%r136, 4;
	mov.b32 	%r137, 31;
	mov.b32 	%r138, -1;
	// begin inline asm
	shfl.sync.down.b32 %r119, %r120, %r136, %r137, %r138;
	// end inline asm
	mov.b32 	%f149, %r119;
	// begin inline asm
	shfl.sync.down.b32 %r124, %r125, %r136, %r137, %r138;
	// end inline asm
	mov.b64 	{%r130, %r135}, %rd345;
	// begin inline asm
	shfl.sync.down.b32 %r129, %r130, %r136, %r137, %r138;
	// end inline asm
	// begin inline asm
	shfl.sync.down.b32 %r134, %r135, %r136, %r137, %r138;
	// end inline asm
	mov.b64 	%rd156, {%r129, %r134};
	setp.gt.s32 	%p63, %r78, 27;
	setp.lt.f32 	%p64, %f237, %f149;
	or.pred  	%p65, %p63, %p64;
	mov.f32 	%f238, %f237;
	mov.u64 	%rd346, %rd345;
	@%p65 bra 	$L__BB4_173;
	setp.gt.f32 	%p66, %f237, %f149;
	mov.f32 	%f238, %f149;
	mov.u64 	%rd346, %rd156;
	@%p66 bra 	$L__BB4_173;
	setp.lt.s64 	%p67, %rd345, %rd156;
	selp.f32 	%f238, %f237, %f149, %p67;
	min.s64 	%rd346, %rd345, %rd156;
$L__BB4_173:
	mov.b32 	%r140, %f238;
	mov.b32 	%r156, 8;
	mov.b32 	%r157, 31;
	mov.b32 	%r158, -1;
	// begin inline asm
	shfl.sync.down.b32 %r139, %r140, %r156, %r157, %r158;
	// end inline asm
	mov.b32 	%f152, %r139;
	// begin inline asm
	shfl.sync.down.b32 %r144, %r145, %r156, %r157, %r158;
	// end inline asm
	mov.b64 	{%r150, %r155}, %rd346;
	// begin inline asm
	shfl.sync.down.b32 %r149, %r150, %r156, %r157, %r158;
	// end inline asm
	// begin inline asm
	shfl.sync.down.b32 %r154, %r155, %r156, %r157, %r158;
	// end inline asm
	mov.b64 	%rd159, {%r149, %r154};
	setp.gt.s32 	%p68, %r78, 23;
	setp.lt.f32 	%p69, %f238, %f152;
	or.pred  	%p70, %p68, %p69;
	mov.f32 	%f239, %f238;
	mov.u64 	%rd347, %rd346;
	@%p70 bra 	$L__BB4_176;
	setp.gt.f32 	%p71, %f238, %f152;
	mov.f32 	%f239, %f152;
	mov.u64 	%rd347, %rd159;
	@%p71 bra 	$L__BB4_176;
	setp.lt.s64 	%p72, %rd346, %rd159;
	selp.f32 	%f239, %f238, %f152, %p72;
	min.s64 	%rd347, %rd346, %rd159;
$L__BB4_176:
	mov.b32 	%r160, %f239;
	mov.b32 	%r176, 16;
	mov.b32 	%r177, 31;
	mov.b32 	%r178, -1;
	// begin inline asm
	shfl.sync.down.b32 %r159, %r160, %r176, %r177, %r178;
	// end inline asm
	mov.b32 	%f155, %r159;
	// begin inline asm
	shfl.sync.down.b32 %r164, %r165, %r176, %r177, %r178;
	// end inline asm
	mov.b64 	{%r170, %r175}, %rd347;
	// begin inline asm
	shfl.sync.down.b32 %r169, %r170, %r176, %r177, %r178;
	// end inline asm
	// begin inline asm
	shfl.sync.down.b32 %r174, %r175, %r176, %r177, %r178;
	// end inline asm
	mov.b64 	%rd162, {%r169, %r174};
	setp.gt.s32 	%p73, %r78, 15;
	setp.lt.f32 	%p74, %f239, %f155;
	or.pred  	%p75, %p73, %p74;
	mov.f32 	%f247, %f239;
	mov.u64 	%rd355, %rd347;
	@%p75 bra 	$L__BB4_179;
	setp.gt.f32 	%p76, %f239, %f155;
	mov.f32 	%f247, %f155;
	mov.u64 	%rd355, %rd162;
	@%p76 bra 	$L__BB4_179;
	setp.lt.s64 	%p77, %rd347, %rd162;
	selp.f32 	%f247, %f239, %f155, %p77;
	min.s64 	%rd355, %rd347, %rd162;
$L__BB4_179:
	setp.ne.s32 	%p78, %r78, 0;
	@%p78 bra 	$L__BB4_181;
	shr.u32 	%r179, %r16, 1;
	and.b32  	%r180, %r179, 496;
	mov.u32 	%r181, _ZN6thrust24THRUST_300001_SM_1000_NS8cuda_cub4core6detail5shmemE;
	add.s32 	%r182, %r181, %r180;
	st.shared.f32 	[%r182+8], %f247;
	st.shared.u64 	[%r182+16], %rd355;
$L__BB4_181:
	bar.sync 	0;
	setp.ne.s32 	%p79, %r16, 0;
	@%p79 bra 	$L__BB4_203;
	ld.shared.f32 	%f158, [_ZN6thrust24THRUST_300001_SM_1000_NS8cuda_cub4core6detail5shmemE+24];
	ld.shared.u64 	%rd165, [_ZN6thrust24THRUST_300001_SM_1000_NS8cuda_cub4core6detail5shmemE+32];
	setp.lt.f32 	%p80, %f247, %f158;
	mov.f32 	%f241, %f247;
	mov.u64 	%rd349, %rd355;
	@%p80 bra 	$L__BB4_185;
	setp.lt.f32 	%p81, %f158, %f247;
	mov.f32 	%f241, %f158;
	mov.u64 	%rd349, %rd165;
	@%p81 bra 	$L__BB4_185;
	setp.lt.s64 	%p82, %rd355, %rd165;
	selp.f32 	%f241, %f247, %f158, %p82;
	min.s64 	%rd349, %rd355, %rd165;
$L__BB4_185:
	ld.shared.f32 	%f161, [_ZN6thrust24THRUST_300001_SM_1000_NS8cuda_cub4core6detail5shmemE+40];
	ld.shared.u64 	%rd168, [_ZN6thrust24THRUST_300001_SM_1000_NS8cuda_cub4core6detail5shmemE+48];
	setp.lt.f32 	%p83, %f241, %f161;
	mov.f32 	%f242, %f241;
	mov.u64 	%rd350, %rd349;
	@%p83 bra 	$L__BB4_188;
	setp.lt.f32 	%p84, %f161, %f241;
	mov.f32 	%f242, %f161;
	mov.u64 	%rd350, %rd168;
	@%p84 bra 	$L__BB4_188;
	setp.lt.s64 	%p85, %rd349, %rd168;
	selp.f32 	%f242, %f241, %f161, %p85;
	min.s64 	%rd350, %rd349, %rd168;
$L__BB4_188:
	ld.shared.f32 	%f164, [_ZN6thrust24THRUST_300001_SM_1000_NS8cuda_cub4core6detail5shmemE+56];
	ld.shared.u64 	%rd171, [_ZN6thrust24THRUST_300001_SM_1000_NS8cuda_cub4core6detail5shmemE+64];
	setp.lt.f32 	%p86, %f242, %f164;
	mov.f32 	%f243, %f242;
	mov.u64 	%rd351, %rd350;
	@%p86 bra 	$L__BB4_191;
	setp.lt.f32 	%p87, %f164, %f242;
	mov.f32 	%f243, %f164;
	mov.u64 	%rd351, %rd171;
	@%p87 bra 	$L__BB4_191;
	setp.lt.s64 	%p88, %rd350, %rd171;
	selp.f32 	%f243, %f242, %f164, %p88;
	min.s64 	%rd351, %rd350, %rd171;
$L__BB4_191:
	ld.shared.f32 	%f167, [_ZN6thrust24THRUST_300001_SM_1000_NS8cuda_cub4core6detail5shmemE+72];
	ld.shared.u64 	%rd174, [_ZN6thrust24THRUST_300001_SM_1000_NS8cuda_cub4core6detail5shmemE+80];
	setp.lt.f32 	%p89, %f243, %f167;
	mov.f32 	%f244, %f243;
	mov.u64 	%rd352, %rd351;
	@%p89 bra 	$L__BB4_194;
	setp.lt.f32 	%p90, %f167, %f243;
	mov.f32 	%f244, %f167;
	mov.u64 	%rd352, %rd174;
	@%p90 bra 	$L__BB4_194;
	setp.lt.s64 	%p91, %rd351, %rd174;
	selp.f32 	%f244, %f243, %f167, %p91;
	min.s64 	%rd352, %rd351, %rd174;
$L__BB4_194:
	ld.shared.f32 	%f170, [_ZN6thrust24THRUST_300001_SM_1000_NS8cuda_cub4core6detail5shmemE+88];
	ld.shared.u64 	%rd177, [_ZN6thrust24THRUST_300001_SM_1000_NS8cuda_cub4core6detail5shmemE+96];
	setp.lt.f32 	%p92, %f244, %f170;
	mov.f32 	%f245, %f244;
	mov.u64 	%rd353, %rd352;
	@%p92 bra 	$L__BB4_197;
	setp.lt.f32 	%p93, %f170, %f244;
	mov.f32 	%f245, %f170;
	mov.u64 	%rd353, %rd177;
	@%p93 bra 	$L__BB4_197;
	setp.lt.s64 	%p94, %rd352, %rd177;
	selp.f32 	%f245, %f244, %f170, %p94;
	min.s64 	%rd353, %rd352, %rd177;
$L__BB4_197:
	ld.shared.f32 	%f173, [_ZN6thrust24THRUST_300001_SM_1000_NS8cuda_cub4core6detail5shmemE+104];
	ld.shared.u64 	%rd180, [_ZN6thrust24THRUST_300001_SM_1000_NS8cuda_cub4core6detail5shmemE+112];
	setp.lt.f32 	%p95, %f245, %f173;
	mov.f32 	%f246, %f245;
	mov.u64 	%rd354, %rd353;
	@%p95 bra 	$L__BB4_200;
	setp.lt.f32 	%p96, %f173, %f245;
	mov.f32 	%f246, %f173;
	mov.u64 	%rd354, %rd180;
	@%p96 bra 	$L__BB4_200;
	setp.lt.s64 	%p97, %rd353, %rd180;
	selp.f32 	%f246, %f245, %f173, %p97;
	min.s64 	%rd354, %rd353, %rd180;
$L__BB4_200:
	ld.shared.f32 	%f176, [_ZN6thrust24THRUST_300001_SM_1000_NS8cuda_cub4core6detail5shmemE+120];
	ld.shared.u64 	%rd183, [_ZN6thrust24THRUST_300001_SM_1000_NS8cuda_cub4core6detail5shmemE+128];
	setp.lt.f32 	%p98, %f246, %f176;
	mov.f32 	%f247, %f246;
	mov.u64 	%rd355, %rd354;
	@%p98 bra 	$L__BB4_203;
	setp.lt.f32 	%p99, %f176, %f246;
	mov.f32 	%f247, %f176;
	mov.u64 	%rd355, %rd183;
	@%p99 bra 	$L__BB4_203;
	setp.lt.s64 	%p100, %rd354, %rd183;
	selp.f32 	%f247, %f246, %f176, %p100;
	min.s64 	%rd355, %rd354, %rd183;
$L__BB4_203:
	mov.u32 	%r418, %tid.x;
	setp.ne.s32 	%p227, %r418, 0;
	@%p227 bra 	$L__BB4_205;
	cvta.to.global.u64 	%rd287, %rd187;
	st.global.f32 	[%rd287], %f247;
	st.global.u64 	[%rd287+8], %rd355;
$L__BB4_205:
	ret;

}
	// .globl	_ZN6thrust24THRUST_300001_SM_1000_NS8cuda_cub4core6detail13_kernel_agentINS1_8__reduce11ReduceAgentINS0_12zip_iteratorIN4cuda3std3__45tupleIJNS0_6detail15normal_iteratorINS0_10device_ptrIfEEEENS0_17counting_iteratorIlNS0_11use_defaultESI_SI_EEEEEEEPNSB_IJflEEESM_lNS1_9__extrema9arg_min_fIflNSA_4lessIfEEEEEEJSL_SN_lSS_EEEvDpT0_
.visible .entry _ZN6thrust24THRUST_300001_SM_1000_NS8cuda_cub4core6detail13_kernel_agentINS1_8__reduce11ReduceAgentINS0_12zip_iteratorIN4cuda3std3__45tupleIJNS0_6detail15normal_iteratorINS0_10device_ptrIfEEEENS0_17counting_iteratorIlNS0_11use_defaultESI_SI_EEEEEEEPNSB_IJflEEESM_lNS1_9__extrema9arg_min_fIflNSA_4lessIfEEEEEEJSL_SN_lSS_EEEvDpT0_(
	.param .align 8 .b8 _ZN6thrust24THRUST_300001_SM_1000_NS8cuda_cub4core6detail13_kernel_agentINS1_8__reduce11ReduceAgentINS0_12zip_iteratorIN4cuda3std3__45tupleIJNS0_6detail15normal_iteratorINS0_10device_ptrIfEEEENS0_17counting_iteratorIlNS0_11use_defaultESI_SI_EEEEEEEPNSB_IJflEEESM_lNS1_9__extrema9arg_min_fIflNSA_4lessIfEEEEEEJSL_SN_lSS_EEEvDpT0__param_0[16],
	.param .u64 .ptr .align 1 _ZN6thrust24THRUST_300001_SM_1000_NS8cuda_cub4core6detail13_kernel_agentINS1_8__reduce11ReduceAgentINS0_12zip_iteratorIN4cuda3std3__45tupleIJNS0_6detail15normal_iteratorINS0_10device_ptrIfEEEENS0_17counting_iteratorIlNS0_11use_defaultESI_SI_EEEEEEEPNSB_IJflEEESM_lNS1_9__extrema9arg_min_fIflNSA_4lessIfEEEEEEJSL_SN_lSS_EEEvDpT0__param_1,
	.param .u64 _ZN6thrust24THRUST_300001_SM_1000_NS8cuda_cub4core6detail13_kernel_agentINS1_8__reduce11ReduceAgentINS0_12zip_iteratorIN4cuda3std3__45tupleIJNS0_6detail15normal_iteratorINS0_10device_ptrIfEEEENS0_17counting_iteratorIlNS0_11use_defaultESI_SI_EEEEEEEPNSB_IJflEEESM_lNS1_9__extrema9arg_min_fIflNSA_4lessIfEEEEEEJSL_SN_lSS_EEEvDpT0__param_2,
	.param .align 1 .b8 _ZN6thrust24THRUST_300001_SM_1000_NS8cuda_cub4core6detail13_kernel_agentINS1_8__reduce11ReduceAgentINS0_12zip_iteratorIN4cuda3std3__45tupleIJNS0_6detail15normal_iteratorINS0_10device_ptrIfEEEENS0_17counting_iteratorIlNS0_11use_defaultESI_SI_EEEEEEEPNSB_IJflEEESM_lNS1_9__extrema9arg_min_fIflNSA_4lessIfEEEEEEJSL_SN_lSS_EEEvDpT0__param_3[1]
)
.maxntid 256
{
	.reg .pred 	%p<223>;
	.reg .b32 	%r<391>;
	.reg .b32 	%f<243>;
	.reg .b64 	%rd<308>;

	ld.param.u64 	%rd195, [_ZN6thrust24THRUST_300001_SM_1000_NS8cuda_cub4core6detail13_kernel_agentINS1_8__reduce11ReduceAgentINS0_12zip_iteratorIN4cuda3std3__45tupleIJNS0_6detail15normal_iteratorINS0_10device_ptrIfEEEENS0_17counting_iteratorIlNS0_11use_defaultESI_SI_EEEEEEEPNSB_IJflEEESM_lNS1_9__extrema9arg_min_fIflNSA_4lessIfEEEEEEJSL_SN_lSS_EEEvDpT0__param_0+8];
	ld.param.u64 	%rd194, [_ZN6thrust24THRUST_300001_SM_1000_NS8cuda_cub4core6detail13_kernel_agentINS1_8__reduce11ReduceAgentINS0_12zip_iteratorIN4cuda3std3__45tupleIJNS0_6detail15normal_iteratorINS0_10device_ptrIfEEEENS0_17counting_iteratorIlNS0_11use_defaultESI_SI_EEEEEEEPNSB_IJflEEESM_lNS1_9__extrema9arg_min_fIflNSA_4lessIfEEEEEEJSL_SN_lSS_EEEvDpT0__param_0];
	ld.param.u64 	%rd197, [_ZN6thrust24THRUST_300001_SM_1000_NS8cuda_cub4core6detail13_kernel_agentINS1_8__reduce11ReduceAgentINS0_12zip_iteratorIN4cuda3std3__45tupleIJNS0_6detail15normal_iteratorINS0_10device_ptrIfEEEENS0_17counting_iteratorIlNS0_11use_defaultESI_SI_EEEEEEEPNSB_IJflEEESM_lNS1_9__extrema9arg_min_fIflNSA_4lessIfEEEEEEJSL_SN_lSS_EEEvDpT0__param_2];
	setp.eq.s64 	%p1, %rd197, 0;
	@%p1 bra 	$L__BB5_200;
	cvta.to.global.u64 	%rd1, %rd194;
	setp.gt.s64 	%p2, %rd197, 1279;
	@%p2 bra 	$L__BB5_112;
	cvt.u32.u64 	%r1, %rd197;
	mov.u32 	%r2, %tid.x;
	setp.ge.s32 	%p96, %r2, %r1;
	mov.f32 	%f188, 0f00000000;
	mov.b64 	%rd249, 0;
	mov.u32 	%r385, %r2;
	@%p96 bra 	$L__BB5_4;
	cvt.u64.u32 	%rd225, %r2;
	mul.wide.u32 	%rd226, %r2, 4;
	add.s64 	%rd227, %rd1, %rd226;
	add.s64 	%rd249, %rd195, %rd225;
	ld.global.f32 	%f188, [%rd227];
	add.s32 	%r385, %r2, 256;
$L__BB5_4:
	setp.ge.s32 	%p97, %r385, %r1;
	@%p97 bra 	$L__BB5_26;
	not.b32 	%r154, %r385;
	add.s32 	%r5, %r154, %r1;
	and.b32  	%r155, %r5, 768;
	setp.eq.s32 	%p98, %r155, 768;
	@%p98 bra 	$L__BB5_11;
	cvt.u64.u32 	%rd229, %r385;
	add.s64 	%rd240, %rd195, %rd229;
	mul.wide.u32 	%rd230, %r385, 4;
	add.s64 	%rd239, %rd1, %rd230;
	shr.u32 	%r156, %r5, 8;
	add.s32 	%r157, %r156, 1;
	and.b32  	%r158, %r157, 3;
	neg.s32 	%r383, %r158;
$L__BB5_7:
	.pragma "nounroll";
	mov.u64 	%rd9, %rd249;
	mov.f32 	%f3, %f188;
	ld.global.f32 	%f4, [%rd239];
	setp.lt.f32 	%p99, %f3, %f4;
	@%p99 bra 	$L__BB5_10;
	setp.lt.f32 	%p100, %f4, %f3;
	mov.u64 	%rd249, %rd240;
	mov.f32 	%f188, %f4;
	@%p100 bra 	$L__BB5_10;
	setp.lt.s64 	%p101, %rd9, %rd240;
	min.s64 	%rd249, %rd9, %rd240;
	selp.f32 	%f188, %f3, %f4, %p101;
$L__BB5_10:
	add.s32 	%r385, %r385, 256;
	add.s64 	%rd240, %rd240, 256;
	add.s64 	%rd239, %rd239, 1024;
	add.s32 	%r383, %r383, 1;
	setp.ne.s32 	%p102, %r383, 0;
	@%p102 bra 	$L__BB5_7;
$L__BB5_11:
	setp.lt.u32 	%p103, %r5, 768;
	@%p103 bra 	$L__BB5_26;
	add.s32 	%r386, %r385, 512;
$L__BB5_13:
	mov.u32 	%r13, %r386;
	add.s32 	%r159, %r13, -512;
	cvt.s64.s32 	%rd231, %r159;
	mul.wide.s32 	%rd232, %r159, 4;
	add.s64 	%rd17, %rd1, %rd232;
	add.s64 	%rd18, %rd195, %rd231;
	ld.global.f32 	%f10, [%rd17];
	setp.lt.f32 	%p104, %f188, %f10;
	mov.u64 	%rd246, %rd249;
	mov.f32 	%f185, %f188;
	@%p104 bra 	$L__BB5_16;
	setp.lt.f32 	%p105, %f10, %f188;
	mov.u64 	%rd246, %rd18;
	mov.f32 	%f185, %f10;
	@%p105 bra 	$L__BB5_16;
	setp.lt.s64 	%p106, %rd249, %rd18;
	min.s64 	%rd246, %rd249, %rd18;
	selp.f32 	%f185, %f188, %f10, %p106;
$L__BB5_16:
	add.s32 	%r160, %r13, -256;
	cvt.s64.s32 	%rd233, %r160;
	add.s64 	%rd21, %rd195, %rd233;
	ld.global.f32 	%f13, [%rd17+1024];
	setp.lt.f32 	%p107, %f185, %f13;
	mov.u64 	%rd247, %rd246;
	mov.f32 	%f186, %f185;
	@%p107 bra 	$L__BB5_19;
	setp.lt.f32 	%p108, %f13, %f185;
	mov.u64 	%rd247, %rd21;
	mov.f32 	%f186, %f13;
	@%p108 bra 	$L__BB5_19;
	setp.lt.s64 	%p109, %rd246, %rd21;
	min.s64 	%rd247, %rd246, %rd21;
	selp.f32 	%f186, %f185, %f13, %p109;
$L__BB5_19:
	cvt.s64.s32 	%rd234, %r13;
	add.s64 	%rd24, %rd195, %rd234;
	ld.global.f32 	%f16, [%rd17+2048];
	setp.lt.f32 	%p110, %f186, %f16;
	mov.u64 	%rd248, %rd247;
	mov.f32 	%f187, %f186;
	@%p110 bra 	$L__BB5_22;
	setp.lt.f32 	%p111, %f16, %f186;
	mov.u64 	%rd248, %rd24;
	mov.f32 	%f187, %f16;
	@%p111 bra 	$L__BB5_22;
	setp.lt.s64 	%p112, %rd247, %rd24;
	min.s64 	%rd248, %rd247, %rd24;
	selp.f32 	%f187, %f186, %f16, %p112;
$L__BB5_22:
	add.s32 	%r161, %r13, 256;
	cvt.s64.s32 	%rd235, %r161;
	add.s64 	%rd27, %rd195, %rd235;
	ld.global.f32 	%f19, [%rd17+3072];
	setp.lt.f32 	%p113, %f187, %f19;
	mov.u64 	%rd249, %rd248;
	mov.f32 	%f188, %f187;
	@%p113 bra 	$L__BB5_25;
	setp.lt.f32 	%p114, %f19, %f187;
	mov.u64 	%rd249, %rd27;
	mov.f32 	%f188, %f19;
	@%p114 bra 	$L__BB5_25;
	setp.lt.s64 	%p115, %rd248, %rd27;
	min.s64 	%rd249, %rd248, %rd27;
	selp.f32 	%f188, %f187, %f19, %p115;
$L__BB5_25:
	add.s32 	%r386, %r13, 1024;
	add.s32 	%r162, %r13, 512;
	setp.lt.s32 	%p116, %r162, %r1;
	@%p116 bra 	$L__BB5_13;
$L__BB5_26:
	setp.lt.s32 	%p117, %r1, 256;
	@%p117 bra 	$L__BB5_66;
	// begin inline asm
	mov.u32 %r276, %laneid;
	// end inline asm
	mov.b32 	%r278, %f188;
	mov.b32 	%r294, 1;
	mov.b32 	%r295, 31;
	mov.b32 	%r296, -1;
	// begin inline asm
	shfl.sync.down.b32 %r277, %r278, %r294, %r295, %r296;
	// end inline asm
	mov.b32 	%f23, %r277;
	// begin inline asm
	shfl.sync.down.b32 %r282, %r283, %r294, %r295, %r296;
	// end inline asm
	mov.b64 	{%r288, %r293}, %rd249;
	// begin inline asm
	shfl.sync.down.b32 %r287, %r288, %r294, %r295, %r296;
	// end inline asm
	// begin inline asm
	shfl.sync.down.b32 %r292, %r293, %r294, %r295, %r296;
	// end inline asm
	mov.b64 	%rd31, {%r287, %r292};
	setp.gt.s32 	%p174, %r276, 30;
	setp.lt.f32 	%p175, %f188, %f23;
	or.pred  	%p176, %p174, %p175;
	mov.u64 	%rd251, %rd249;
	mov.f32 	%f190, %f188;
	@%p176 bra 	$L__BB5_30;
	setp.gt.f32 	%p177, %f188, %f23;
	mov.u64 	%rd251, %rd31;
	mov.f32 	%f190, %f23;
	@%p177 bra 	$L__BB5_30;
	setp.lt.s64 	%p178, %rd249, %rd31;
	min.s64 	%rd251, %rd249, %rd31;
	selp.f32 	%f190, %f188, %f23, %p178;
$L__BB5_30:
	mov.b32 	%r298, %f190;
	mov.b32 	%r314, 2;
	mov.b32 	%r315, 31;
	mov.b32 	%r316, -1;
	// begin inline asm
	shfl.sync.down.b32 %r297, %r298, %r314, %r315, %r316;
	// end inline asm
	mov.b32 	%f26, %r297;
	// begin inline asm
	shfl.sync.down.b32 %r302, %r303, %r314, %r315, %r316;
	// end inline asm
	mov.b64 	{%r308, %r313}, %rd251;
	// begin inline asm
	shfl.sync.down.b32 %r307, %r308, %r314, %r315, %r316;
	// end inline asm
	// begin inline asm
	shfl.sync.down.b32 %r312, %r313, %r314, %r315, %r316;
	// end inline asm
	mov.b64 	%rd34, {%r307, %r312};
	setp.gt.s32 	%p179, %r276, 29;
	setp.lt.f32 	%p180, %f190, %f26;
	or.pred  	%p181, %p179, %p180;
	mov.u64 	%rd252, %rd251;
	mov.f32 	%f191, %f190;
	@%p181 bra 	$L__BB5_33;
	setp.gt.f32 	%p182, %f190, %f26;
	mov.u64 	%rd252, %rd34;
	mov.f32 	%f191, %f26;
	@%p182 bra 	$L__BB5_33;
	setp.lt.s64 	%p183, %rd251, %rd34;
	min.s64 	%rd252, %rd251, %rd34;
	selp.f32 	%f191, %f190, %f26, %p183;
$L__BB5_33:
	mov.b32 	%r318, %f191;
	mov.b32 	%r334, 4;
	mov.b32 	%r335, 31;
	mov.b32 	%r336, -1;
	// begin inline asm
	shfl.sync.down.b32 %r317, %r318, %r334, %r335, %r336;
	// end inline asm
	mov.b32 	%f29, %r317;
	// begin inline asm
	shfl.sync.down.b32 %r322, %r323, %r334, %r335, %r336;
	// end inline asm
	mov.b64 	{%r328, %r333}, %rd252;
	// begin inline asm
	shfl.sync.down.b32 %r327, %r328, %r334, %r335, %r336;
	// end inline asm
	// begin inline asm
	shfl.sync.down.b32 %r332, %r333, %r334, %r335, %r336;
	// end inline asm
	mov.b64 	%rd37, {%r327, %r332};
	setp.gt.s32 	%p184, %r276, 27;
	setp.lt.f32 	%p185, %f191, %f29;
	or.pred  	%p186, %p184, %p185;
	mov.u64 	%rd253, %rd252;
	mov.f32 	%f192, %f191;
	@%p186 bra 	$L__BB5_36;
	setp.gt.f32 	%p187, %f191, %f29;
	mov.u64 	%rd253, %rd37;
	mov.f32 	%f192, %f29;
	@%p187 bra 	$L__BB5_36;
	setp.lt.s64 	%p188, %rd252, %rd37;
	min.s64 	%rd253, %rd252, %rd37;
	selp.f32 	%f192, %f191, %f29, %p188;
$L__BB5_36:
	mov.b32 	%r338, %f192;
	mov.b32 	%r354, 8;
	mov.b32 	%r355, 31;
	mov.b32 	%r356, -1;
	// begin inline asm
	shfl.sync.down.b32 %r337, %r338, %r354, %r355, %r356;
	// end inline asm
	mov.b32 	%f32, %r337;
	// begin inline asm
	shfl.sync.down.b32 %r342, %r343, %r354, %r355, %r356;
	// end inline asm
	mov.b64 	{%r348, %r353}, %rd253;
	// begin inline asm
	shfl.sync.down.b32 %r347, %r348, %r354, %r355, %r356;
	// end inline asm
	// begin inline asm
	shfl.sync.down.b32 %r352, %r353, %r354, %r355, %r356;
	// end inline asm
	mov.b64 	%rd40, {%r347, %r352};
	setp.gt.s32 	%p189, %r276, 23;
	setp.lt.f32 	%p190, %f192, %f32;
	or.pred  	%p191, %p189, %p190;
	mov.u64 	%rd254, %rd253;
	mov.f32 	%f193, %f192;
	@%p191 bra 	$L__BB5_39;
	setp.gt.f32 	%p192, %f192, %f32;
	mov.u64 	%rd254, %rd40;
	mov.f32 	%f193, %f32;
	@%p192 bra 	$L__BB5_39;
	setp.lt.s64 	%p193, %rd253, %rd40;
	min.s64 	%rd254, %rd253, %rd40;
	selp.f32 	%f193, %f192, %f32, %p193;
$L__BB5_39:
	mov.b32 	%r358, %f193;
	mov.b32 	%r374, 16;
	mov.b32 	%r375, 31;
	mov.b32 	%r376, -1;
	// begin inline asm
	shfl.sync.down.b32 %r357, %r358, %r374, %r375, %r376;
	// end inline asm
	mov.b32 	%f35, %r357;
	// begin inline asm
	shfl.sync.down.b32 %r362, %r363, %r374, %r375, %r376;
	// end inline asm
	mov.b64 	{%r368, %r373}, %rd254;
	// begin inline asm
	shfl.sync.down.b32 %r367, %r368, %r374, %r375, %r376;
	// end inline asm
	// begin inline asm
	shfl.sync.down.b32 %r372, %r373, %r374, %r375, %r376;
	// end inline asm
	mov.b64 	%rd43, {%r367, %r372};
	setp.gt.s32 	%p194, %r276, 15;
	setp.lt.f32 	%p195, %f193, %f35;
	or.pred  	%p196, %p194, %p195;
	mov.u64 	%rd307, %rd254;
	mov.f32 	%f242, %f193;
	@%p196 bra 	$L__BB5_42;
	setp.gt.f32 	%p197, %f193, %f35;
	mov.u64 	%rd307, %rd43;
	mov.f32 	%f242, %f35;
	@%p197 bra 	$L__BB5_42;
	setp.lt.s64 	%p198, %rd254, %rd43;
	min.s64 	%rd307, %rd254, %rd43;
	selp.f32 	%f242, %f193, %f35, %p198;
$L__BB5_42:
	setp.ne.s32 	%p199, %r276, 0;
	@%p199 bra 	$L__BB5_44;
	shr.u32 	%r377, %r2, 1;
	and.b32  	%r378, %r377, 496;
	mov.u32 	%r379, _ZN6thrust24THRUST_300001_SM_1000_NS8cuda_cub4core6detail5shmemE;
	add.s32 	%r380, %r379, %r378;
	st.shared.f32 	[%r380+8], %f242;
	st.shared.u64 	[%r380+16], %rd307;
$L__BB5_44:
	bar.sync 	0;
	setp.ne.s32 	%p200, %r2, 0;
	@%p200 bra 	$L__BB5_198;
	ld.shared.f32 	%f38, [_ZN6thrust24THRUST_300001_SM_1000_NS8cuda_cub4core6detail5shmemE+24];
	ld.shared.u64 	%rd46, [_ZN6thrust24THRUST_300001_SM_1000_NS8cuda_cub4core6detail5shmemE+32];
	setp.lt.f32 	%p201, %f242, %f38;
	mov.u64 	%rd256, %rd307;
	mov.f32 	%f195, %f242;
	@%p201 bra 	$L__BB5_48;
	setp.lt.f32 	%p202, %f38, %f242;
	mov.u64 	%rd256, %rd46;
	mov.f32 	%f195, %f38;
	@%p202 bra 	$L__BB5_48;
	setp.lt.s64 	%p203, %rd307, %rd46;
	min.s64 	%rd256, %rd307, %rd46;
	selp.f32 	%f195, %f242, %f38, %p203;
$L__BB5_48:
	ld.shared.f32 	%f41, [_ZN6thrust24THRUST_300001_SM_1000_NS8cuda_cub4core6detail5shmemE+40];
	ld.shared.u64 	%rd49, [_ZN6thrust24THRUST_300001_SM_1000_NS8cuda_cub4core6detail5shmemE+48];
	setp.lt.f32 	%p204, %f195, %f41;
	mov.u64 	%rd257, %rd256;
	mov.f32 	%f196, %f195;
	@%p204 bra 	$L__BB5_51;
	setp.lt.f32 	%p205, %f41, %f195;
	mov.u64 	%rd257, %rd49;
	mov.f32 	%f196, %f41;
	@%p205 bra 	$L__BB5_51;
	setp.lt.s64 	%p206, %rd256, %rd49;
	min.s64 	%rd257, %rd256, %rd49;
	selp.f32 	%f196, %f195, %f41, %p206;
$L__BB5_51:
	ld.shared.f32 	%f44, [_ZN6thrust24THRUST_300001_SM_1000_NS8cuda_cub4core6detail5shmemE+56];
	ld.shared.u64 	%rd52, [_ZN6thrust24THRUST_300001_SM_1000_NS8cuda_cub4core6detail5shmemE+64];
	setp.lt.f32 	%p207, %f196, %f44;
	mov.u64 	%rd258, %rd257;
	mov.f32 	%f197, %f196;
	@%p207 bra 	$L__BB5_54;
	setp.lt.f32 	%p208, %f44, %f196;
	mov.u64 	%rd258, %rd52;
	mov.f32 	%f197, %f44;
	@%p208 bra 	$L__BB5_54;
	setp.lt.s64 	%p209, %rd257, %rd52;
	min.s64 	%rd258, %rd257, %rd52;
	selp.f32 	%f197, %f196, %f44, %p209;
$L__BB5_54:
	ld.shared.f32 	%f47, [_ZN6thrust24THRUST_300001_SM_1000_NS8cuda_cub4core6detail5shmemE+72];
	ld.shared.u64 	%rd55, [_ZN6thrust24THRUST_300001_SM_1000_NS8cuda_cub4core6detail5shmemE+80];
	setp.lt.f32 	%p210, %f197, %f47;
	mov.u64 	%rd259, %rd258;
	mov.f32 	%f198, %f197;
	@%p210 bra 	$L__BB5_57;
	setp.lt.f32 	%p211, %f47, %f197;
	mov.u64 	%rd259, %rd55;
	mov.f32 	%f198, %f47;
	@%p211 bra 	$L__BB5_57;
	setp.lt.s64 	%p212, %rd258, %rd55;
	min.s64 	%rd259, %rd258, %rd55;
	selp.f32 	%f198, %f197, %f47, %p212;
$L__BB5_57:
	ld.shared.f32 	%f50, [_ZN6thrust24THRUST_300001_SM_1000_NS8cuda_cub4core6detail5shmemE+88];
	ld.shared.u64 	%rd58, [_ZN6thrust24THRUST_300001_SM_1000_NS8cuda_cub4core6detail5shmemE+96];
	setp.lt.f32 	%p213, %f198, %f50;
	mov.u64 	%rd260, %rd259;
	mov.f32 	%f199, %f198;
	@%p213 bra 	$L__BB5_60;
	setp.lt.f32 	%p214, %f50, %f198;
	mov.u64 	%rd260, %rd58;
	mov.f32 	%f199, %f50;
	@%p214 bra 	$L__BB5_60;
	setp.lt.s64 	%p215, %rd259, %rd58;
	min.s64 	%rd260, %rd259, %rd58;
	selp.f32 	%f199, %f198, %f50, %p215;
$L__BB5_60:
	ld.shared.f32 	%f53, [_ZN6thrust24THRUST_300001_SM_1000_NS8cuda_cub4core6detail5shmemE+104];
	ld.shared.u64 	%rd61, [_ZN6thrust24THRUST_300001_SM_1000_NS8cuda_cub4core6detail5shmemE+112];
	setp.lt.f32 	%p216, %f199, %f53;
	mov.u64 	%rd261, %rd260;
	mov.f32 	%f200, %f199;
	@%p216 bra 	$L__BB5_63;
	setp.lt.f32 	%p217, %f53, %f199;
	mov.u64 	%rd261, %rd61;
	mov.f32 	%f200, %f53;
	@%p217 bra 	$L__BB5_63;
	setp.lt.s64 	%p218, %rd260, %rd61;
	min.s64 	%rd261, %rd260, %rd61;
	selp.f32 	%f200, %f199, %f53, %p218;
$L__BB5_63:
	ld.shared.f32 	%f56, [_ZN6thrust24THRUST_300001_SM_1000_NS8cuda_cub4core6detail5shmemE+120];
	ld.shared.u64 	%rd64, [_ZN6thrust24THRUST_300001_SM_1000_NS8cuda_cub4core6detail5shmemE+128];
	setp.lt.f32 	%p219, %f200, %f56;
	mov.f32 	%f242, %f200;
	mov.u64 	%rd307, %rd261;
	@%p219 bra 	$L__BB5_198;
	setp.lt.f32 	%p220, %f56, %f200;
	mov.f32 	%f242, %f56;
	mov.u64 	%rd307, %rd64;
	@%p220 bra 	$L__BB5_198;
	setp.lt.s64 	%p221, %rd261, %rd64;
	min.s64 	%rd307, %rd261, %rd64;
	selp.f32 	%f242, %f200, %f56, %p221;
	bra.uni 	$L__BB5_198;
$L__BB5_66:
	// begin inline asm
	mov.u32 %r163, %laneid;
	// end inline asm
	and.b32  	%r184, %r2, 992;
	add.s32 	%r185, %r184, 32;
	setp.gt.s32 	%p118, %r185, %r1;
	not.b32 	%r186, %r184;
	add.s32 	%r187, %r1, %r186;
	selp.b32 	%r182, %r187, 31, %p118;
	mov.b32 	%r165, %f188;
	mov.b32 	%r181, 1;
	mov.b32 	%r183, -1;
	// begin inline asm
	shfl.sync.down.b32 %r164, %r165, %r181, %r182, %r183;
	// end inline asm
	mov.b32 	%f58, %r164;
	// begin inline asm
	shfl.sync.down.b32 %r169, %r170, %r181, %r182, %r183;
	// end inline asm
	mov.b64 	{%r175, %r180}, %rd249;
	// begin inline asm
	shfl.sync.down.b32 %r174, %r175, %r181, %r182, %r183;
	// end inline asm
	// begin inline asm
	shfl.sync.down.b32 %r179, %r180, %r181, %r182, %r183;
	// end inline asm
	mov.b64 	%rd66, {%r174, %r179};
	setp.ge.s32 	%p119, %r163, %r182;
	setp.lt.f32 	%p120, %f188, %f58;
	or.pred  	%p121, %p119, %p120;
	mov.f32 	%f201, %f188;
	mov.u64 	%rd262, %rd249;
	@%p121 bra 	$L__BB5_69;
	setp.gt.f32 	%p122, %f188, %f58;
	mov.f32 	%f201, %f58;
	mov.u64 	%rd262, %rd66;
	@%p122 bra 	$L__BB5_69;
	setp.lt.s64 	%p123, %rd249, %rd66;
	selp.f32 	%f201, %f188, %f58, %p123;
	min.s64 	%rd262, %rd249, %rd66;
$L__BB5_69:
	mov.b32 	%r189, %f201;
	mov.b32 	%r205, 2;
	mov.b32 	%r207, -1;
	// begin inline asm
	shfl.sync.down.b32 %r188, %r189, %r205, %r182, %r207;
	// end inline asm
	mov.b32 	%f61, %r188;
	// begin inline asm
	shfl.sync.down.b32 %r193, %r194, %r205, %r182, %r207;
	// end inline asm
	mov.b64 	{%r199, %r204}, %rd262;
	// begin inline asm
	shfl.sync.down.b32 %r198, %r199, %r205, %r182, %r207;
	// end inline asm
	// begin inline asm
	shfl.sync.down.b32 %r203, %r204, %r205, %r182, %r207;
	// end inline asm
	mov.b64 	%rd69, {%r198, %r203};
	add.s32 	%r208, %r163, 2;
	setp.gt.s32 	%p124, %r208, %r182;
	setp.lt.f32 	%p125, %f201, %f61;
	or.pred  	%p126, %p124, %p125;
	mov.f32 	%f202, %f201;
	mov.u64 	%rd263, %rd262;
	@%p126 bra 	$L__BB5_72;
	setp.gt.f32 	%p127, %f201, %f61;
	mov.f32 	%f202, %f61;
	mov.u64 	%rd263, %rd69;
	@%p127 bra 	$L__BB5_72;
	setp.lt.s64 	%p128, %rd262, %rd69;
	selp.f32 	%f202, %f201, %f61, %p128;
	min.s64 	%rd263, %rd262, %rd69;
$L__BB5_72:
	mov.b32 	%r210, %f202;
	mov.b32 	%r226, 4;
	mov.b32 	%r228, -1;
	// begin inline asm
	shfl.sync.down.b32 %r209, %r210, %r226, %r182, %r228;
	// end inline asm
	mov.b32 	%f64, %r209;
	// begin inline asm
	shfl.sync.down.b32 %r214, %r215, %r226, %r182, %r228;
	// end inline asm
	mov.b64 	{%r220, %r225}, %rd263;
	// begin inline asm
	shfl.sync.down.b32 %r219, %r220, %r226, %r182, %r228;
	// end inline asm
	// begin inline asm
	shfl.sync.down.b32 %r224, %r225, %r226, %r182, %r228;
	// end inline asm
	mov.b64 	%rd72, {%r219, %r224};
	add.s32 	%r229, %r163, 4;
	setp.gt.s32 	%p129, %r229, %r182;
	setp.lt.f32 	%p130, %f202, %f64;
	or.pred  	%p131, %p129, %p130;
	mov.f32 	%f203, %f202;
	mov.u64 	%rd264, %rd263;
	@%p131 bra 	$L__BB5_75;
	setp.gt.f32 	%p132, %f202, %f64;
	mov.f32 	%f203, %f64;
	mov.u64 	%rd264, %rd72;
	@%p132 bra 	$L__BB5_75;
	setp.lt.s64 	%p133, %rd263, %rd72;
	selp.f32 	%f203, %f202, %f64, %p133;
	min.s64 	%rd264, %rd263, %rd72;
$L__BB5_75:
	mov.b32 	%r231, %f203;
	mov.b32 	%r247, 8;
	mov.b32 	%r249, -1;
	// begin inline asm
	shfl.sync.down.b32 %r230, %r231, %r247, %r182, %r249;
	// end inline asm
	mov.b32 	%f67, %r230;
	// begin inline asm
	shfl.sync.down.b32 %r235, %r236, %r247, %r182, %r249;
	// end inline asm
	mov.b64 	{%r241, %r246}, %rd264;
	// begin inline asm
	shfl.sync.down.b32 %r240, %r241, %r247, %r182, %r249;
	// end inline asm
	// begin inline asm
	shfl.sync.down.b32 %r245, %r246, %r247, %r182, %r249;
	// end inline asm
	mov.b64 	%rd75, {%r240, %r245};
	add.s32 	%r250, %r163, 8;
	setp.gt.s32 	%p134, %r250, %r182;
	setp.lt.f32 	%p135, %f203, %f67;
	or.pred  	%p136, %p134, %p135;
	mov.f32 	%f204, %f203;
	mov.u64 	%rd265, %rd264;
	@%p136 bra 	$L__BB5_78;
	setp.gt.f32 	%p137, %f203, %f67;
	mov.f32 	%f204, %f67;
	mov.u64 	%rd265, %rd75;
	@%p137 bra 	$L__BB5_78;
	setp.lt.s64 	%p138, %rd264, %rd75;
	selp.f32 	%f204, %f203, %f67, %p138;
	min.s64 	%rd265, %rd264, %rd75;
$L__BB5_78:
	mov.b32 	%r252, %f204;
	mov.b32 	%r268, 16;
	mov.b32 	%r270, -1;
	// begin inline asm
	shfl.sync.down.b32 %r251, %r252, %r268, %r182, %r270;
	// end inline asm
	mov.b32 	%f70, %r251;
	// begin inline asm
	shfl.sync.down.b32 %r256, %r257, %r268, %r182, %r270;
	// end inline asm
	mov.b64 	{%r262, %r267}, %rd265;
	// begin inline asm
	shfl.sync.down.b32 %r261, %r262, %r268, %r182, %r270;
	// end inline asm
	// begin inline asm
	shfl.sync.down.b32 %r266, %r267, %r268, %r182, %r270;
	// end inline asm
	mov.b64 	%rd78, {%r261, %r266};
	add.s32 	%r271, %r163, 16;
	setp.gt.s32 	%p139, %r271, %r182;
	setp.lt.f32 	%p140, %f204, %f70;
	or.pred  	%p141, %p139, %p140;
	mov.f32 	%f242, %f204;
	mov.u64 	%rd307, %rd265;
	@%p141 bra 	$L__BB5_81;
	setp.gt.f32 	%p142, %f204, %f70;
	mov.f32 	%f242, %f70;
	mov.u64 	%rd307, %rd78;
	@%p142 bra 	$L__BB5_81;
	setp.lt.s64 	%p143, %rd265, %rd78;
	selp.f32 	%f242, %f204, %f70, %p143;
	min.s64 	%rd307, %rd265, %rd78;
$L__BB5_81:
	setp.ne.s32 	%p144, %r163, 0;
	@%p144 bra 	$L__BB5_83;
	shr.u32 	%r272, %r2, 1;
	and.b32  	%r273, %r272, 496;
	mov.u32 	%r274, _ZN6thrust24THRUST_300001_SM_1000_NS8cuda_cub4core6detail5shmemE;
	add.s32 	%r275, %r274, %r273;
	st.shared.f32 	[%r275+8], %f242;
	st.shared.u64 	[%r275+16], %rd307;
$L__BB5_83:
	bar.sync 	0;
	setp.ne.s32 	%p145, %r2, 0;
	@%p145 bra 	$L__BB5_198;
	setp.lt.s32 	%p146, %r1, 33;
	mov.f32 	%f206, %f242;
	mov.u64 	%rd267, %rd307;
	@%p146 bra 	$L__BB5_88;
	ld.shared.f32 	%f73, [_ZN6thrust24THRUST_300001_SM_1000_NS8cuda_cub4core6detail5shmemE+24];
	ld.shared.u64 	%rd81, [_ZN6thrust24THRUST_300001_SM_1000_NS8cuda_cub4core6detail5shmemE+32];
	setp.lt.f32 	%p147, %f242, %f73;
	mov.f32 	%f206, %f242;
	mov.u64 	%rd267, %rd307;
	@%p147 bra 	$L__BB5_88;
	setp.lt.f32 	%p148, %f73, %f242;
	mov.f32 	%f206, %f73;
	mov.u64 	%rd267, %rd81;
	@%p148 bra 	$L__BB5_88;
	setp.lt.s64 	%p149, %rd307, %rd81;
	selp.f32 	%f206, %f242, %f73, %p149;
	min.s64 	%rd267, %rd307, %rd81;
$L__BB5_88:
	setp.lt.s32 	%p150, %r1, 65;
	mov.f32 	%f207, %f206;
	mov.u64 	%rd268, %rd267;
	@%p150 bra 	$L__BB5_92;
	ld.shared.f32 	%f76, [_ZN6thrust24THRUST_300001_SM_1000_NS8cuda_cub4core6detail5shmemE+40];
	ld.shared.u64 	%rd84, [_ZN6thrust24THRUST_300001_SM_1000_NS8cuda_cub4core6detail5shmemE+48];
	setp.lt.f32 	%p151, %f206, %f76;
	mov.f32 	%f207, %f206;
	mov.u64 	%rd268, %rd267;
	@%p151 bra 	$L__BB5_92;
	setp.lt.f32 	%p152, %f76, %f206;
	mov.f32 	%f207, %f76;
	mov.u64 	%rd268, %rd84;
	@%p152 bra 	$L__BB5_92;
	setp.lt.s64 	%p153, %rd267, %rd84;
	selp.f32 	%f207, %f206, %f76, %p153;
	min.s64 	%rd268, %rd267, %rd84;
$L__BB5_92:
	setp.lt.s32 	%p154, %r1, 97;
	mov.f32 	%f208, %f207;
	mov.u64 	%rd269, %rd268;
	@%p154 bra 	$L__BB5_96;
	ld.shared.f32 	%f79, [_ZN6thrust24THRUST_300001_SM_1000_NS8cuda_cub4core6detail5shmemE+56];
	ld.shared.u64 	%rd87, [_ZN6thrust24THRUST_300001_SM_1000_NS8cuda_cub4core6detail5shmemE+64];
	setp.lt.f32 	%p155, %f207, %f79;
	mov.f32 	%f208, %f207;
	mov.u64 	%rd269, %rd268;
	@%p155 bra 	$L__BB5_96;
	setp.lt.f32 	%p156, %f79, %f207;
	mov.f32 	%f208, %f79;
	mov.u64 	%rd269, %rd87;
	@%p156 bra 	$L__BB5_96;
	setp.lt.s64 	%p157, %rd268, %rd87;
	selp.f32 	%f208, %f207, %f79, %p157;
	min.s64 	%rd269, %rd268, %rd87;
$L__BB5_96:
	setp.lt.s32 	%p158, %r1, 129;
	mov.f32 	%f209, %f208;
	mov.u64 	%rd270, %rd269;
	@%p158 bra 	$L__BB5_100;
	ld.shared.f32 	%f82, [_ZN6thrust24THRUST_300001_SM_1000_NS8cuda_cub4core6detail5shmemE+72];
	ld.shared.u64 	%rd90, [_ZN6thrust24THRUST_300001_SM_1000_NS8cuda_cub4core6detail5shmemE+80];
	setp.lt.f32 	%p159, %f208, %f82;
	mov.f32 	%f209, %f208;
	mov.u64 	%rd270, %rd269;
	@%p159 bra 	$L__BB5_100;
	setp.lt.f32 	%p160, %f82, %f208;
	mov.f32 	%f209, %f82;
	mov.u64 	%rd270, %rd90;
	@%p160 bra 	$L__BB5_100;
	setp.lt.s64 	%p161, %rd269, %rd90;
	selp.f32 	%f209, %f208, %f82, %p161;
	min.s64 	%rd270, %rd269, %rd90;
$L__BB5_100:
	setp.lt.s32 	%p162, %r1, 161;
	mov.f32 	%f210, %f209;
	mov.u64 	%rd271, %rd270;
	@%p162 bra 	$L__BB5_104;
	ld.shared.f32 	%f85, [_ZN6thrust24THRUST_300001_SM_1000_NS8cuda_cub4core6detail5shmemE+88];
	ld.shared.u64 	%rd93, [_ZN6thrust24THRUST_300001_SM_1000_NS8cuda_cub4core6detail5shmemE+96];
	setp.lt.f32 	%p163, %f209, %f85;
	mov.f32 	%f210, %f209;
	mov.u64 	%rd271, %rd270;
	@%p163 bra 	$L__BB5_104;
	setp.lt.f32 	%p164, %f85, %f209;
	mov.f32 	%f210, %f85;
	mov.u64 	%rd271, %rd93;
	@%p164 bra 	$L__BB5_104;
	setp.lt.s64 	%p165, %rd270, %rd93;
	selp.f32 	%f210, %f209, %f85, %p165;
	min.s64 	%rd271, %rd270, %rd93;
$L__BB5_104:
	setp.lt.s32 	%p166, %r1, 193;
	mov.f32 	%f211, %f210;
	mov.u64 	%rd272, %rd271;
	@%p166 bra 	$L__BB5_108;
	ld.shared.f32 	%f88, [_ZN6thrust24THRUST_300001_SM_1000_NS8cuda_cub4core6detail5shmemE+104];
	ld.shared.u64 	%rd96, [_ZN6thrust24THRUST_300001_SM_1000_NS8cuda_cub4core6detail5shmemE+112];
	setp.lt.f32 	%p167, %f210, %f88;
	mov.f32 	%f211, %f210;
	mov.u64 	%rd272, %rd271;
	@%p167 bra 	$L__BB5_108;
	setp.lt.f32 	%p168, %f88, %f210;
	mov.f32 	%f211, %f88;
	mov.u64 	%rd272, %rd96;
	@%p168 bra 	$L__BB5_108;
	setp.lt.s64 	%p169, %rd271, %rd96;
	selp.f32 	%f211, %f210, %f88, %p169;
	min.s64 	%rd272, %rd271, %rd96;
$L__BB5_108:
	setp.lt.s32 	%p170, %r1, 225;
	mov.f32 	%f242, %f211;
	mov.u64 	%rd307, %rd272;
	@%p170 bra 	$L__BB5_198;
	ld.shared.f32 	%f91, [_ZN6thrust24THRUST_300001_SM_1000_NS8cuda_cub4core6detail5shmemE+120];
	ld.shared.u64 	%rd99, [_ZN6thrust24THRUST_300001_SM_1000_NS8cuda_cub4core6detail5shmemE+128];
	setp.lt.f32 	%p171, %f211, %f91;
	mov.f32 	%f242, %f211;
	mov.u64 	%rd307, %rd272;
	@%p171 bra 	$L__BB5_198;
	setp.lt.f32 	%p172, %f91, %f211;
	mov.f32 	%f242, %f91;
	mov.u64 	%rd307, %rd99;
	@%p172 bra 	$L__BB5_198;
	setp.lt.s64 	%p173, %rd272, %rd99;
	selp.f32 	%f242, %f211, %f91, %p173;
	min.s64 	%rd307, %rd272, %rd99;
	bra.uni 	$L__BB5_198;
$L__BB5_112:
	mov.u32 	%r18, %tid.x;
	cvt.u64.u32 	%rd101, %r18;
	mul.wide.u32 	%rd198, %r18, 4;
	add.s64 	%rd102, %rd1, %rd198;
	ld.global.f32 	%f172, [%rd102];
	add.s32 	%r31, %r18, 256;
	cvt.u64.u32 	%rd199, %r31;
	ld.global.f32 	%f173, [%rd102+1024];
	add.s32 	%r32, %r18, 512;
	cvt.u64.u32 	%rd200, %r32;
	ld.global.f32 	%f174, [%rd102+2048];
	ld.global.f32 	%f93, [%rd102+3072];
	or.b32  	%r33, %r18, 1024;
	cvt.u64.u32 	%rd103, %r33;
	add.s64 	%rd104, %rd195, %rd103;
	ld.global.f32 	%f94, [%rd102+4096];
	setp.lt.f32 	%p3, %f173, %f172;
	selp.f32 	%f175, %f173, %f172, %p3;
	selp.b64 	%rd201, %rd199, %rd101, %p3;
	setp.lt.f32 	%p4, %f174, %f175;
	selp.f32 	%f95, %f174, %f175, %p4;
	selp.b64 	%rd105, %rd200, %rd201, %p4;
	setp.lt.f32 	%p5, %f95, %f93;
	mov.f32 	%f212, %f95;
	mov.u64 	%rd273, %rd105;
	@%p5 bra 	$L__BB5_115;
	add.s32 	%r34, %r18, 768;
	cvt.u64.u32 	%rd273, %r34;
	setp.lt.f32 	%p6, %f93, %f95;
	mov.f32 	%f212, %f93;
	@%p6 bra 	$L__BB5_115;
	mov.f32 	%f212, %f95;
	mov.u64 	%rd273, %rd105;
$L__BB5_115:
	add.s64 	%rd108, %rd195, %rd273;
	setp.lt.f32 	%p7, %f212, %f94;
	mov.f32 	%f229, %f212;
	mov.u64 	%rd294, %rd108;
	@%p7 bra 	$L__BB5_118;
	setp.lt.f32 	%p8, %f94, %f212;
	mov.f32 	%f229, %f94;
	mov.u64 	%rd294, %rd104;
	@%p8 bra 	$L__BB5_118;
	setp.lt.s64 	%p9, %rd273, %rd103;
	selp.f32 	%f229, %f212, %f94, %p9;
	selp.b64 	%rd294, %rd108, %rd104, %p9;
$L__BB5_118:
	setp.lt.u64 	%p10, %rd197, 2560;
	mov.b64 	%rd283, 1280;
	@%p10 bra 	$L__BB5_136;
	mov.b64 	%rd283, 1280;
$L__BB5_120:
	mov.u64 	%rd111, %rd283;
	add.s64 	%rd204, %rd111, %rd101;
	shl.b64 	%rd205, %rd111, 2;
	add.s64 	%rd206, %rd102, %rd205;
	add.s64 	%rd113, %rd204, %rd195;
	ld.global.f32 	%f100, [%rd206];
	ld.global.f32 	%f101, [%rd206+1024];
	add.s64 	%rd114, %rd113, 512;
	ld.global.f32 	%f102, [%rd206+2048];
	add.s64 	%rd115, %rd113, 768;
	ld.global.f32 	%f103, [%rd206+3072];
	ld.global.f32 	%f104, [%rd206+4096];
	setp.lt.f32 	%p11, %f229, %f100;
	mov.f32 	%f215, %f229;
	mov.u64 	%rd277, %rd294;
	@%p11 bra 	$L__BB5_123;
	setp.lt.f32 	%p12, %f100, %f229;
	mov.f32 	%f215, %f100;
	mov.u64 	%rd277, %rd113;
	@%p12 bra 	$L__BB5_123;
	setp.lt.s64 	%p13, %rd294, %rd113;
	selp.f32 	%f215, %f229, %f100, %p13;
	min.s64 	%rd277, %rd294, %rd113;
$L__BB5_123:
	setp.lt.f32 	%p14, %f215, %f101;
	mov.f32 	%f216, %f215;
	mov.u64 	%rd278, %rd277;
	@%p14 bra 	$L__BB5_126;
	add.s64 	%rd208, %rd204, %rd195;
	add.s64 	%rd278, %rd208, 256;
	setp.lt.f32 	%p15, %f101, %f215;
	mov.f32 	%f216, %f101;
	@%p15 bra 	$L__BB5_126;
	setp.lt.s64 	%p16, %rd277, %rd278;
	selp.f32 	%f216, %f215, %f101, %p16;
	min.s64 	%rd278, %rd277, %rd278;
$L__BB5_126:
	setp.lt.f32 	%p17, %f216, %f102;
	mov.f32 	%f217, %f216;
	mov.u64 	%rd279, %rd278;
	@%p17 bra 	$L__BB5_129;
	setp.lt.f32 	%p18, %f102, %f216;
	mov.f32 	%f217, %f102;
	mov.u64 	%rd279, %rd114;
	@%p18 bra 	$L__BB5_129;
	setp.lt.s64 	%p19, %rd278, %rd114;
	selp.f32 	%f217, %f216, %f102, %p19;
	min.s64 	%rd279, %rd278, %rd114;
$L__BB5_129:
	setp.lt.f32 	%p20, %f217, %f103;
	mov.f32 	%f218, %f217;
	mov.u64 	%rd280, %rd279;
	@%p20 bra 	$L__BB5_132;
	setp.lt.f32 	%p21, %f103, %f217;
	mov.f32 	%f218, %f103;
	mov.u64 	%rd280, %rd115;
	@%p21 bra 	$L__BB5_132;
	setp.lt.s64 	%p22, %rd279, %rd115;
	selp.f32 	%f218, %f217, %f103, %p22;
	min.s64 	%rd280, %rd279, %rd115;
$L__BB5_132:
	setp.lt.f32 	%p23, %f218, %f104;
	mov.f32 	%f229, %f218;
	mov.u64 	%rd294, %rd280;
	@%p23 bra 	$L__BB5_135;
	add.s64 	%rd210, %rd204, %rd195;
	add.s64 	%rd294, %rd210, 1024;
	setp.lt.f32 	%p24, %f104, %f218;
	mov.f32 	%f229, %f104;
	@%p24 bra 	$L__BB5_135;
	setp.lt.s64 	%p25, %rd280, %rd294;
	selp.f32 	%f229, %f218, %f104, %p25;
	min.s64 	%rd294, %rd280, %rd294;
$L__BB5_135:
	add.s64 	%rd283, %rd111, 1280;
	add.s64 	%rd211, %rd111, 2560;
	setp.le.s64 	%p26, %rd211, %rd197;
	@%p26 bra 	$L__BB5_120;
$L__BB5_136:
	setp.le.s64 	%p27, %rd197, %rd283;
	@%p27 bra 	$L__BB5_159;
	cvt.u32.u64 	%r35, %rd283;
	cvt.u32.u64 	%r36, %rd197;
	sub.s32 	%r19, %r36, %r35;
	setp.ge.s32 	%p28, %r18, %r19;
	@%p28 bra 	$L__BB5_159;
	cvta.to.global.u64 	%rd131, %rd194;
	not.b32 	%r38, %r18;
	add.s32 	%r39, %r38, %r36;
	sub.s32 	%r20, %r39, %r35;
	and.b32  	%r41, %r20, 768;
	setp.eq.s32 	%p29, %r41, 768;
	mov.u32 	%r389, %r18;
	@%p29 bra 	$L__BB5_144;
	add.s64 	%rd213, %rd283, %rd101;
	add.s64 	%rd285, %rd213, %rd195;
	shl.b64 	%rd214, %rd213, 2;
	add.s64 	%rd284, %rd131, %rd214;
	shr.u32 	%r42, %r20, 8;
	add.s32 	%r43, %r42, 1;
	and.b32  	%r44, %r43, 3;
	neg.s32 	%r387, %r44;
	mov.u32 	%r389, %r18;
$L__BB5_140:
	.pragma "nounroll";
	mov.u64 	%rd136, %rd294;
	mov.f32 	%f116, %f229;
	ld.global.f32 	%f117, [%rd284];
	setp.lt.f32 	%p30, %f116, %f117;
	@%p30 bra 	$L__BB5_143;
	setp.lt.f32 	%p31, %f117, %f116;
	mov.f32 	%f229, %f117;
	mov.u64 	%rd294, %rd285;
	@%p31 bra 	$L__BB5_143;
	setp.lt.s64 	%p32, %rd136, %rd285;
	selp.f32 	%f229, %f116, %f117, %p32;
	min.s64 	%rd294, %rd136, %rd285;
$L__BB5_143:
	add.s32 	%r389, %r389, 256;
	add.s64 	%rd285, %rd285, 256;
	add.s64 	%rd284, %rd284, 1024;
	add.s32 	%r387, %r387, 1;
	setp.ne.s32 	%p33, %r387, 0;
	@%p33 bra 	$L__BB5_140;
$L__BB5_144:
	setp.lt.u32 	%p34, %r20, 768;
	@%p34 bra 	$L__BB5_159;
	add.s32 	%r390, %r389, 512;
$L__BB5_146:
	mov.u32 	%r28, %r390;
	add.s32 	%r45, %r28, -512;
	cvt.u64.u32 	%rd215, %r45;
	add.s64 	%rd216, %rd283, %rd215;
	shl.b64 	%rd217, %rd216, 2;
	add.s64 	%rd144, %rd131, %rd217;
	add.s64 	%rd145, %rd216, %rd195;
	ld.global.f32 	%f123, [%rd144];
	setp.lt.f32 	%p35, %f229, %f123;
	mov.f32 	%f226, %f229;
	mov.u64 	%rd291, %rd294;
	@%p35 bra 	$L__BB5_149;
	setp.lt.f32 	%p36, %f123, %f229;
	mov.f32 	%f226, %f123;
	mov.u64 	%rd291, %rd145;
	@%p36 bra 	$L__BB5_149;
	setp.lt.s64 	%p37, %rd294, %rd145;
	selp.f32 	%f226, %f229, %f123, %p37;
	min.s64 	%rd291, %rd294, %rd145;
$L__BB5_149:
	add.s32 	%r46, %r28, -256;
	cvt.u64.u32 	%rd218, %r46;
	add.s64 	%rd219, %rd283, %rd218;
	add.s64 	%rd148, %rd219, %rd195;
	ld.global.f32 	%f126, [%rd144+1024];
	setp.lt.f32 	%p38, %f226, %f126;
	mov.f32 	%f227, %f226;
	mov.u64 	%rd292, %rd291;
	@%p38 bra 	$L__BB5_152;
	setp.lt.f32 	%p39, %f126, %f226;
	mov.f32 	%f227, %f126;
	mov.u64 	%rd292, %rd148;
	@%p39 bra 	$L__BB5_152;
	setp.lt.s64 	%p40, %rd291, %rd148;
	selp.f32 	%f227, %f226, %f126, %p40;
	min.s64 	%rd292, %rd291, %rd148;
$L__BB5_152:
	cvt.u64.u32 	%rd220, %r28;
	add.s64 	%rd221, %rd283, %rd220;
	add.s64 	%rd151, %rd221, %rd195;
	ld.global.f32 	%f129, [%rd144+2048];
	setp.lt.f32 	%p41, %f227, %f129;
	mov.f32 	%f228, %f227;
	mov.u64 	%rd293, %rd292;
	@%p41 bra 	$L__BB5_155;
	setp.lt.f32 	%p42, %f129, %f227;
	mov.f32 	%f228, %f129;
	mov.u64 	%rd293, %rd151;
	@%p42 bra 	$L__BB5_155;
	setp.lt.s64 	%p43, %rd292, %rd151;
	selp.f32 	%f228, %f227, %f129, %p43;
	min.s64 	%rd293, %rd292, %rd151;
$L__BB5_155:
	add.s32 	%r47, %r28, 256;
	cvt.u64.u32 	%rd222, %r47;
	add.s64 	%rd223, %rd283, %rd222;
	add.s64 	%rd154, %rd223, %rd195;
	ld.global.f32 	%f132, [%rd144+3072];
	setp.lt.f32 	%p44, %f228, %f132;
	mov.f32 	%f229, %f228;
	mov.u64 	%rd294, %rd293;
	@%p44 bra 	$L__BB5_158;
	setp.lt.f32 	%p45, %f132, %f228;
	mov.f32 	%f229, %f132;
	mov.u64 	%rd294, %rd154;
	@%p45 bra 	$L__BB5_158;
	setp.lt.s64 	%p46, %rd293, %rd154;
	selp.f32 	%f229, %f228, %f132, %p46;
	min.s64 	%rd294, %rd293, %rd154;
$L__BB5_158:
	add.s32 	%r390, %r28, 1024;
	add.s32 	%r48, %r28, 512;
	setp.lt.s32 	%p47, %r48, %r19;
	@%p47 bra 	$L__BB5_146;
$L__BB5_159:
	// begin inline asm
	mov.u32 %r49, %laneid;
	// end inline asm
	mov.b32 	%r51, %f229;
	mov.b32 	%r67, 1;
	mov.b32 	%r68, 31;
	mov.b32 	%r69, -1;
	// begin inline asm
	shfl.sync.down.b32 %r50, %r51, %r67, %r68, %r69;
	// end inline asm
	mov.b32 	%f136, %r50;
	// begin inline asm
	shfl.sync.down.b32 %r55, %r56, %r67, %r68, %r69;
	// end inline asm
	mov.b64 	{%r61, %r66}, %rd294;
	// begin inline asm
	shfl.sync.down.b32 %r60, %r61, %r67, %r68, %r69;
	// end inline asm
	// begin inline asm
	shfl.sync.down.b32 %r65, %r66, %r67, %r68, %r69;
	// end inline asm
	mov.b64 	%rd158, {%r60, %r65};
	setp.gt.s32 	%p48, %r49, 30;
	setp.lt.f32 	%p49, %f229, %f136;
	or.pred  	%p50, %p48, %p49;
	mov.f32 	%f231, %f229;
	mov.u64 	%rd296, %rd294;
	@%p50 bra 	$L__BB5_162;
	setp.gt.f32 	%p51, %f229, %f136;
	mov.f32 	%f231, %f136;
	mov.u64 	%rd296, %rd158;
	@%p51 bra 	$L__BB5_162;
	setp.lt.s64 	%p52, %rd294, %rd158;
	selp.f32 	%f231, %f229, %f136, %p52;
	min.s64 	%rd296, %rd294, %rd158;
$L__BB5_162:
	mov.b32 	%r71, %f231;
	mov.b32 	%r87, 2;
	mov.b32 	%r88, 31;
	mov.b32 	%r89, -1;
	// begin inline asm
	shfl.sync.down.b32 %r70, %r71, %r87, %r88, %r89;
	// end inline asm
	mov.b32 	%f139, %r70;
	// begin inline asm
	shfl.sync.down.b32 %r75, %r76, %r87, %r88, %r89;
	// end inline asm
	mov.b64 	{%r81, %r86}, %rd296;
	// begin inline asm
	shfl.sync.down.b32 %r80, %r81, %r87, %r88, %r89;
	// end inline asm
	// begin inline asm
	shfl.sync.down.b32 %r85, %r86, %r87, %r88, %r89;
	// end inline asm
	mov.b64 	%rd161, {%r80, %r85};
	setp.gt.s32 	%p53, %r49, 29;
	setp.lt.f32 	%p54, %f231, %f139;
	or.pred  	%p55, %p53, %p54;
	mov.f32 	%f232, %f231;
	mov.u64 	%rd297, %rd296;
	@%p55 bra 	$L__BB5_165;
	setp.gt.f32 	%p56, %f231, %f139;
	mov.f32 	%f232, %f139;
	mov.u64 	%rd297, %rd161;
	@%p56 bra 	$L__BB5_165;
	setp.lt.s64 	%p57, %rd296, %rd161;
	selp.f32 	%f232, %f231, %f139, %p57;
	min.s64 	%rd297, %rd296, %rd161;
$L__BB5_165:
	mov.b32 	%r91, %f232;
	mov.b32 	%r107, 4;
	mov.b32 	%r108, 31;
	mov.b32 	%r109, -1;
	// begin inline asm
	shfl.sync.down.b32 %r90, %r91, %r107, %r108, %r109;
	// end inline asm
	mov.b32 	%f142, %r90;
	// begin inline asm
	shfl.sync.down.b32 %r95, %r96, %r107, %r108, %r109;
	// end inline asm
	mov.b64 	{%r101, %r106}, %rd297;
	// begin inline asm
	shfl.sync.down.b32 %r100, %r101, %r107, %r108, %r109;
	// end inline asm
	// begin inline asm
	shfl.sync.down.b32 %r105, %r106, %r107, %r108, %r109;
	// end inline asm
	mov.b64 	%rd164, {%r100, %r105};
	setp.gt.s32 	%p58, %r49, 27;
	setp.lt.f32 	%p59, %f232, %f142;
	or.pred  	%p60, %p58, %p59;
	mov.f32 	%f233, %f232;
	mov.u64 	%rd298, %rd297;
	@%p60 bra 	$L__BB5_168;
	setp.gt.f32 	%p61, %f232, %f142;
	mov.f32 	%f233, %f142;
	mov.u64 	%rd298, %rd164;
	@%p61 bra 	$L__BB5_168;
	setp.lt.s64 	%p62, %rd297, %rd164;
	selp.f32 	%f233, %f232, %f142, %p62;
	min.s64 	%rd298, %rd297, %rd164;
$L__BB5_168:
	mov.b32 	%r111, %f233;
	mov.b32 	%r127, 8;
	mov.b32 	%r128, 31;
	mov.b32 	%r129, -1;
	// begin inline asm
	shfl.sync.down.b32 %r110, %r111, %r127, %r128, %r129;
	// end inline asm
	mov.b32 	%f145, %r110;
	// begin inline asm
	shfl.sync.down.b32 %r115, %r116, %r127, %r128, %r129;
	// end inline asm
	mov.b64 	{%r121, %r126}, %rd298;
	// begin inline asm
	shfl.sync.down.b32 %r120, %r121, %r127, %r128, %r129;
	// end inline asm
	// begin inline asm
	shfl.sync.down.b32 %r125, %r126, %r127, %r128, %r129;
	// end inline asm
	mov.b64 	%rd167, {%r120, %r125};
	setp.gt.s32 	%p63, %r49, 23;
	setp.lt.f32 	%p64, %f233, %f145;
	or.pred  	%p65, %p63, %p64;
	mov.f32 	%f234, %f233;
	mov.u64 	%rd299, %rd298;
	@%p65 bra 	$L__BB5_171;
	setp.gt.f32 	%p66, %f233, %f145;
	mov.f32 	%f234, %f145;
	mov.u64 	%rd299, %rd167;
	@%p66 bra 	$L__BB5_171;
	setp.lt.s64 	%p67, %rd298, %rd167;
	selp.f32 	%f234, %f233, %f145, %p67;
	min.s64 	%rd299, %rd298, %rd167;
$L__BB5_171:
	mov.b32 	%r131, %f234;
	mov.b32 	%r147, 16;
	mov.b32 	%r148, 31;
	mov.b32 	%r149, -1;
	// begin inline asm
	shfl.sync.down.b32 %r130, %r131, %r147, %r148, %r149;
	// end inline asm
	mov.b32 	%f148, %r130;
	// begin inline asm
	shfl.sync.down.b32 %r135, %r136, %r147, %r148, %r149;
	// end inline asm
	mov.b64 	{%r141, %r146}, %rd299;
	// begin inline asm
	shfl.sync.down.b32 %r140, %r141, %r147, %r148, %r149;
	// end inline asm
	// begin inline asm
	shfl.sync.down.b32 %r145, %r146, %r147, %r148, %r149;
	// end inline asm
	mov.b64 	%rd170, {%r140, %r145};
	setp.gt.s32 	%p68, %r49, 15;
	setp.lt.f32 	%p69, %f234, %f148;
	or.pred  	%p70, %p68, %p69;
	mov.f32 	%f242, %f234;
	mov.u64 	%rd307, %rd299;
	@%p70 bra 	$L__BB5_174;
	setp.gt.f32 	%p71, %f234, %f148;
	mov.f32 	%f242, %f148;
	mov.u64 	%rd307, %rd170;
	@%p71 bra 	$L__BB5_174;
	setp.lt.s64 	%p72, %rd299, %rd170;
	selp.f32 	%f242, %f234, %f148, %p72;
	min.s64 	%rd307, %rd299, %rd170;
$L__BB5_174:
	setp.ne.s32 	%p73, %r49, 0;
	@%p73 bra 	$L__BB5_176;
	shr.u32 	%r150, %r18, 1;
	and.b32  	%r151, %r150, 496;
	mov.u32 	%r152, _ZN6thrust24THRUST_300001_SM_1000_NS8cuda_cub4core6detail5shmemE;
	add.s32 	%r153, %r152, %r151;
	st.shared.f32 	[%r153+8], %f242;
	st.shared.u64 	[%r153+16], %rd307;
$L__BB5_176:
	bar.sync 	0;
	setp.ne.s32 	%p74, %r18, 0;
	@%p74 bra 	$L__BB5_198;
	ld.shared.f32 	%f151, [_ZN6thrust24THRUST_300001_SM_1000_NS8cuda_cub4core6detail5shmemE+24];
	ld.shared.u64 	%rd173, [_ZN6thrust24THRUST_300001_SM_1000_NS8cuda_cub4core6detail5shmemE+32];
	setp.lt.f32 	%p75, %f242, %f151;
	mov.f32 	%f236, %f242;
	mov.u64 	%rd301, %rd307;
	@%p75 bra 	$L__BB5_180;
	setp.lt.f32 	%p76, %f151, %f242;
	mov.f32 	%f236, %f151;
	mov.u64 	%rd301, %rd173;
	@%p76 bra 	$L__BB5_180;
	setp.lt.s64 	%p77, %rd307, %rd173;
	selp.f32 	%f236, %f242, %f151, %p77;
	min.s64 	%rd301, %rd307, %rd173;
$L__BB5_180:
	ld.shared.f32 	%f154, [_ZN6thrust24THRUST_300001_SM_1000_NS8cuda_cub4core6detail5shmemE+40];
	ld.shared.u64 	%rd176, [_ZN6thrust24THRUST_300001_SM_1000_NS8cuda_cub4core6detail5shmemE+48];
	setp.lt.f32 	%p78, %f236, %f154;
	mov.f32 	%f237, %f236;
	mov.u64 	%rd302, %rd301;
	@%p78 bra 	$L__BB5_183;
	setp.lt.f32 	%p79, %f154, %f236;
	mov.f32 	%f237, %f154;
	mov.u64 	%rd302, %rd176;
	@%p79 bra 	$L__BB5_183;
	setp.lt.s64 	%p80, %rd301, %rd176;
	selp.f32 	%f237, %f236, %f154, %p80;
	min.s64 	%rd302, %rd301, %rd176;
$L__BB5_183:
	ld.shared.f32 	%f157, [_ZN6thrust24THRUST_300001_SM_1000_NS8cuda_cub4core6detail5shmemE+56];
	ld.shared.u64 	%rd179, [_ZN6thrust24THRUST_300001_SM_1000_NS8cuda_cub4core6detail5shmemE+64];
	setp.lt.f32 	%p81, %f237, %f157;
	mov.f32 	%f238, %f237;
	mov.u64 	%rd303, %rd302;
	@%p81 bra 	$L__BB5_186;
	setp.lt.f32 	%p82, %f157, %f237;
	mov.f32 	%f238, %f157;
	mov.u64 	%rd303, %rd179;
	@%p82 bra 	$L__BB5_186;
	setp.lt.s64 	%p83, %rd302, %rd179;
	selp.f32 	%f238, %f237, %f157, %p83;
	min.s64 	%rd303, %rd302, %rd179;
$L__BB5_186:
	ld.shared.f32 	%f160, [_ZN6thrust24THRUST_300001_SM_1000_NS8cuda_cub4core6detail5shmemE+72];
	ld.shared.u64 	%rd182, [_ZN6thrust24THRUST_300001_SM_1000_NS8cuda_cub4core6detail5shmemE+80];
	setp.lt.f32 	%p84, %f238, %f160;
	mov.f32 	%f239, %f238;
	mov.u64 	%rd304, %rd303;
	@%p84 bra 	$L__BB5_189;
	setp.lt.f32 	%p85, %f160, %f238;
	mov.f32 	%f239, %f160;
	mov.u64 	%rd304, %rd182;
	@%p85 bra 	$L__BB5_189;
	setp.lt.s64 	%p86, %rd303, %rd182;
	selp.f32 	%f239, %f238, %f160, %p86;
	min.s64 	%rd304, %rd303, %rd182;
$L__BB5_189:
	ld.shared.f32 	%f163, [_ZN6thrust24THRUST_300001_SM_1000_NS8cuda_cub4core6detail5shmemE+88];
	ld.shared.u64 	%rd185, [_ZN6thrust24THRUST_300001_SM_1000_NS8cuda_cub4core6detail5shmemE+96];
	setp.lt.f32 	%p87, %f239, %f163;
	mov.f32 	%f240, %f239;
	mov.u64 	%rd305, %rd304;
	@%p87 bra 	$L__BB5_192;
	setp.lt.f32 	%p88, %f163, %f239;
	mov.f32 	%f240, %f163;
	mov.u64 	%rd305, %rd185;
	@%p88 bra 	$L__BB5_192;
	setp.lt.s64 	%p89, %rd304, %rd185;
	selp.f32 	%f240, %f239, %f163, %p89;
	min.s64 	%rd305, %rd304, %rd185;
$L__BB5_192:
	ld.shared.f32 	%f166, [_ZN6thrust24THRUST_300001_SM_1000_NS8cuda_cub4core6detail5shmemE+104];
	ld.shared.u64 	%rd188, [_ZN6thrust24THRUST_300001_SM_1000_NS8cuda_cub4core6detail5shmemE+112];
	setp.lt.f32 	%p90, %f240, %f166;
	mov.f32 	%f241, %f240;
	mov.u64 	%rd306, %rd305;
	@%p90 bra 	$L__BB5_195;
	setp.lt.f32 	%p91, %f166, %f240;
	mov.f32 	%f241, %f166;
	mov.u64 	%rd306, %rd188;
	@%p91 bra 	$L__BB5_195;
	setp.lt.s64 	%p92, %rd305, %rd188;
	selp.f32 	%f241, %f240, %f166, %p92;
	min.s64 	%rd306, %rd305, %rd188;
$L__BB5_195:
	ld.shared.f32 	%f169, [_ZN6thrust24THRUST_300001_SM_1000_NS8cuda_cub4core6detail5shmemE+120];
	ld.shared.u64 	%rd191, [_ZN6thrust24THRUST_300001_SM_1000_NS8cuda_cub4core6detail5shmemE+128];
	setp.lt.f32 	%p93, %f241, %f169;
	mov.f32 	%f242, %f241;
	mov.u64 	%rd307, %rd306;
	@%p93 bra 	$L__BB5_198;
	setp.lt.f32 	%p94, %f169, %f241;
	mov.f32 	%f242, %f169;
	mov.u64 	%rd307, %rd191;
	@%p94 bra 	$L__BB5_198;
	setp.lt.s64 	%p95, %rd306, %rd191;
	selp.f32 	%f242, %f241, %f169, %p95;
	min.s64 	%rd307, %rd306, %rd191;
$L__BB5_198:
	mov.u32 	%r381, %tid.x;
	setp.ne.s32 	%p222, %r381, 0;
	@%p222 bra 	$L__BB5_200;
	ld.param.u64 	%rd237, [_ZN6thrust24THRUST_300001_SM_1000_NS8cuda_cub4core6detail13_kernel_agentINS1_8__reduce11ReduceAgentINS0_12zip_iteratorIN4cuda3std3__45tupleIJNS0_6detail15normal_iteratorINS0_10device_ptrIfEEEENS0_17counting_iteratorIlNS0_11use_defaultESI_SI_EEEEEEEPNSB_IJflEEESM_lNS1_9__extrema9arg_min_fIflNSA_4lessIfEEEEEEJSL_SN_lSS_EEEvDpT0__param_1];
	cvta.to.global.u64 	%rd236, %rd237;
	st.global.f32 	[%rd236], %f242;
	st.global.u64 	[%rd236+8], %rd307;
$L__BB5_200:
	ret;

}
	// .globl	_ZN6thrust24THRUST_300001_SM_1000_NS8cuda_cub4core6detail13_kernel_agentINS1_8__reduce11ReduceAgentINS0_12zip_iteratorIN4cuda3std3__45tupleIJNS0_6detail15normal_iteratorINS0_10device_ptrIfEEEENS0_17counting_iteratorIlNS0_11use_defaultESI_SI_EEEEEEEPNSB_IJflEEESM_lNS1_9__extrema9arg_min_fIflNSA_4lessIfEEEEEEJSL_SN_lN3cub18CUB_300001_SM_100013GridEvenShareIlEENSV_9GridQueueIyEESS_EEEvDpT0_
.visible .entry _ZN6thrust24THRUST_300001_SM_1000_NS8cuda_cub4core6detail13_kernel_agentINS1_8__reduce11ReduceAgentINS0_12zip_iteratorIN4cuda3std3__45tupleIJNS0_6detail15normal_iteratorINS0_10device_ptrIfEEEENS0_17counting_iteratorIlNS0_11use_defaultESI_SI_EEEEEEEPNSB_IJflEEESM_lNS1_9__extrema9arg_min_fIflNSA_4lessIfEEEEEEJSL_SN_lN3cub18CUB_300001_SM_100013GridEvenShareIlEENSV_9GridQueueIyEESS_EEEvDpT0_(
	.param .align 8 .b8 _ZN6thrust24THRUST_300001_SM_1000_NS8cuda_cub4core6detail13_kernel_agentINS1_8__reduce11ReduceAgentINS0_12zip_iteratorIN4cuda3std3__45tupleIJNS0_6detail15normal_iteratorINS0_10device_ptrIfEEEENS0_17counting_iteratorIlNS0_11use_defaultESI_SI_EEEEEEEPNSB_IJflEEESM_lNS1_9__extrema9arg_min_fIflNSA_4lessIfEEEEEEJSL_SN_lN3cub18CUB_300001_SM_100013GridEvenShareIlEENSV_9GridQueueIyEESS_EEEvDpT0__param_0[16],
	.param .u64 .ptr .align 1 _ZN6thrust24THRUST_300001_SM_1000_NS8cuda_cub4core6detail13_kernel_agentINS1_8__reduce11ReduceAgentINS0_12zip_iteratorIN4cuda3std3__45tupleIJNS0_6detail15normal_iteratorINS0_10device_ptrIfEEEENS0_17counting_iteratorIlNS0_11use_defaultESI_SI_EEEEEEEPNSB_IJflEEESM_lNS1_9__extrema9arg_min_fIflNSA_4lessIfEEEEEEJSL_SN_lN3cub18CUB_300001_SM_100013GridEvenShareIlEENSV_9GridQueueIyEESS_EEEvDpT0__param_1,
	.param .u64 _ZN6thrust24THRUST_300001_SM_1000_NS8cuda_cub4core6detail13_kernel_agentINS1_8__reduce11ReduceAgentINS0_12zip_iteratorIN4cuda3std3__45tupleIJNS0_6detail15normal_iteratorINS0_10device_ptrIfEEEENS0_17counting_iteratorIlNS0_11use_defaultESI_SI_EEEEEEEPNSB_IJflEEESM_lNS1_9__extrema9arg_min_fIflNSA_4lessIfEEEEEEJSL_SN_lN3cub18CUB_300001_SM_100013GridEvenShareIlEENSV_9GridQueueIyEESS_EEEvDpT0__param_2,
	.param .align 8 .b8 _ZN6thrust24THRUST_300001_SM_1000_NS8cuda_cub4core6detail13_kernel_agentINS1_8__reduce11ReduceAgentINS0_12zip_iteratorIN4cuda3std3__45tupleIJNS0_6detail15normal_iteratorINS0_10device_ptrIfEEEENS0_17counting_iteratorIlNS0_11use_defaultESI_SI_EEEEEEEPNSB_IJflEEESM_lNS1_9__extrema9arg_min_fIflNSA_4lessIfEEEEEEJSL_SN_lN3cub18CUB_300001_SM_100013GridEvenShareIlEENSV_9GridQueueIyEESS_EEEvDpT0__param_3[72],
	.param .align 8 .b8 _ZN6thrust24THRUST_300001_SM_1000_NS8cuda_cub4core6detail13_kernel_agentINS1_8__reduce11ReduceAgentINS0_12zip_iteratorIN4cuda3std3__45tupleIJNS0_6detail15normal_iteratorINS0_10device_ptrIfEEEENS0_17counting_iteratorIlNS0_11use_defaultESI_SI_EEEEEEEPNSB_IJflEEESM_lNS1_9__extrema9arg_min_fIflNSA_4lessIfEEEEEEJSL_SN_lN3cub18CUB_300001_SM_100013GridEvenShareIlEENSV_9GridQueueIyEESS_EEEvDpT0__param_4[8],
	.param .align 1 .b8 _ZN6thrust24THRUST_300001_SM_1000_NS8cuda_cub4core6detail13_kernel_agentINS1_8__reduce11ReduceAgentINS0_12zip_iteratorIN4cuda3std3__45tupleIJNS0_6detail15normal_iteratorINS0_10device_ptrIfEEEENS0_17counting_iteratorIlNS0_11use_defaultESI_SI_EEEEEEEPNSB_IJflEEESM_lNS1_9__extrema9arg_min_fIflNSA_4lessIfEEEEEEJSL_SN_lN3cub18CUB_300001_SM_100013GridEvenShareIlEENSV_9GridQueueIyEESS_EEEvDpT0__param_5[1]
)
.maxntid 256
{
	.reg .pred 	%p<225>;
	.reg .b32 	%r<399>;
	.reg .b32 	%f<243>;
	.reg .b64 	%rd<325>;

	ld.param.u64 	%rd199, [_ZN6thrust24THRUST_300001_SM_1000_NS8cuda_cub4core6detail13_kernel_agentINS1_8__reduce11ReduceAgentINS0_12zip_iteratorIN4cuda3std3__45tupleIJNS0_6detail15normal_iteratorINS0_10device_ptrIfEEEENS0_17counting_iteratorIlNS0_11use_defaultESI_SI_EEEEEEEPNSB_IJflEEESM_lNS1_9__extrema9arg_min_fIflNSA_4lessIfEEEEEEJSL_SN_lN3cub18CUB_300001_SM_100013GridEvenShareIlEENSV_9GridQueueIyEESS_EEEvDpT0__param_0+8];
	ld.param.u64 	%rd198, [_ZN6thrust24THRUST_300001_SM_1000_NS8cuda_cub4core6detail13_kernel_agentINS1_8__reduce11ReduceAgentINS0_12zip_iteratorIN4cuda3std3__45tupleIJNS0_6detail15normal_iteratorINS0_10device_ptrIfEEEENS0_17counting_iteratorIlNS0_11use_defaultESI_SI_EEEEEEEPNSB_IJflEEESM_lNS1_9__extrema9arg_min_fIflNSA_4lessIfEEEEEEJSL_SN_lN3cub18CUB_300001_SM_100013GridEvenShareIlEENSV_9GridQueueIyEESS_EEEvDpT0__param_0];
	ld.param.u64 	%rd202, [_ZN6thrust24THRUST_300001_SM_1000_NS8cuda_cub4core6detail13_kernel_agentINS1_8__reduce11ReduceAgentINS0_12zip_iteratorIN4cuda3std3__45tupleIJNS0_6detail15normal_iteratorINS0_10device_ptrIfEEEENS0_17counting_iteratorIlNS0_11use_defaultESI_SI_EEEEEEEPNSB_IJflEEESM_lNS1_9__extrema9arg_min_fIflNSA_4lessIfEEEEEEJSL_SN_lN3cub18CUB_300001_SM_100013GridEvenShareIlEENSV_9GridQueueIyEESS_EEEvDpT0__param_4];
	ld.param.u64 	%rd201, [_ZN6thrust24THRUST_300001_SM_1000_NS8cuda_cub4core6detail13_kernel_agentINS1_8__reduce11ReduceAgentINS0_12zip_iteratorIN4cuda3std3__45tupleIJNS0_6detail15normal_iteratorINS0_10device_ptrIfEEEENS0_17counting_iteratorIlNS0_11use_defaultESI_SI_EEEEEEEPNSB_IJflEEESM_lNS1_9__extrema9arg_min_fIflNSA_4lessIfEEEEEEJSL_SN_lN3cub18CUB_300001_SM_100013GridEvenShareIlEENSV_9GridQueueIyEESS_EEEvDpT0__param_2];
	cvta.to.global.u64 	%rd1, %rd202;
	cvta.to.global.u64 	%rd2, %rd198;
	mov.u32 	%r1, %ctaid.x;
	mul.lo.s32 	%r33, %r1, 1280;
	cvt.u64.u32 	%rd4, %r33;
	mov.u32 	%r34, %nctaid.x;
	mul.lo.s32 	%r35, %r34, 1280;
	cvt.u64.u32 	%rd5, %r35;
	add.s64 	%rd203, %rd4, 1280;
	setp.le.s64 	%p1, %rd203, %rd201;
	@%p1 bra 	$L__BB6_111;
	cvt.u32.u64 	%r159, %rd4;
	cvt.u32.u64 	%r2, %rd201;
	sub.s32 	%r3, %r2, %r159;
	mov.u32 	%r4, %tid.x;
	setp.ge.s32 	%p98, %r4, %r3;
	mov.f32 	%f188, 0f00000000;
	mov.b64 	%rd266, 0;
	mov.u32 	%r393, %r4;
	@%p98 bra 	$L__BB6_3;
	cvt.u64.u32 	%rd234, %r4;
	add.s64 	%rd235, %rd4, %rd234;
	shl.b64 	%rd236, %rd235, 2;
	add.s64 	%rd237, %rd2, %rd236;
	add.s64 	%rd266, %rd199, %rd235;
	ld.global.f32 	%f188, [%rd237];
	add.s32 	%r393, %r4, 256;
$L__BB6_3:
	setp.ge.s32 	%p99, %r393, %r3;
	@%p99 bra 	$L__BB6_25;
	not.b32 	%r161, %r393;
	add.s32 	%r162, %r161, %r2;
	sub.s32 	%r7, %r162, %r159;
	and.b32  	%r163, %r7, 768;
	setp.eq.s32 	%p100, %r163, 768;
	@%p100 bra 	$L__BB6_10;
	cvt.u64.u32 	%rd239, %r393;
	add.s64 	%rd240, %rd239, %rd4;
	add.s64 	%rd257, %rd240, %rd199;
	shl.b64 	%rd241, %rd240, 2;
	add.s64 	%rd256, %rd2, %rd241;
	shr.u32 	%r164, %r7, 8;
	add.s32 	%r165, %r164, 1;
	and.b32  	%r166, %r165, 3;
	neg.s32 	%r391, %r166;
$L__BB6_6:
	.pragma "nounroll";
	mov.u64 	%rd12, %rd266;
	mov.f32 	%f3, %f188;
	ld.global.f32 	%f4, [%rd256];
	setp.lt.f32 	%p101, %f3, %f4;
	@%p101 bra 	$L__BB6_9;
	setp.lt.f32 	%p102, %f4, %f3;
	mov.u64 	%rd266, %rd257;
	mov.f32 	%f188, %f4;
	@%p102 bra 	$L__BB6_9;
	setp.lt.s64 	%p103, %rd12, %rd257;
	min.s64 	%rd266, %rd12, %rd257;
	selp.f32 	%f188, %f3, %f4, %p103;
$L__BB6_9:
	add.s32 	%r393, %r393, 256;
	add.s64 	%rd257, %rd257, 256;
	add.s64 	%rd256, %rd256, 1024;
	add.s32 	%r391, %r391, 1;
	setp.ne.s32 	%p104, %r391, 0;
	@%p104 bra 	$L__BB6_6;
$L__BB6_10:
	setp.lt.u32 	%p105, %r7, 768;
	@%p105 bra 	$L__BB6_25;
	add.s32 	%r394, %r393, 512;
$L__BB6_12:
	mov.u32 	%r15, %r394;
	add.s32 	%r167, %r15, -512;
	cvt.s64.s32 	%rd242, %r167;
	add.s64 	%rd243, %rd242, %rd4;
	shl.b64 	%rd244, %rd243, 2;
	add.s64 	%rd20, %rd2, %rd244;
	add.s64 	%rd21, %rd243, %rd199;
	ld.global.f32 	%f10, [%rd20];
	setp.lt.f32 	%p106, %f188, %f10;
	mov.u64 	%rd263, %rd266;
	mov.f32 	%f185, %f188;
	@%p106 bra 	$L__BB6_15;
	setp.lt.f32 	%p107, %f10, %f188;
	mov.u64 	%rd263, %rd21;
	mov.f32 	%f185, %f10;
	@%p107 bra 	$L__BB6_15;
	setp.lt.s64 	%p108, %rd266, %rd21;
	min.s64 	%rd263, %rd266, %rd21;
	selp.f32 	%f185, %f188, %f10, %p108;
$L__BB6_15:
	add.s32 	%r168, %r15, -256;
	cvt.s64.s32 	%rd245, %r168;
	add.s64 	%rd246, %rd245, %rd4;
	add.s64 	%rd24, %rd246, %rd199;
	ld.global.f32 	%f13, [%rd20+1024];
	setp.lt.f32 	%p109, %f185, %f13;
	mov.u64 	%rd264, %rd263;
	mov.f32 	%f186, %f185;
	@%p109 bra 	$L__BB6_18;
	setp.lt.f32 	%p110, %f13, %f185;
	mov.u64 	%rd264, %rd24;
	mov.f32 	%f186, %f13;
	@%p110 bra 	$L__BB6_18;
	setp.lt.s64 	%p111, %rd263, %rd24;
	min.s64 	%rd264, %rd263, %rd24;
	selp.f32 	%f186, %f185, %f13, %p111;
$L__BB6_18:
	cvt.s64.s32 	%rd247, %r15;
	add.s64 	%rd248, %rd247, %rd4;
	add.s64 	%rd27, %rd248, %rd199;
	ld.global.f32 	%f16, [%rd20+2048];
	setp.lt.f32 	%p112, %f186, %f16;
	mov.u64 	%rd265, %rd264;
	mov.f32 	%f187, %f186;
	@%p112 bra 	$L__BB6_21;
	setp.lt.f32 	%p113, %f16, %f186;
	mov.u64 	%rd265, %rd27;
	mov.f32 	%f187, %f16;
	@%p113 bra 	$L__BB6_21;
	setp.lt.s64 	%p114, %rd264, %rd27;
	min.s64 	%rd265, %rd264, %rd27;
	selp.f32 	%f187, %f186, %f16, %p114;
$L__BB6_21:
	add.s32 	%r169, %r15, 256;
	cvt.s64.s32 	%rd249, %r169;
	add.s64 	%rd250, %rd249, %rd4;
	add.s64 	%rd30, %rd250, %rd199;
	ld.global.f32 	%f19, [%rd20+3072];
	setp.lt.f32 	%p115, %f187, %f19;
	mov.u64 	%rd266, %rd265;
	mov.f32 	%f188, %f187;
	@%p115 bra 	$L__BB6_24;
	setp.lt.f32 	%p116, %f19, %f187;
	mov.u64 	%rd266, %rd30;
	mov.f32 	%f188, %f19;
	@%p116 bra 	$L__BB6_24;
	setp.lt.s64 	%p117, %rd265, %rd30;
	min.s64 	%rd266, %rd265, %rd30;
	selp.f32 	%f188, %f187, %f19, %p117;
$L__BB6_24:
	add.s32 	%r394, %r15, 1024;
	add.s32 	%r170, %r15, 512;
	setp.lt.s32 	%p118, %r170, %r3;
	@%p118 bra 	$L__BB6_12;
$L__BB6_25:
	setp.lt.s32 	%p119, %r3, 256;
	@%p119 bra 	$L__BB6_65;
	// begin inline asm
	mov.u32 %r284, %laneid;
	// end inline asm
	mov.b32 	%r286, %f188;
	mov.b32 	%r302, 1;
	mov.b32 	%r303, 31;
	mov.b32 	%r304, -1;
	// begin inline asm
	shfl.sync.down.b32 %r285, %r286, %r302, %r303, %r304;
	// end inline asm
	mov.b32 	%f23, %r285;
	// begin inline asm
	shfl.sync.down.b32 %r290, %r291, %r302, %r303, %r304;
	// end inline asm
	mov.b64 	{%r296, %r301}, %rd266;
	// begin inline asm
	shfl.sync.down.b32 %r295, %r296, %r302, %r303, %r304;
	// end inline asm
	// begin inline asm
	shfl.sync.down.b32 %r300, %r301, %r302, %r303, %r304;
	// end inline asm
	mov.b64 	%rd34, {%r295, %r300};
	setp.gt.s32 	%p176, %r284, 30;
	setp.lt.f32 	%p177, %f188, %f23;
	or.pred  	%p178, %p176, %p177;
	mov.u64 	%rd268, %rd266;
	mov.f32 	%f190, %f188;
	@%p178 bra 	$L__BB6_29;
	setp.gt.f32 	%p179, %f188, %f23;
	mov.u64 	%rd268, %rd34;
	mov.f32 	%f190, %f23;
	@%p179 bra 	$L__BB6_29;
	setp.lt.s64 	%p180, %rd266, %rd34;
	min.s64 	%rd268, %rd266, %rd34;
	selp.f32 	%f190, %f188, %f23, %p180;
$L__BB6_29:
	mov.b32 	%r306, %f190;
	mov.b32 	%r322, 2;
	mov.b32 	%r323, 31;
	mov.b32 	%r324, -1;
	// begin inline asm
	shfl.sync.down.b32 %r305, %r306, %r322, %r323, %r324;
	// end inline asm
	mov.b32 	%f26, %r305;
	// begin inline asm
	shfl.sync.down.b32 %r310, %r311, %r322, %r323, %r324;
	// end inline asm
	mov.b64 	{%r316, %r321}, %rd268;
	// begin inline asm
	shfl.sync.down.b32 %r315, %r316, %r322, %r323, %r324;
	// end inline asm
	// begin inline asm
	shfl.sync.down.b32 %r320, %r321, %r322, %r323, %r324;
	// end inline asm
	mov.b64 	%rd37, {%r315, %r320};
	setp.gt.s32 	%p181, %r284, 29;
	setp.lt.f32 	%p182, %f190, %f26;
	or.pred  	%p183, %p181, %p182;
	mov.u64 	%rd269, %rd268;
	mov.f32 	%f191, %f190;
	@%p183 bra 	$L__BB6_32;
	setp.gt.f32 	%p184, %f190, %f26;
	mov.u64 	%rd269, %rd37;
	mov.f32 	%f191, %f26;
	@%p184 bra 	$L__BB6_32;
	setp.lt.s64 	%p185, %rd268, %rd37;
	min.s64 	%rd269, %rd268, %rd37;
	selp.f32 	%f191, %f190, %f26, %p185;
$L__BB6_32:
	mov.b32 	%r326, %f191;
	mov.b32 	%r342, 4;
	mov.b32 	%r343, 31;
	mov.b32 	%r344, -1;
	// begin inline asm
	shfl.sync.down.b32 %r325, %r326, %r342, %r343, %r344;
	// end inline asm
	mov.b32 	%f29, %r325;
	// begin inline asm
	shfl.sync.down.b32 %r330, %r331, %r342, %r343, %r344;
	// end inline asm
	mov.b64 	{%r336, %r341}, %rd269;
	// begin inline asm
	shfl.sync.down.b32 %r335, %r336, %r342, %r343, %r344;
	// end inline asm
	// begin inline asm
	shfl.sync.down.b32 %r340, %r341, %r342, %r343, %r344;
	// end inline asm
	mov.b64 	%rd40, {%r335, %r340};
	setp.gt.s32 	%p186, %r284, 27;
	setp.lt.f32 	%p187, %f191, %f29;
	or.pred  	%p188, %p186, %p187;
	mov.u64 	%rd270, %rd269;
	mov.f32 	%f192, %f191;
	@%p188 bra 	$L__BB6_35;
	setp.gt.f32 	%p189, %f191, %f29;
	mov.u64 	%rd270, %rd40;
	mov.f32 	%f192, %f29;
	@%p189 bra 	$L__BB6_35;
	setp.lt.s64 	%p190, %rd269, %rd40;
	min.s64 	%rd270, %rd269, %rd40;
	selp.f32 	%f192, %f191, %f29, %p190;
$L__BB6_35:
	mov.b32 	%r346, %f192;
	mov.b32 	%r362, 8;
	mov.b32 	%r363, 31;
	mov.b32 	%r364, -1;
	// begin inline asm
	shfl.sync.down.b32 %r345, %r346, %r362, %r363, %r364;
	// end inline asm
	mov.b32 	%f32, %r345;
	// begin inline asm
	shfl.sync.down.b32 %r350, %r351, %r362, %r363, %r364;
	// end inline asm
	mov.b64 	{%r356, %r361}, %rd270;
	// begin inline asm
	shfl.sync.down.b32 %r355, %r356, %r362, %r363, %r364;
	// end inline asm
	// begin inline asm
	shfl.sync.down.b32 %r360, %r361, %r362, %r363, %r364;
	// end inline asm
	mov.b64 	%rd43, {%r355, %r360};
	setp.gt.s32 	%p191, %r284, 23;
	setp.lt.f32 	%p192, %f192, %f32;
	or.pred  	%p193, %p191, %p192;
	mov.u64 	%rd271, %rd270;
	mov.f32 	%f193, %f192;
	@%p193 bra 	$L__BB6_38;
	setp.gt.f32 	%p194, %f192, %f32;
	mov.u64 	%rd271, %rd43;
	mov.f32 	%f193, %f32;
	@%p194 bra 	$L__BB6_38;
	setp.lt.s64 	%p195, %rd270, %rd43;
	min.s64 	%rd271, %rd270, %rd43;
	selp.f32 	%f193, %f192, %f32, %p195;
$L__BB6_38:
	mov.b32 	%r366, %f193;
	mov.b32 	%r382, 16;
	mov.b32 	%r383, 31;
	mov.b32 	%r384, -1;
	// begin inline asm
	shfl.sync.down.b32 %r365, %r366, %r382, %r383, %r384;
	// end inline asm
	mov.b32 	%f35, %r365;
	// begin inline asm
	shfl.sync.down.b32 %r370, %r371, %r382, %r383, %r384;
	// end inline asm
	mov.b64 	{%r376, %r381}, %rd271;
	// begin inline asm
	shfl.sync.down.b32 %r375, %r376, %r382, %r383, %r384;
	// end inline asm
	// begin inline asm
	shfl.sync.down.b32 %r380, %r381, %r382, %r383, %r384;
	// end inline asm
	mov.b64 	%rd46, {%r375, %r380};
	setp.gt.s32 	%p196, %r284, 15;
	setp.lt.f32 	%p197, %f193, %f35;
	or.pred  	%p198, %p196, %p197;
	mov.u64 	%rd324, %rd271;
	mov.f32 	%f242, %f193;
	@%p198 bra 	$L__BB6_41;
	setp.gt.f32 	%p199, %f193, %f35;
	mov.u64 	%rd324, %rd46;
	mov.f32 	%f242, %f35;
	@%p199 bra 	$L__BB6_41;
	setp.lt.s64 	%p200, %rd271, %rd46;
	min.s64 	%rd324, %rd271, %rd46;
	selp.f32 	%f242, %f193, %f35, %p200;
$L__BB6_41:
	setp.ne.s32 	%p201, %r284, 0;
	@%p201 bra 	$L__BB6_43;
	shr.u32 	%r385, %r4, 1;
	and.b32  	%r386, %r385, 496;
	mov.u32 	%r387, _ZN6thrust24THRUST_300001_SM_1000_NS8cuda_cub4core6detail5shmemE;
	add.s32 	%r388, %r387, %r386;
	st.shared.f32 	[%r388+8], %f242;
	st.shared.u64 	[%r388+16], %rd324;
$L__BB6_43:
	bar.sync 	0;
	setp.ne.s32 	%p202, %r4, 0;
	@%p202 bra 	$L__BB6_201;
	ld.shared.f32 	%f38, [_ZN6thrust24THRUST_300001_SM_1000_NS8cuda_cub4core6detail5shmemE+24];
	ld.shared.u64 	%rd49, [_ZN6thrust24THRUST_300001_SM_1000_NS8cuda_cub4core6detail5shmemE+32];
	setp.lt.f32 	%p203, %f242, %f38;
	mov.u64 	%rd273, %rd324;
	mov.f32 	%f195, %f242;
	@%p203 bra 	$L__BB6_47;
	setp.lt.f32 	%p204, %f38, %f242;
	mov.u64 	%rd273, %rd49;
	mov.f32 	%f195, %f38;
	@%p204 bra 	$L__BB6_47;
	setp.lt.s64 	%p205, %rd324, %rd49;
	min.s64 	%rd273, %rd324, %rd49;
	selp.f32 	%f195, %f242, %f38, %p205;
$L__BB6_47:
	ld.shared.f32 	%f41, [_ZN6thrust24THRUST_300001_SM_1000_NS8cuda_cub4core6detail5shmemE+40];
	ld.shared.u64 	%rd52, [_ZN6thrust24THRUST_300001_SM_1000_NS8cuda_cub4core6detail5shmemE+48];
	setp.lt.f32 	%p206, %f195, %f41;
	mov.u64 	%rd274, %rd273;
	mov.f32 	%f196, %f195;
	@%p206 bra 	$L__BB6_50;
	setp.lt.f32 	%p207, %f41, %f195;
	mov.u64 	%rd274, %rd52;
	mov.f32 	%f196, %f41;
	@%p207 bra 	$L__BB6_50;
	setp.lt.s64 	%p208, %rd273, %rd52;
	min.s64 	%rd274, %rd273, %rd52;
	selp.f32 	%f196, %f195, %f41, %p208;
$L__BB6_50:
	ld.shared.f32 	%f44, [_ZN6thrust24THRUST_300001_SM_1000_NS8cuda_cub4core6detail5shmemE+56];
	ld.shared.u64 	%rd55, [_ZN6thrust24THRUST_300001_SM_1000_NS8cuda_cub4core6detail5shmemE+64];
	setp.lt.f32 	%p209, %f196, %f44;
	mov.u64 	%rd275, %rd274;
	mov.f32 	%f197, %f196;
	@%p209 bra 	$L__BB6_53;
	setp.lt.f32 	%p210, %f44, %f196;
	mov.u64 	%rd275, %rd55;
	mov.f32 	%f197, %f44;
	@%p210 bra 	$L__BB6_53;
	setp.lt.s64 	%p211, %rd274, %rd55;
	min.s64 	%rd275, %rd274, %rd55;
	selp.f32 	%f197, %f196, %f44, %p211;
$L__BB6_53:
	ld.shared.f32 	%f47, [_ZN6thrust24THRUST_300001_SM_1000_NS8cuda_cub4core6detail5shmemE+72];
	ld.shared.u64 	%rd58, [_ZN6thrust24THRUST_300001_SM_1000_NS8cuda_cub4core6detail5shmemE+80];
	setp.lt.f32 	%p212, %f197, %f47;
	mov.u64 	%rd276, %rd275;
	mov.f32 	%f198, %f197;
	@%p212 bra 	$L__BB6_56;
	setp.lt.f32 	%p213, %f47, %f197;
	mov.u64 	%rd276, %rd58;
	mov.f32 	%f198, %f47;
	@%p213 bra 	$L__BB6_56;
	setp.lt.s64 	%p214, %rd275, %rd58;
	min.s64 	%rd276, %rd275, %rd58;
	selp.f32 	%f198, %f197, %f47, %p214;
$L__BB6_56:
	ld.shared.f32 	%f50, [_ZN6thrust24THRUST_300001_SM_1000_NS8cuda_cub4core6detail5shmemE+88];
	ld.shared.u64 	%rd61, [_ZN6thrust24THRUST_300001_SM_1000_NS8cuda_cub4core6detail5shmemE+96];
	setp.lt.f32 	%p215, %f198, %f50;
	mov.f32 	%f199, %f198;
	mov.u64 	%rd277, %rd276;
	@%p215 bra 	$L__BB6_59;
	setp.lt.f32 	%p216, %f50, %f198;
	mov.f32 	%f199, %f50;
	mov.u64 	%rd277, %rd61;
	@%p216 bra 	$L__BB6_59;
	setp.lt.s64 	%p217, %rd276, %rd61;
	selp.f32 	%f199, %f198, %f50, %p217;
	min.s64 	%rd277, %rd276, %rd61;
$L__BB6_59:
	ld.shared.f32 	%f53, [_ZN6thrust24THRUST_300001_SM_1000_NS8cuda_cub4core6detail5shmemE+104];
	ld.shared.u64 	%rd64, [_ZN6thrust24THRUST_300001_SM_1000_NS8cuda_cub4core6detail5shmemE+112];
	setp.lt.f32 	%p218, %f199, %f53;
	mov.f32 	%f200, %f199;
	mov.u64 	%rd278, %rd277;
	@%p218 bra 	$L__BB6_62;
	setp.lt.f32 	%p219, %f53, %f199;
	mov.f32 	%f200, %f53;
	mov.u64 	%rd278, %rd64;
	@%p219 bra 	$L__BB6_62;
	setp.lt.s64 	%p220, %rd277, %rd64;
	selp.f32 	%f200, %f199, %f53, %p220;
	min.s64 	%rd278, %rd277, %rd64;
$L__BB6_62:
	ld.shared.f32 	%f56, [_ZN6thrust24THRUST_300001_SM_1000_NS8cuda_cub4core6detail5shmemE+120];
	ld.shared.u64 	%rd67, [_ZN6thrust24THRUST_300001_SM_1000_NS8cuda_cub4core6detail5shmemE+128];
	setp.lt.f32 	%p221, %f200, %f56;
	mov.f32 	%f242, %f200;
	mov.u64 	%rd324, %rd278;
	@%p221 bra 	$L__BB6_201;
	setp.lt.f32 	%p222, %f56, %f200;
	mov.f32 	%f242, %f56;
	mov.u64 	%rd324, %rd67;
	@%p222 bra 	$L__BB6_201;
	setp.lt.s64 	%p223, %rd278, %rd67;
	selp.f32 	%f242, %f200, %f56, %p223;
	min.s64 	%rd324, %rd278, %rd67;
	bra.uni 	$L__BB6_201;
$L__BB6_65:
	// begin inline asm
	mov.u32 %r171, %laneid;
	// end inline asm
	and.b32  	%r192, %r4, 992;
	add.s32 	%r193, %r192, 32;
	setp.gt.s32 	%p120, %r193, %r3;
	not.b32 	%r194, %r192;
	add.s32 	%r195, %r3, %r194;
	selp.b32 	%r190, %r195, 31, %p120;
	mov.b32 	%r173, %f188;
	mov.b32 	%r189, 1;
	mov.b32 	%r191, -1;
	// begin inline asm
	shfl.sync.down.b32 %r172, %r173, %r189, %r190, %r191;
	// end inline asm
	mov.b32 	%f58, %r172;
	// begin inline asm
	shfl.sync.down.b32 %r177, %r178, %r189, %r190, %r191;
	// end inline asm
	mov.b64 	{%r183, %r188}, %rd266;
	// begin inline asm
	shfl.sync.down.b32 %r182, %r183, %r189, %r190, %r191;
	// end inline asm
	// begin inline asm
	shfl.sync.down.b32 %r187, %r188, %r189, %r190, %r191;
	// end inline asm
	mov.b64 	%rd69, {%r182, %r187};
	setp.ge.s32 	%p121, %r171, %r190;
	setp.lt.f32 	%p122, %f188, %f58;
	or.pred  	%p123, %p121, %p122;
	mov.f32 	%f201, %f188;
	mov.u64 	%rd279, %rd266;
	@%p123 bra 	$L__BB6_68;
	setp.gt.f32 	%p124, %f188, %f58;
	mov.f32 	%f201, %f58;
	mov.u64 	%rd279, %rd69;
	@%p124 bra 	$L__BB6_68;
	setp.lt.s64 	%p125, %rd266, %rd69;
	selp.f32 	%f201, %f188, %f58, %p125;
	min.s64 	%rd279, %rd266, %rd69;
$L__BB6_68:
	mov.b32 	%r197, %f201;
	mov.b32 	%r213, 2;
	mov.b32 	%r215, -1;
	// begin inline asm
	shfl.sync.down.b32 %r196, %r197, %r213, %r190, %r215;
	// end inline asm
	mov.b32 	%f61, %r196;
	// begin inline asm
	shfl.sync.down.b32 %r201, %r202, %r213, %r190, %r215;
	// end inline asm
	mov.b64 	{%r207, %r212}, %rd279;
	// begin inline asm
	shfl.sync.down.b32 %r206, %r207, %r213, %r190, %r215;
	// end inline asm
	// begin inline asm
	shfl.sync.down.b32 %r211, %r212, %r213, %r190, %r215;
	// end inline asm
	mov.b64 	%rd72, {%r206, %r211};
	add.s32 	%r216, %r171, 2;
	setp.gt.s32 	%p126, %r216, %r190;
	setp.lt.f32 	%p127, %f201, %f61;
	or.pred  	%p128, %p126, %p127;
	mov.f32 	%f202, %f201;
	mov.u64 	%rd280, %rd279;
	@%p128 bra 	$L__BB6_71;
	setp.gt.f32 	%p129, %f201, %f61;
	mov.f32 	%f202, %f61;
	mov.u64 	%rd280, %rd72;
	@%p129 bra 	$L__BB6_71;
	setp.lt.s64 	%p130, %rd279, %rd72;
	selp.f32 	%f202, %f201, %f61, %p130;
	min.s64 	%rd280, %rd279, %rd72;
$L__BB6_71:
	mov.b32 	%r218, %f202;
	mov.b32 	%r234, 4;
	mov.b32 	%r236, -1;
	// begin inline asm
	shfl.sync.down.b32 %r217, %r218, %r234, %r190, %r236;
	// end inline asm
	mov.b32 	%f64, %r217;
	// begin inline asm
	shfl.sync.down.b32 %r222, %r223, %r234, %r190, %r236;
	// end inline asm
	mov.b64 	{%r228, %r233}, %rd280;
	// begin inline asm
	shfl.sync.down.b32 %r227, %r228, %r234, %r190, %r236;
	// end inline asm
	// begin inline asm
	shfl.sync.down.b32 %r232, %r233, %r234, %r190, %r236;
	// end inline asm
	mov.b64 	%rd75, {%r227, %r232};
	add.s32 	%r237, %r171, 4;
	setp.gt.s32 	%p131, %r237, %r190;
	setp.lt.f32 	%p132, %f202, %f64;
	or.pred  	%p133, %p131, %p132;
	mov.f32 	%f203, %f202;
	mov.u64 	%rd281, %rd280;
	@%p133 bra 	$L__BB6_74;
	setp.gt.f32 	%p134, %f202, %f64;
	mov.f32 	%f203, %f64;
	mov.u64 	%rd281, %rd75;
	@%p134 bra 	$L__BB6_74;
	setp.lt.s64 	%p135, %rd280, %rd75;
	selp.f32 	%f203, %f202, %f64, %p135;
	min.s64 	%rd281, %rd280, %rd75;
$L__BB6_74:
	mov.b32 	%r239, %f203;
	mov.b32 	%r255, 8;
	mov.b32 	%r257, -1;
	// begin inline asm
	shfl.sync.down.b32 %r238, %r239, %r255, %r190, %r257;
	// end inline asm
	mov.b32 	%f67, %r238;
	// begin inline asm
	shfl.sync.down.b32 %r243, %r244, %r255, %r190, %r257;
	// end inline asm
	mov.b64 	{%r249, %r254}, %rd281;
	// begin inline asm
	shfl.sync.down.b32 %r248, %r249, %r255, %r190, %r257;
	// end inline asm
	// begin inline asm
	shfl.sync.down.b32 %r253, %r254, %r255, %r190, %r257;
	// end inline asm
	mov.b64 	%rd78, {%r248, %r253};
	add.s32 	%r258, %r171, 8;
	setp.gt.s32 	%p136, %r258, %r190;
	setp.lt.f32 	%p137, %f203, %f67;
	or.pred  	%p138, %p136, %p137;
	mov.f32 	%f204, %f203;
	mov.u64 	%rd282, %rd281;
	@%p138 bra 	$L__BB6_77;
	setp.gt.f32 	%p139, %f203, %f67;
	mov.f32 	%f204, %f67;
	mov.u64 	%rd282, %rd78;
	@%p139 bra 	$L__BB6_77;
	setp.lt.s64 	%p140, %rd281, %rd78;
	selp.f32 	%f204, %f203, %f67, %p140;
	min.s64 	%rd282, %rd281, %rd78;
$L__BB6_77:
	mov.b32 	%r260, %f204;
	mov.b32 	%r276, 16;
	mov.b32 	%r278, -1;
	// begin inline asm
	shfl.sync.down.b32 %r259, %r260, %r276, %r190, %r278;
	// end inline asm
	mov.b32 	%f70, %r259;
	// begin inline asm
	shfl.sync.down.b32 %r264, %r265, %r276, %r190, %r278;
	// end inline asm
	mov.b64 	{%r270, %r275}, %rd282;
	// begin inline asm
	shfl.sync.down.b32 %r269, %r270, %r276, %r190, %r278;
	// end inline asm
	// begin inline asm
	shfl.sync.down.b32 %r274, %r275, %r276, %r190, %r278;
	// end inline asm
	mov.b64 	%rd81, {%r269, %r274};
	add.s32 	%r279, %r171, 16;
	setp.gt.s32 	%p141, %r279, %r190;
	setp.lt.f32 	%p142, %f204, %f70;
	or.pred  	%p143, %p141, %p142;
	mov.f32 	%f242, %f204;
	mov.u64 	%rd324, %rd282;
	@%p143 bra 	$L__BB6_80;
	setp.gt.f32 	%p144, %f204, %f70;
	mov.f32 	%f242, %f70;
	mov.u64 	%rd324, %rd81;
	@%p144 bra 	$L__BB6_80;
	setp.lt.s64 	%p145, %rd282, %rd81;
	selp.f32 	%f242, %f204, %f70, %p145;
	min.s64 	%rd324, %rd282, %rd81;
$L__BB6_80:
	setp.ne.s32 	%p146, %r171, 0;
	@%p146 bra 	$L__BB6_82;
	shr.u32 	%r280, %r4, 1;
	and.b32  	%r281, %r280, 496;
	mov.u32 	%r282, _ZN6thrust24THRUST_300001_SM_1000_NS8cuda_cub4core6detail5shmemE;
	add.s32 	%r283, %r282, %r281;
	st.shared.f32 	[%r283+8], %f242;
	st.shared.u64 	[%r283+16], %rd324;
$L__BB6_82:
	bar.sync 	0;
	setp.ne.s32 	%p147, %r4, 0;
	@%p147 bra 	$L__BB6_201;
	setp.lt.s32 	%p148, %r3, 33;
	mov.f32 	%f206, %f242;
	mov.u64 	%rd284, %rd324;
	@%p148 bra 	$L__BB6_87;
	ld.shared.f32 	%f73, [_ZN6thrust24THRUST_300001_SM_1000_NS8cuda_cub4core6detail5shmemE+24];
	ld.shared.u64 	%rd84, [_ZN6thrust24THRUST_300001_SM_1000_NS8cuda_cub4core6detail5shmemE+32];
	setp.lt.f32 	%p149, %f242, %f73;
	mov.f32 	%f206, %f242;
	mov.u64 	%rd284, %rd324;
	@%p149 bra 	$L__BB6_87;
	setp.lt.f32 	%p150, %f73, %f242;
	mov.f32 	%f206, %f73;
	mov.u64 	%rd284, %rd84;
	@%p150 bra 	$L__BB6_87;
	setp.lt.s64 	%p151, %rd324, %rd84;
	selp.f32 	%f206, %f242, %f73, %p151;
	min.s64 	%rd284, %rd324, %rd84;
$L__BB6_87:
	setp.lt.s32 	%p152, %r3, 65;
	mov.f32 	%f207, %f206;
	mov.u64 	%rd285, %rd284;
	@%p152 bra 	$L__BB6_91;
	ld.shared.f32 	%f76, [_ZN6thrust24THRUST_300001_SM_1000_NS8cuda_cub4core6detail5shmemE+40];
	ld.shared.u64 	%rd87, [_ZN6thrust24THRUST_300001_SM_1000_NS8cuda_cub4core6detail5shmemE+48];
	setp.lt.f32 	%p153, %f206, %f76;
	mov.f32 	%f207, %f206;
	mov.u64 	%rd285, %rd284;
	@%p153 bra 	$L__BB6_91;
	setp.lt.f32 	%p154, %f76, %f206;
	mov.f32 	%f207, %f76;
	mov.u64 	%rd285, %rd87;
	@%p154 bra 	$L__BB6_91;
	setp.lt.s64 	%p155, %rd284, %rd87;
	selp.f32 	%f207, %f206, %f76, %p155;
	min.s64 	%rd285, %rd284, %rd87;
$L__BB6_91:
	setp.lt.s32 	%p156, %r3, 97;
	mov.f32 	%f208, %f207;
	mov.u64 	%rd286, %rd285;
	@%p156 bra 	$L__BB6_95;
	ld.shared.f32 	%f79, [_ZN6thrust24THRUST_300001_SM_1000_NS8cuda_cub4core6detail5shmemE+56];
	ld.shared.u64 	%rd90, [_ZN6thrust24THRUST_300001_SM_1000_NS8cuda_cub4core6detail5shmemE+64];
	setp.lt.f32 	%p157, %f207, %f79;
	mov.f32 	%f208, %f207;
	mov.u64 	%rd286, %rd285;
	@%p157 bra 	$L__BB6_95;
	setp.lt.f32 	%p158, %f79, %f207;
	mov.f32 	%f208, %f79;
	mov.u64 	%rd286, %rd90;
	@%p158 bra 	$L__BB6_95;
	setp.lt.s64 	%p159, %rd285, %rd90;
	selp.f32 	%f208, %f207, %f79, %p159;
	min.s64 	%rd286, %rd285, %rd90;
$L__BB6_95:
	setp.lt.s32 	%p160, %r3, 129;
	mov.f32 	%f209, %f208;
	mov.u64 	%rd287, %rd286;
	@%p160 bra 	$L__BB6_99;
	ld.shared.f32 	%f82, [_ZN6thrust24THRUST_300001_SM_1000_NS8cuda_cub4core6detail5shmemE+72];
	ld.shared.u64 	%rd93, [_ZN6thrust24THRUST_300001_SM_1000_NS8cuda_cub4core6detail5shmemE+80];
	setp.lt.f32 	%p161, %f208, %f82;
	mov.f32 	%f209, %f208;
	mov.u64 	%rd287, %rd286;
	@%p161 bra 	$L__BB6_99;
	setp.lt.f32 	%p162, %f82, %f208;
	mov.f32 	%f209, %f82;
	mov.u64 	%rd287, %rd93;
	@%p162 bra 	$L__BB6_99;
	setp.lt.s64 	%p163, %rd286, %rd93;
	selp.f32 	%f209, %f208, %f82, %p163;
	min.s64 	%rd287, %rd286, %rd93;
$L__BB6_99:
	setp.lt.s32 	%p164, %r3, 161;
	mov.f32 	%f210, %f209;
	mov.u64 	%rd288, %rd287;
	@%p164 bra 	$L__BB6_103;
	ld.shared.f32 	%f85, [_ZN6thrust24THRUST_300001_SM_1000_NS8cuda_cub4core6detail5shmemE+88];
	ld.shared.u64 	%rd96, [_ZN6thrust24THRUST_300001_SM_1000_NS8cuda_cub4core6detail5shmemE+96];
	setp.lt.f32 	%p165, %f209, %f85;
	mov.f32 	%f210, %f209;
	mov.u64 	%rd288, %rd287;
	@%p165 bra 	$L__BB6_103;
	setp.lt.f32 	%p166, %f85, %f209;
	mov.f32 	%f210, %f85;
	mov.u64 	%rd288, %rd96;
	@%p166 bra 	$L__BB6_103;
	setp.lt.s64 	%p167, %rd287, %rd96;
	selp.f32 	%f210, %f209, %f85, %p167;
	min.s64 	%rd288, %rd287, %rd96;
$L__BB6_103:
	setp.lt.s32 	%p168, %r3, 193;
	mov.f32 	%f211, %f210;
	mov.u64 	%rd289, %rd288;
	@%p168 bra 	$L__BB6_107;
	ld.shared.f32 	%f88, [_ZN6thrust24THRUST_300001_SM_1000_NS8cuda_cub4core6detail5shmemE+104];
	ld.shared.u64 	%rd99, [_ZN6thrust24THRUST_300001_SM_1000_NS8cuda_cub4core6detail5shmemE+112];
	setp.lt.f32 	%p169, %f210, %f88;
	mov.f32 	%f211, %f210;
	mov.u64 	%rd289, %rd288;
	@%p169 bra 	$L__BB6_107;
	setp.lt.f32 	%p170, %f88, %f210;
	mov.f32 	%f211, %f88;
	mov.u64 	%rd289, %rd99;
	@%p170 bra 	$L__BB6_107;
	setp.lt.s64 	%p171, %rd288, %rd99;
	selp.f32 	%f211, %f210, %f88, %p171;
	min.s64 	%rd289, %rd288, %rd99;
$L__BB6_107:
	setp.lt.s32 	%p172, %r3, 225;
	mov.f32 	%f242, %f211;
	mov.u64 	%rd324, %rd289;
	@%p172 bra 	$L__BB6_201;
	ld.shared.f32 	%f91, [_ZN6thrust24THRUST_300001_SM_1000_NS8cuda_cub4core6detail5shmemE+120];
	ld.shared.u64 	%rd102, [_ZN6thrust24THRUST_300001_SM_1000_NS8cuda_cub4core6detail5shmemE+128];
	setp.lt.f32 	%p173, %f211, %f91;
	mov.f32 	%f242, %f211;
	mov.u64 	%rd324, %rd289;
	@%p173 bra 	$L__BB6_201;
	setp.lt.f32 	%p174, %f91, %f211;
	mov.f32 	%f242, %f91;
	mov.u64 	%rd324, %rd102;
	@%p174 bra 	$L__BB6_201;
	setp.lt.s64 	%p175, %rd289, %rd102;
	selp.f32 	%f242, %f211, %f91, %p175;
	min.s64 	%rd324, %rd289, %rd102;
	bra.uni 	$L__BB6_201;
$L__BB6_111:
	mov.u32 	%r20, %tid.x;
	add.s64 	%rd104, %rd199, %rd4;
	cvt.u64.u32 	%rd105, %r20;
	add.s64 	%rd204, %rd105, %rd4;
	cvta.to.global.u64 	%rd205, %rd198;
	shl.b64 	%rd206, %rd204, 2;
	add.s64 	%rd207, %rd205, %rd206;
	ld.global.f32 	%f172, [%rd207];
	add.s32 	%r36, %r20, 256;
	cvt.u64.u32 	%rd208, %r36;
	ld.global.f32 	%f173, [%rd207+1024];
	add.s32 	%r37, %r20, 512;
	cvt.u64.u32 	%rd209, %r37;
	ld.global.f32 	%f174, [%rd207+2048];
	ld.global.f32 	%f93, [%rd207+3072];
	or.b32  	%r38, %r20, 1024;
	cvt.u64.u32 	%rd106, %r38;
	add.s64 	%rd107, %rd104, %rd106;
	ld.global.f32 	%f94, [%rd207+4096];
	setp.lt.f32 	%p2, %f173, %f172;
	selp.f32 	%f175, %f173, %f172, %p2;
	selp.b64 	%rd210, %rd208, %rd105, %p2;
	setp.lt.f32 	%p3, %f174, %f175;
	selp.f32 	%f95, %f174, %f175, %p3;
	selp.b64 	%rd108, %rd209, %rd210, %p3;
	setp.lt.f32 	%p4, %f95, %f93;
	mov.f32 	%f212, %f95;
	mov.u64 	%rd290, %rd108;
	@%p4 bra 	$L__BB6_114;
	add.s32 	%r39, %r20, 768;
	cvt.u64.u32 	%rd290, %r39;
	setp.lt.f32 	%p5, %f93, %f95;
	mov.f32 	%f212, %f93;
	@%p5 bra 	$L__BB6_114;
	mov.f32 	%f212, %f95;
	mov.u64 	%rd290, %rd108;
$L__BB6_114:
	add.s64 	%rd111, %rd104, %rd290;
	setp.lt.f32 	%p6, %f212, %f94;
	mov.f32 	%f230, %f212;
	mov.u64 	%rd312, %rd111;
	@%p6 bra 	$L__BB6_117;
	setp.lt.f32 	%p7, %f94, %f212;
	mov.f32 	%f230, %f94;
	mov.u64 	%rd312, %rd107;
	@%p7 bra 	$L__BB6_117;
	setp.lt.s64 	%p8, %rd290, %rd106;
	selp.f32 	%f230, %f212, %f94, %p8;
	selp.b64 	%rd312, %rd111, %rd107, %p8;
$L__BB6_117:
	setp.le.u64 	%p9, %rd201, %rd5;
	@%p9 bra 	$L__BB6_162;
	setp.ne.s32 	%p10, %r20, 0;
	@%p10 bra 	$L__BB6_120;
	atom.global.add.u64 	%rd211, [%rd1+8], 1280;
	add.s64 	%rd212, %rd211, %rd5;
	st.shared.u64 	[_ZN6thrust24THRUST_300001_SM_1000_NS8cuda_cub4core6detail5shmemE+152], %rd212;
$L__BB6_120:
	bar.sync 	0;
	ld.shared.u64 	%rd300, [_ZN6thrust24THRUST_300001_SM_1000_NS8cuda_cub4core6detail5shmemE+152];
	add.s64 	%rd213, %rd300, 1280;
	setp.gt.s64 	%p11, %rd213, %rd201;
	@%p11 bra 	$L__BB6_139;
$L__BB6_121:
	add.s64 	%rd214, %rd300, %rd105;
	cvta.to.global.u64 	%rd215, %rd198;
	shl.b64 	%rd216, %rd214, 2;
	add.s64 	%rd217, %rd215, %rd216;
	add.s64 	%rd117, %rd214, %rd199;
	ld.global.f32 	%f100, [%rd217];
	add.s64 	%rd118, %rd117, 256;
	ld.global.f32 	%f101, [%rd217+1024];
	add.s64 	%rd119, %rd117, 512;
	ld.global.f32 	%f102, [%rd217+2048];
	add.s64 	%rd120, %rd117, 768;
	ld.global.f32 	%f103, [%rd217+3072];
	add.s64 	%rd121, %rd117, 1024;
	ld.global.f32 	%f104, [%rd217+4096];
	setp.lt.f32 	%p12, %f230, %f100;
	mov.f32 	%f215, %f230;
	mov.u64 	%rd294, %rd312;
	@%p12 bra 	$L__BB6_124;
	setp.lt.f32 	%p13, %f100, %f230;
	mov.f32 	%f215, %f100;
	mov.u64 	%rd294, %rd117;
	@%p13 bra 	$L__BB6_124;
	setp.lt.s64 	%p14, %rd312, %rd117;
	selp.f32 	%f215, %f230, %f100, %p14;
	min.s64 	%rd294, %rd312, %rd117;
$L__BB6_124:
	setp.lt.f32 	%p15, %f215, %f101;
	mov.f32 	%f216, %f215;
	mov.u64 	%rd295, %rd294;
	@%p15 bra 	$L__BB6_127;
	setp.lt.f32 	%p16, %f101, %f215;
	mov.f32 	%f216, %f101;
	mov.u64 	%rd295, %rd118;
	@%p16 bra 	$L__BB6_127;
	setp.lt.s64 	%p17, %rd294, %rd118;
	selp.f32 	%f216, %f215, %f101, %p17;
	min.s64 	%rd295, %rd294, %rd118;
$L__BB6_127:
	setp.lt.f32 	%p18, %f216, %f102;
	mov.f32 	%f217, %f216;
	mov.u64 	%rd296, %rd295;
	@%p18 bra 	$L__BB6_130;
	setp.lt.f32 	%p19, %f102, %f216;
	mov.f32 	%f217, %f102;
	mov.u64 	%rd296, %rd119;
	@%p19 bra 	$L__BB6_130;
	setp.lt.s64 	%p20, %rd295, %rd119;
	selp.f32 	%f217, %f216, %f102, %p20;
	min.s64 	%rd296, %rd295, %rd119;
$L__BB6_130:
	setp.lt.f32 	%p21, %f217, %f103;
	mov.f32 	%f218, %f217;
	mov.u64 	%rd297, %rd296;
	@%p21 bra 	$L__BB6_133;
	setp.lt.f32 	%p22, %f103, %f217;
	mov.f32 	%f218, %f103;
	mov.u64 	%rd297, %rd120;
	@%p22 bra 	$L__BB6_133;
	setp.lt.s64 	%p23, %rd296, %rd120;
	selp.f32 	%f218, %f217, %f103, %p23;
	min.s64 	%rd297, %rd296, %rd120;
$L__BB6_133:
	setp.lt.f32 	%p24, %f218, %f104;
	mov.f32 	%f230, %f218;
	mov.u64 	%rd312, %rd297;
	@%p24 bra 	$L__BB6_136;
	setp.lt.f32 	%p25, %f104, %f218;
	mov.f32 	%f230, %f104;
	mov.u64 	%rd312, %rd121;
	@%p25 bra 	$L__BB6_136;
	setp.lt.s64 	%p26, %rd297, %rd121;
	selp.f32 	%f230, %f218, %f104, %p26;
	min.s64 	%rd312, %rd297, %rd121;
$L__BB6_136:
	setp.ne.s32 	%p27, %r20, 0;
	bar.sync 	0;
	@%p27 bra 	$L__BB6_138;
	atom.global.add.u64 	%rd218, [%rd1+8], 1280;
	add.s64 	%rd219, %rd218, %rd5;
	st.shared.u64 	[_ZN6thrust24THRUST_300001_SM_1000_NS8cuda_cub4core6detail5shmemE+152], %rd219;
$L__BB6_138:
	bar.sync 	0;
	ld.shared.u64 	%rd300, [_ZN6thrust24THRUST_300001_SM_1000_NS8cuda_cub4core6detail5shmemE+152];
	add.s64 	%rd220, %rd300, 1280;
	setp.le.s64 	%p28, %rd220, %rd201;
	@%p28 bra 	$L__BB6_121;
$L__BB6_139:
	setp.le.s64 	%p29, %rd201, %rd300;
	@%p29 bra 	$L__BB6_162;
	cvt.u32.u64 	%r40, %rd300;
	cvt.u32.u64 	%r41, %rd201;
	sub.s32 	%r21, %r41, %r40;
	setp.ge.s32 	%p30, %r20, %r21;
	@%p30 bra 	$L__BB6_162;
	cvta.to.global.u64 	%rd135, %rd198;
	not.b32 	%r43, %r20;
	add.s32 	%r44, %r43, %r41;
	sub.s32 	%r22, %r44, %r40;
	and.b32  	%r46, %r22, 768;
	setp.eq.s32 	%p31, %r46, 768;
	mov.u32 	%r397, %r20;
	@%p31 bra 	$L__BB6_147;
	add.s64 	%rd222, %rd300, %rd105;
	add.s64 	%rd302, %rd222, %rd199;
	shl.b64 	%rd223, %rd222, 2;
	add.s64 	%rd301, %rd135, %rd223;
	shr.u32 	%r47, %r22, 8;
	add.s32 	%r48, %r47, 1;
	and.b32  	%r49, %r48, 3;
	neg.s32 	%r395, %r49;
	mov.u32 	%r397, %r20;
$L__BB6_143:
	.pragma "nounroll";
	mov.u64 	%rd140, %rd312;
	mov.f32 	%f116, %f230;
	ld.global.f32 	%f117, [%rd301];
	setp.lt.f32 	%p32, %f116, %f117;
	@%p32 bra 	$L__BB6_146;
	setp.lt.f32 	%p33, %f117, %f116;
	mov.f32 	%f230, %f117;
	mov.u64 	%rd312, %rd302;
	@%p33 bra 	$L__BB6_146;
	setp.lt.s64 	%p34, %rd140, %rd302;
	selp.f32 	%f230, %f116, %f117, %p34;
	min.s64 	%rd312, %rd140, %rd302;
$L__BB6_146:
	add.s32 	%r397, %r397, 256;
	add.s64 	%rd302, %rd302, 256;
	add.s64 	%rd301, %rd301, 1024;
	add.s32 	%r395, %r395, 1;
	setp.ne.s32 	%p35, %r395, 0;
	@%p35 bra 	$L__BB6_143;
$L__BB6_147:
	setp.lt.u32 	%p36, %r22, 768;
	@%p36 bra 	$L__BB6_162;
	add.s32 	%r398, %r397, 512;
$L__BB6_149:
	mov.u32 	%r30, %r398;
	add.s32 	%r50, %r30, -512;
	cvt.u64.u32 	%rd224, %r50;
	add.s64 	%rd225, %rd300, %rd224;
	shl.b64 	%rd226, %rd225, 2;
	add.s64 	%rd148, %rd135, %rd226;
	add.s64 	%rd149, %rd225, %rd199;
	ld.global.f32 	%f123, [%rd148];
	setp.lt.f32 	%p37, %f230, %f123;
	mov.f32 	%f226, %f230;
	mov.u64 	%rd308, %rd312;
	@%p37 bra 	$L__BB6_152;
	setp.lt.f32 	%p38, %f123, %f230;
	mov.f32 	%f226, %f123;
	mov.u64 	%rd308, %rd149;
	@%p38 bra 	$L__BB6_152;
	setp.lt.s64 	%p39, %rd312, %rd149;
	selp.f32 	%f226, %f230, %f123, %p39;
	min.s64 	%rd308, %rd312, %rd149;
$L__BB6_152:
	add.s32 	%r51, %r30, -256;
	cvt.u64.u32 	%rd227, %r51;
	add.s64 	%rd228, %rd300, %rd227;
	add.s64 	%rd152, %rd228, %rd199;
	ld.global.f32 	%f126, [%rd148+1024];
	setp.lt.f32 	%p40, %f226, %f126;
	mov.f32 	%f227, %f226;
	mov.u64 	%rd309, %rd308;
	@%p40 bra 	$L__BB6_155;
	setp.lt.f32 	%p41, %f126, %f226;
	mov.f32 	%f227, %f126;
	mov.u64 	%rd309, %rd152;
	@%p41 bra 	$L__BB6_155;
	setp.lt.s64 	%p42, %rd308, %rd152;
	selp.f32 	%f227, %f226, %f126, %p42;
	min.s64 	%rd309, %rd308, %rd152;
$L__BB6_155:
	cvt.u64.u32 	%rd229, %r30;
	add.s64 	%rd230, %rd300, %rd229;
	add.s64 	%rd155, %rd230, %rd199;
	ld.global.f32 	%f129, [%rd148+2048];
	setp.lt.f32 	%p43, %f227, %f129;
	mov.f32 	%f228, %f227;
	mov.u64 	%rd310, %rd309;
	@%p43 bra 	$L__BB6_158;
	setp.lt.f32 	%p44, %f129, %f227;
	mov.f32 	%f228, %f129;
	mov.u64 	%rd310, %rd155;
	@%p44 bra 	$L__BB6_158;
	setp.lt.s64 	%p45, %rd309, %rd155;
	selp.f32 	%f228, %f227, %f129, %p45;
	min.s64 	%rd310, %rd309, %rd155;
$L__BB6_158:
	add.s32 	%r52, %r30, 256;
	cvt.u64.u32 	%rd231, %r52;
	add.s64 	%rd232, %rd300, %rd231;
	add.s64 	%rd158, %rd232, %rd199;
	ld.global.f32 	%f132, [%rd148+3072];
	setp.lt.f32 	%p46, %f228, %f132;
	mov.f32 	%f230, %f228;
	mov.u64 	%rd312, %rd310;
	@%p46 bra 	$L__BB6_161;
	setp.lt.f32 	%p47, %f132, %f228;
	mov.f32 	%f230, %f132;
	mov.u64 	%rd312, %rd158;
	@%p47 bra 	$L__BB6_161;
	setp.lt.s64 	%p48, %rd310, %rd158;
	selp.f32 	%f230, %f228, %f132, %p48;
	min.s64 	%rd312, %rd310, %rd158;
$L__BB6_161:
	add.s32 	%r398, %r30, 1024;
	add.s32 	%r53, %r30, 512;
	setp.lt.s32 	%p49, %r53, %r21;
	@%p49 bra 	$L__BB6_149;
$L__BB6_162:
	// begin inline asm
	mov.u32 %r54, %laneid;
	// end inline asm
	mov.b32 	%r56, %f230;
	mov.b32 	%r72, 1;
	mov.b32 	%r73, 31;
	mov.b32 	%r74, -1;
	// begin inline asm
	shfl.sync.down.b32 %r55, %r56, %r72, %r73, %r74;
	// end inline asm
	mov.b32 	%f136, %r55;
	// begin inline asm
	shfl.sync.down.b32 %r60, %r61, %r72, %r73, %r74;
	// end inline asm
	mov.b64 	{%r66, %r71}, %rd312;
	// begin inline asm
	shfl.sync.down.b32 %r65, %r66, %r72, %r73, %r74;
	// end inline asm
	// begin inline asm
	shfl.sync.down.b32 %r70, %r71, %r72, %r73, %r74;
	// end inline asm
	mov.b64 	%rd162, {%r65, %r70};
	setp.gt.s32 	%p50, %r54, 30;
	setp.lt.f32 	%p51, %f230, %f136;
	or.pred  	%p52, %p50, %p51;
	mov.f32 	%f231, %f230;
	mov.u64 	%rd313, %rd312;
	@%p52 bra 	$L__BB6_165;
	setp.gt.f32 	%p53, %f230, %f136;
	mov.f32 	%f231, %f136;
	mov.u64 	%rd313, %rd162;
	@%p53 bra 	$L__BB6_165;
	setp.lt.s64 	%p54, %rd312, %rd162;
	selp.f32 	%f231, %f230, %f136, %p54;
	min.s64 	%rd313, %rd312, %rd162;
$L__BB6_165:
	mov.b32 	%r76, %f231;
	mov.b32 	%r92, 2;
	mov.b32 	%r93, 31;
	mov.b32 	%r94, -1;
	// begin inline asm
	shfl.sync.down.b32 %r75, %r76, %r92, %r93, %r94;
	// end inline asm
	mov.b32 	%f139, %r75;
	// begin inline asm
	shfl.sync.down.b32 %r80, %r81, %r92, %r93, %r94;
	// end inline asm
	mov.b64 	{%r86, %r91}, %rd313;
	// begin inline asm
	shfl.sync.down.b32 %r85, %r86, %r92, %r93, %r94;
	// end inline asm
	// begin inline asm
	shfl.sync.down.b32 %r90, %r91, %r92, %r93, %r94;
	// end inline asm
	mov.b64 	%rd165, {%r85, %r90};
	setp.gt.s32 	%p55, %r54, 29;
	setp.lt.f32 	%p56, %f231, %f139;
	or.pred  	%p57, %p55, %p56;
	mov.f32 	%f232, %f231;
	mov.u64 	%rd314, %rd313;
	@%p57 bra 	$L__BB6_168;
	setp.gt.f32 	%p58, %f231, %f139;
	mov.f32 	%f232, %f139;
	mov.u64 	%rd314, %rd165;
	@%p58 bra 	$L__BB6_168;
	setp.lt.s64 	%p59, %rd313, %rd165;
	selp.f32 	%f232, %f231, %f139, %p59;
	min.s64 	%rd314, %rd313, %rd165;
$L__BB6_168:
	mov.b32 	%r96, %f232;
	mov.b32 	%r112, 4;
	mov.b32 	%r113, 31;
	mov.b32 	%r114, -1;
	// begin inline asm
	shfl.sync.down.b32 %r95, %r96, %r112, %r113, %r114;
	// end inline asm
	mov.b32 	%f142, %r95;
	// begin inline asm
	shfl.sync.down.b32 %r100, %r101, %r112, %r113, %r114;
	// end inline asm
	mov.b64 	{%r106, %r111}, %rd314;
	// begin inline asm
	shfl.sync.down.b32 %r105, %r106, %r112, %r113, %r114;
	// end inline asm
	// begin inline asm
	shfl.sync.down.b32 %r110, %r111, %r112, %r113, %r114;
	// end inline asm
	mov.b64 	%rd168, {%r105, %r110};
	setp.gt.s32 	%p60, %r54, 27;
	setp.lt.f32 	%p61, %f232, %f142;
	or.pred  	%p62, %p60, %p61;
	mov.f32 	%f233, %f232;
	mov.u64 	%rd315, %rd314;
	@%p62 bra 	$L__BB6_171;
	setp.gt.f32 	%p63, %f232, %f142;
	mov.f32 	%f233, %f142;
	mov.u64 	%rd315, %rd168;
	@%p63 bra 	$L__BB6_171;
	setp.lt.s64 	%p64, %rd314, %rd168;
	selp.f32 	%f233, %f232, %f142, %p64;
	min.s64 	%rd315, %rd314, %rd168;
$L__BB6_171:
	mov.b32 	%r116, %f233;
	mov.b32 	%r132, 8;
	mov.b32 	%r133, 31;
	mov.b32 	%r134, -1;
	// begin inline asm
	shfl.sync.down.b32 %r115, %r116, %r132, %r133, %r134;
	// end inline asm
	mov.b32 	%f145, %r115;
	// begin inline asm
	shfl.sync.down.b32 %r120, %r121, %r132, %r133, %r134;
	// end inline asm
	mov.b64 	{%r126, %r131}, %rd315;
	// begin inline asm
	shfl.sync.down.b32 %r125, %r126, %r132, %r133, %r134;
	// end inline asm
	// begin inline asm
	shfl.sync.down.b32 %r130, %r131, %r132, %r133, %r134;
	// end inline asm
	mov.b64 	%rd171, {%r125, %r130};
	setp.gt.s32 	%p65, %r54, 23;
	setp.lt.f32 	%p66, %f233, %f145;
	or.pred  	%p67, %p65, %p66;
	mov.f32 	%f234, %f233;
	mov.u64 	%rd316, %rd315;
	@%p67 bra 	$L__BB6_174;
	setp.gt.f32 	%p68, %f233, %f145;
	mov.f32 	%f234, %f145;
	mov.u64 	%rd316, %rd171;
	@%p68 bra 	$L__BB6_174;
	setp.lt.s64 	%p69, %rd315, %rd171;
	selp.f32 	%f234, %f233, %f145, %p69;
	min.s64 	%rd316, %rd315, %rd171;
$L__BB6_174:
	mov.b32 	%r136, %f234;
	mov.b32 	%r152, 16;
	mov.b32 	%r153, 31;
	mov.b32 	%r154, -1;
	// begin inline asm
	shfl.sync.down.b32 %r135, %r136, %r152, %r153, %r154;
	// end inline asm
	mov.b32 	%f148, %r135;
	// begin inline asm
	shfl.sync.down.b32 %r140, %r141, %r152, %r153, %r154;
	// end inline asm
	mov.b64 	{%r146, %r151}, %rd316;
	// begin inline asm
	shfl.sync.down.b32 %r145, %r146, %r152, %r153, %r154;
	// end inline asm
	// begin inline asm
	shfl.sync.down.b32 %r150, %r151, %r152, %r153, %r154;
	// end inline asm
	mov.b64 	%rd174, {%r145, %r150};
	setp.gt.s32 	%p70, %r54, 15;
	setp.lt.f32 	%p71, %f234, %f148;
	or.pred  	%p72, %p70, %p71;
	mov.f32 	%f242, %f234;
	mov.u64 	%rd324, %rd316;
	@%p72 bra 	$L__BB6_177;
	setp.gt.f32 	%p73, %f234, %f148;
	mov.f32 	%f242, %f148;
	mov.u64 	%rd324, %rd174;
	@%p73 bra 	$L__BB6_177;
	setp.lt.s64 	%p74, %rd316, %rd174;
	selp.f32 	%f242, %f234, %f148, %p74;
	min.s64 	%rd324, %rd316, %rd174;
$L__BB6_177:
	setp.ne.s32 	%p75, %r54, 0;
	@%p75 bra 	$L__BB6_179;
	shr.u32 	%r155, %r20, 1;
	and.b32  	%r156, %r155, 496;
	mov.u32 	%r157, _ZN6thrust24THRUST_300001_SM_1000_NS8cuda_cub4core6detail5shmemE;
	add.s32 	%r158, %r157, %r156;
	st.shared.f32 	[%r158+8], %f242;
	st.shared.u64 	[%r158+16], %rd324;
$L__BB6_179:
	bar.sync 	0;
	setp.ne.s32 	%p76, %r20, 0;
	@%p76 bra 	$L__BB6_201;
	ld.shared.f32 	%f151, [_ZN6thrust24THRUST_300001_SM_1000_NS8cuda_cub4core6detail5shmemE+24];
	ld.shared.u64 	%rd177, [_ZN6thrust24THRUST_300001_SM_1000_NS8cuda_cub4core6detail5shmemE+32];
	setp.lt.f32 	%p77, %f242, %f151;
	mov.f32 	%f236, %f242;
	mov.u64 	%rd318, %rd324;
	@%p77 bra 	$L__BB6_183;
	setp.lt.f32 	%p78, %f151, %f242;
	mov.f32 	%f236, %f151;
	mov.u64 	%rd318, %rd177;
	@%p78 bra 	$L__BB6_183;
	setp.lt.s64 	%p79, %rd324, %rd177;
	selp.f32 	%f236, %f242, %f151, %p79;
	min.s64 	%rd318, %rd324, %rd177;
$L__BB6_183:
	ld.shared.f32 	%f154, [_ZN6thrust24THRUST_300001_SM_1000_NS8cuda_cub4core6detail5shmemE+40];
	ld.shared.u64 	%rd180, [_ZN6thrust24THRUST_300001_SM_1000_NS8cuda_cub4core6detail5shmemE+48];
	setp.lt.f32 	%p80, %f236, %f154;
	mov.f32 	%f237, %f236;
	mov.u64 	%rd319, %rd318;
	@%p80 bra 	$L__BB6_186;
	setp.lt.f32 	%p81, %f154, %f236;
	mov.f32 	%f237, %f154;
	mov.u64 	%rd319, %rd180;
	@%p81 bra 	$L__BB6_186;
	setp.lt.s64 	%p82, %rd318, %rd180;
	selp.f32 	%f237, %f236, %f154, %p82;
	min.s64 	%rd319, %rd318, %rd180;
$L__BB6_186:
	ld.shared.f32 	%f157, [_ZN6thrust24THRUST_300001_SM_1000_NS8cuda_cub4core6detail5shmemE+56];
	ld.shared.u64 	%rd183, [_ZN6thrust24THRUST_300001_SM_1000_NS8cuda_cub4core6detail5shmemE+64];
	setp.lt.f32 	%p83, %f237, %f157;
	mov.f32 	%f238, %f237;
	mov.u64 	%rd320, %rd319;
	@%p83 bra 	$L__BB6_189;
	setp.lt.f32 	%p84, %f157, %f237;
	mov.f32 	%f238, %f157;
	mov.u64 	%rd320, %rd183;
	@%p84 bra 	$L__BB6_189;
	setp.lt.s64 	%p85, %rd319, %rd183;
	selp.f32 	%f238, %f237, %f157, %p85;
	min.s64 	%rd320, %rd319, %rd183;
$L__BB6_189:
	ld.shared.f32 	%f160, [_ZN6thrust24THRUST_300001_SM_1000_NS8cuda_cub4core6detail5shmemE+72];
	ld.shared.u64 	%rd186, [_ZN6thrust24THRUST_300001_SM_1000_NS8cuda_cub4core6detail5shmemE+80];
	setp.lt.f32 	%p86, %f238, %f160;
	mov.f32 	%f239, %f238;
	mov.u64 	%rd321, %rd320;
	@%p86 bra 	$L__BB6_192;
	setp.lt.f32 	%p87, %f160, %f238;
	mov.f32 	%f239, %f160;
	mov.u64 	%rd321, %rd186;
	@%p87 bra 	$L__BB6_192;
	setp.lt.s64 	%p88, %rd320, %rd186;
	selp.f32 	%f239, %f238, %f160, %p88;
	min.s64 	%rd321, %rd320, %rd186;
$L__BB6_192:
	ld.shared.f32 	%f163, [_ZN6thrust24THRUST_300001_SM_1000_NS8cuda_cub4core6detail5shmemE+88];
	ld.shared.u64 	%rd189, [_ZN6thrust24THRUST_300001_SM_1000_NS8cuda_cub4core6detail5shmemE+96];
	setp.lt.f32 	%p89, %f239, %f163;
	mov.f32 	%f240, %f239;
	mov.u64 	%rd322, %rd321;
	@%p89 bra 	$L__BB6_195;
	setp.lt.f32 	%p90, %f163, %f239;
	mov.f32 	%f240, %f163;
	mov.u64 	%rd322, %rd189;
	@%p90 bra 	$L__BB6_195;
	setp.lt.s64 	%p91, %rd321, %rd189;
	selp.f32 	%f240, %f239, %f163, %p91;
	min.s64 	%rd322, %rd321, %rd189;
$L__BB6_195:
	ld.shared.f32 	%f166, [_ZN6thrust24THRUST_300001_SM_1000_NS8cuda_cub4core6detail5shmemE+104];
	ld.shared.u64 	%rd192, [_ZN6thrust24THRUST_300001_SM_1000_NS8cuda_cub4core6detail5shmemE+112];
	setp.lt.f32 	%p92, %f240, %f166;
	mov.f32 	%f241, %f240;
	mov.u64 	%rd323, %rd322;
	@%p92 bra 	$L__BB6_198;
	setp.lt.f32 	%p93, %f166, %f240;
	mov.f32 	%f241, %f166;
	mov.u64 	%rd323, %rd192;
	@%p93 bra 	$L__BB6_198;
	setp.lt.s64 	%p94, %rd322, %rd192;
	selp.f32 	%f241, %f240, %f166, %p94;
	min.s64 	%rd323, %rd322, %rd192;
$L__BB6_198:
	ld.shared.f32 	%f169, [_ZN6thrust24THRUST_300001_SM_1000_NS8cuda_cub4core6detail5shmemE+120];
	ld.shared.u64 	%rd195, [_ZN6thrust24THRUST_300001_SM_1000_NS8cuda_cub4core6detail5shmemE+128];
	setp.lt.f32 	%p95, %f241, %f169;
	mov.f32 	%f242, %f241;
	mov.u64 	%rd324, %rd323;
	@%p95 bra 	$L__BB6_201;
	setp.lt.f32 	%p96, %f169, %f241;
	mov.f32 	%f242, %f169;
	mov.u64 	%rd324, %rd195;
	@%p96 bra 	$L__BB6_201;
	setp.lt.s64 	%p97, %rd323, %rd195;
	selp.f32 	%f242, %f241, %f169, %p97;
	min.s64 	%rd324, %rd323, %rd195;
$L__BB6_201:
	mov.u32 	%r389, %tid.x;
	setp.ne.s32 	%p224, %r389, 0;
	@%p224 bra 	$L__BB6_203;
	ld.param.u64 	%rd254, [_ZN6thrust24THRUST_300001_SM_1000_NS8cuda_cub4core6detail13_kernel_agentINS1_8__reduce11ReduceAgentINS0_12zip_iteratorIN4cuda3std3__45tupleIJNS0_6detail15normal_iteratorINS0_10device_ptrIfEEEENS0_17counting_iteratorIlNS0_11use_defaultESI_SI_EEEEEEEPNSB_IJflEEESM_lNS1_9__extrema9arg_min_fIflNSA_4lessIfEEEEEEJSL_SN_lN3cub18CUB_300001_SM_100013GridEvenShareIlEENSV_9GridQueueIyEESS_EEEvDpT0__param_1];
	cvta.to.global.u64 	%rd251, %rd254;
	mul.wide.u32 	%rd252, %r1, 16;
	add.s64 	%rd253, %rd251, %rd252;
	st.global.f32 	[%rd253], %f242;
	st.global.u64 	[%rd253+8], %rd324;
$L__BB6_203:
	ret;

}
	// .globl	_ZN6thrust24THRUST_300001_SM_1000_NS8cuda_cub4core6detail13_kernel_agentINS1_8__reduce10DrainAgentIlEEJN3cub18CUB_300001_SM_10009GridQueueIyEElEEEvDpT0_
.visible .entry _ZN6thrust24THRUST_300001_SM_1000_NS8cuda_cub4core6detail13_kernel_agentINS1_8__reduce10DrainAgentIlEEJN3cub18CUB_300001_SM_10009GridQueueIyEElEEEvDpT0_(
	.param .align 8 .b8 _ZN6thrust24THRUST_300001_SM_1000_NS8cuda_cub4core6detail13_kernel_agentINS1_8__reduce10DrainAgentIlEEJN3cub18CUB_300001_SM_10009GridQueueIyEElEEEvDpT0__param_0[8],
	.param .u64 _ZN6thrust24THRUST_300001_SM_1000_NS8cuda_cub4core6detail13_kernel_agentINS1_8__reduce10DrainAgentIlEEJN3cub18CUB_300001_SM_10009GridQueueIyEElEEEvDpT0__param_1
)
.maxntid 1
{
	.reg .b64 	%rd<5>;

	ld.param.u64 	%rd1, [_ZN6thrust24THRUST_300001_SM_1000_NS8cuda_cub4core6detail13_kernel_agentINS1_8__reduce10DrainAgentIlEEJN3cub18CUB_300001_SM_10009GridQueueIyEElEEEvDpT0__param_0];
	ld.param.u64 	%rd2, [_ZN6thrust24THRUST_300001_SM_1000_NS8cuda_cub4core6detail13_kernel_agentINS1_8__reduce10DrainAgentIlEEJN3cub18CUB_300001_SM_10009GridQueueIyEElEEEvDpT0__param_1];
	cvta.to.global.u64 	%rd3, %rd1;
	st.global.u64 	[%rd3], %rd2;
	mov.b64 	%rd4, 0;
	st.global.u64 	[%rd3+8], %rd4;
	ret;

}
	// .globl	_ZN6thrust24THRUST_300001_SM_1000_NS8cuda_cub4core6detail13_kernel_agentINS1_8__reduce11ReduceAgentIPN4cuda3std3__45tupleIJflEEESC_SB_lNS1_9__extrema9arg_min_fIflNS9_4lessIfEEEEEEJSC_SC_iSH_EEEvDpT0_
.visible .entry _ZN6thrust24THRUST_300001_SM_1000_NS8cuda_cub4core6detail13_kernel_agentINS1_8__reduce11ReduceAgentIPN4cuda3std3__45tupleIJflEEESC_SB_lNS1_9__extrema9arg_min_fIflNS9_4lessIfEEEEEEJSC_SC_iSH_EEEvDpT0_(
	.param .u64 .ptr .align 1 _ZN6thrust24THRUST_300001_SM_1000_NS8cuda_cub4core6detail13_kernel_agentINS1_8__reduce11ReduceAgentIPN4cuda3std3__45tupleIJflEEESC_SB_lNS1_9__extrema9arg_min_fIflNS9_4lessIfEEEEEEJSC_SC_iSH_EEEvDpT0__param_0,
	.param .u64 .ptr .align 1 _ZN6thrust24THRUST_300001_SM_1000_NS8cuda_cub4core6detail13_kernel_agentINS1_8__reduce11ReduceAgentIPN4cuda3std3__45tupleIJflEEESC_SB_lNS1_9__extrema9arg_min_fIflNS9_4lessIfEEEEEEJSC_SC_iSH_EEEvDpT0__param_1,
	.param .u32 _ZN6thrust24THRUST_300001_SM_1000_NS8cuda_cub4core6detail13_kernel_agentINS1_8__reduce11ReduceAgentIPN4cuda3std3__45tupleIJflEEESC_SB_lNS1_9__extrema9arg_min_fIflNS9_4lessIfEEEEEEJSC_SC_iSH_EEEvDpT0__param_2,
	.param .align 1 .b8 _ZN6thrust24THRUST_300001_SM_1000_NS8cuda_cub4core6detail13_kernel_agentINS1_8__reduce11ReduceAgentIPN4cuda3std3__45tupleIJflEEESC_SB_lNS1_9__extrema9arg_min_fIflNS9_4lessIfEEEEEEJSC_SC_iSH_EEEvDpT0__param_3[1]
)
.maxntid 256
{
	.reg .pred 	%p<260>;
	.reg .b32 	%r<436>;
	.reg .b32 	%f<293>;
	.reg .b64 	%rd<479>;

	ld.param.u64 	%rd236, [_ZN6thrust24THRUST_300001_SM_1000_NS8cuda_cub4core6detail13_kernel_agentINS1_8__reduce11ReduceAgentIPN4cuda3std3__45tupleIJflEEESC_SB_lNS1_9__extrema9arg_min_fIflNS9_4lessIfEEEEEEJSC_SC_iSH_EEEvDpT0__param_0];
	ld.param.u32 	%r29, [_ZN6thrust24THRUST_300001_SM_1000_NS8cuda_cub4core6detail13_kernel_agentINS1_8__reduce11ReduceAgentIPN4cuda3std3__45tupleIJflEEESC_SB_lNS1_9__extrema9arg_min_fIflNS9_4lessIfEEEEEEJSC_SC_iSH_EEEvDpT0__param_2];
	cvt.s64.s32 	%rd1, %r29;
	setp.eq.s32 	%p1, %r29, 0;
	@%p1 bra 	$L__BB8_238;
	setp.gt.s32 	%p2, %r29, 1279;
	@%p2 bra 	$L__BB8_111;
	mov.u32 	%r1, %tid.x;
	setp.ge.s32 	%p133, %r1, %r29;
	mov.f32 	%f224, 0f00000000;
	mov.b64 	%rd402, 0;
	mov.u32 	%r430, %r1;
	@%p133 bra 	$L__BB8_4;
	mul.wide.u32 	%rd366, %r1, 16;
	add.s64 	%rd363, %rd236, %rd366;
	// begin inline asm
	ld.global.nc.u64 %rd362, [%rd363];
	// end inline asm
	mov.b64 	{%r191, %r192}, %rd362;
	mov.b32 	%f224, %r191;
	add.s64 	%rd365, %rd363, 8;
	// begin inline asm
	ld.global.nc.u64 %rd402, [%rd365];
	// end inline asm
	add.s32 	%r430, %r1, 256;
$L__BB8_4:
	setp.ge.s32 	%p134, %r430, %r29;
	@%p134 bra 	$L__BB8_25;
	not.b32 	%r193, %r430;
	add.s32 	%r4, %r29, %r193;
	and.b32  	%r194, %r4, 768;
	setp.eq.s32 	%p135, %r194, 768;
	@%p135 bra 	$L__BB8_11;
	mul.wide.u32 	%rd368, %r430, 16;
	add.s64 	%rd393, %rd236, %rd368;
	shr.u32 	%r195, %r4, 8;
	add.s32 	%r196, %r195, 1;
	and.b32  	%r197, %r196, 3;
	neg.s32 	%r428, %r197;
$L__BB8_7:
	.pragma "nounroll";
	mov.u64 	%rd6, %rd402;
	mov.f32 	%f3, %f224;
	// begin inline asm
	ld.global.nc.u64 %rd369, [%rd393];
	// end inline asm
	mov.b64 	{%r198, %r199}, %rd369;
	mov.b32 	%f4, %r198;
	add.s64 	%rd372, %rd393, 8;
	// begin inline asm
	ld.global.nc.u64 %rd371, [%rd372];
	// end inline asm
	setp.lt.f32 	%p136, %f3, %f4;
	@%p136 bra 	$L__BB8_10;
	setp.lt.f32 	%p137, %f4, %f3;
	mov.u64 	%rd402, %rd371;
	mov.f32 	%f224, %f4;
	@%p137 bra 	$L__BB8_10;
	setp.lt.s64 	%p138, %rd6, %rd371;
	min.s64 	%rd402, %rd6, %rd371;
	selp.f32 	%f224, %f3, %f4, %p138;
$L__BB8_10:
	add.s32 	%r430, %r430, 256;
	add.s64 	%rd393, %rd393, 4096;
	add.s32 	%r428, %r428, 1;
	setp.ne.s32 	%p139, %r428, 0;
	@%p139 bra 	$L__BB8_7;
$L__BB8_11:
	setp.lt.u32 	%p140, %r4, 768;
	@%p140 bra 	$L__BB8_25;
$L__BB8_12:
	mul.wide.s32 	%rd377, %r430, 16;
	add.s64 	%rd374, %rd236, %rd377;
	// begin inline asm
	ld.global.nc.u64 %rd373, [%rd374];
	// end inline asm
	mov.b64 	{%r200, %r201}, %rd373;
	mov.b32 	%f10, %r200;
	add.s64 	%rd376, %rd374, 8;
	// begin inline asm
	ld.global.nc.u64 %rd375, [%rd376];
	// end inline asm
	setp.lt.f32 	%p141, %f224, %f10;
	mov.u64 	%rd399, %rd402;
	mov.f32 	%f221, %f224;
	@%p141 bra 	$L__BB8_15;
	setp.lt.f32 	%p142, %f10, %f224;
	mov.u64 	%rd399, %rd375;
	mov.f32 	%f221, %f10;
	@%p142 bra 	$L__BB8_15;
	setp.lt.s64 	%p143, %rd402, %rd375;
	min.s64 	%rd399, %rd402, %rd375;
	selp.f32 	%f221, %f224, %f10, %p143;
$L__BB8_15:
	add.s64 	%rd379, %rd374, 4096;
	// begin inline asm
	ld.global.nc.u64 %rd378, [%rd379];
	// end inline asm
	mov.b64 	{%r202, %r203}, %rd378;
	mov.b32 	%f13, %r202;
	add.s64 	%rd381, %rd374, 4104;
	// begin inline asm
	ld.global.nc.u64 %rd380, [%rd381];
	// end inline asm
	setp.lt.f32 	%p144, %f221, %f13;
	mov.u64 	%rd400, %rd399;
	mov.f32 	%f222, %f221;
	@%p144 bra 	$L__BB8_18;
	setp.lt.f32 	%p145, %f13, %f221;
	mov.u64 	%rd400, %rd380;
	mov.f32 	%f222, %f13;
	@%p145 bra 	$L__BB8_18;
	setp.lt.s64 	%p146, %rd399, %rd380;
	min.s64 	%rd400, %rd399, %rd380;
	selp.f32 	%f222, %f221, %f13, %p146;
$L__BB8_18:
	add.s64 	%rd383, %rd374, 8192;
	// begin inline asm
	ld.global.nc.u64 %rd382, [%rd383];
	// end inline asm
	mov.b64 	{%r204, %r205}, %rd382;
	mov.b32 	%f16, %r204;
	add.s64 	%rd385, %rd374, 8200;
	// begin inline asm
	ld.global.nc.u64 %rd384, [%rd385];
	// end inline asm
	setp.lt.f32 	%p147, %f222, %f16;
	mov.u64 	%rd401, %rd400;
	mov.f32 	%f223, %f222;
	@%p147 bra 	$L__BB8_21;
	setp.lt.f32 	%p148, %f16, %f222;
	mov.u64 	%rd401, %rd384;
	mov.f32 	%f223, %f16;
	@%p148 bra 	$L__BB8_21;
	setp.lt.s64 	%p149, %rd400, %rd384;
	min.s64 	%rd401, %rd400, %rd384;
	selp.f32 	%f223, %f222, %f16, %p149;
$L__BB8_21:
	add.s64 	%rd387, %rd374, 12288;
	// begin inline asm
	ld.global.nc.u64 %rd386, [%rd387];
	// end inline asm
	mov.b64 	{%r206, %r207}, %rd386;
	mov.b32 	%f19, %r206;
	add.s64 	%rd389, %rd374, 12296;
	// begin inline asm
	ld.global.nc.u64 %rd388, [%rd389];
	// end inline asm
	setp.lt.f32 	%p150, %f223, %f19;
	mov.u64 	%rd402, %rd401;
	mov.f32 	%f224, %f223;
	@%p150 bra 	$L__BB8_24;
	setp.lt.f32 	%p151, %f19, %f223;
	mov.u64 	%rd402, %rd388;
	mov.f32 	%f224, %f19;
	@%p151 bra 	$L__BB8_24;
	setp.lt.s64 	%p152, %rd401, %rd388;
	min.s64 	%rd402, %rd401, %rd388;
	selp.f32 	%f224, %f223, %f19, %p152;
$L__BB8_24:
	add.s32 	%r430, %r430, 1024;
	setp.lt.s32 	%p153, %r430, %r29;
	@%p153 bra 	$L__BB8_12;
$L__BB8_25:
	setp.lt.s32 	%p154, %r29, 256;
	@%p154 bra 	$L__BB8_65;
	// begin inline asm
	mov.u32 %r321, %laneid;
	// end inline asm
	mov.b32 	%r323, %f224;
	mov.b32 	%r339, 1;
	mov.b32 	%r340, 31;
	mov.b32 	%r341, -1;
	// begin inline asm
	shfl.sync.down.b32 %r322, %r323, %r339, %r340, %r341;
	// end inline asm
	mov.b32 	%f23, %r322;
	// begin inline asm
	shfl.sync.down.b32 %r327, %r328, %r339, %r340, %r341;
	// end inline asm
	mov.b64 	{%r333, %r338}, %rd402;
	// begin inline asm
	shfl.sync.down.b32 %r332, %r333, %r339, %r340, %r341;
	// end inline asm
	// begin inline asm
	shfl.sync.down.b32 %r337, %r338, %r339, %r340, %r341;
	// end inline asm
	mov.b64 	%rd28, {%r332, %r337};
	setp.gt.s32 	%p211, %r321, 30;
	setp.lt.f32 	%p212, %f224, %f23;
	or.pred  	%p213, %p211, %p212;
	mov.u64 	%rd404, %rd402;
	mov.f32 	%f226, %f224;
	@%p213 bra 	$L__BB8_29;
	setp.gt.f32 	%p214, %f224, %f23;
	mov.u64 	%rd404, %rd28;
	mov.f32 	%f226, %f23;
	@%p214 bra 	$L__BB8_29;
	setp.lt.s64 	%p215, %rd402, %rd28;
	min.s64 	%rd404, %rd402, %rd28;
	selp.f32 	%f226, %f224, %f23, %p215;
$L__BB8_29:
	mov.b32 	%r343, %f226;
	mov.b32 	%r359, 2;
	mov.b32 	%r360, 31;
	mov.b32 	%r361, -1;
	// begin inline asm
	shfl.sync.down.b32 %r342, %r343, %r359, %r360, %r361;
	// end inline asm
	mov.b32 	%f26, %r342;
	// begin inline asm
	shfl.sync.down.b32 %r347, %r348, %r359, %r360, %r361;
	// end inline asm
	mov.b64 	{%r353, %r358}, %rd404;
	// begin inline asm
	shfl.sync.down.b32 %r352, %r353, %r359, %r360, %r361;
	// end inline asm
	// begin inline asm
	shfl.sync.down.b32 %r357, %r358, %r359, %r360, %r361;
	// end inline asm
	mov.b64 	%rd31, {%r352, %r357};
	setp.gt.s32 	%p216, %r321, 29;
	setp.lt.f32 	%p217, %f226, %f26;
	or.pred  	%p218, %p216, %p217;
	mov.u64 	%rd405, %rd404;
	mov.f32 	%f227, %f226;
	@%p218 bra 	$L__BB8_32;
	setp.gt.f32 	%p219, %f226, %f26;
	mov.u64 	%rd405, %rd31;
	mov.f32 	%f227, %f26;
	@%p219 bra 	$L__BB8_32;
	setp.lt.s64 	%p220, %rd404, %rd31;
	min.s64 	%rd405, %rd404, %rd31;
	selp.f32 	%f227, %f226, %f26, %p220;
$L__BB8_32:
	mov.b32 	%r363, %f227;
	mov.b32 	%r379, 4;
	mov.b32 	%r380, 31;
	mov.b32 	%r381, -1;
	// begin inline asm
	shfl.sync.down.b32 %r362, %r363, %r379, %r380, %r381;
	// end inline asm
	mov.b32 	%f29, %r362;
	// begin inline asm
	shfl.sync.down.b32 %r367, %r368, %r379, %r380, %r381;
	// end inline asm
	mov.b64 	{%r373, %r378}, %rd405;
	// begin inline asm
	shfl.sync.down.b32 %r372, %r373, %r379, %r380, %r381;
	// end inline asm
	// begin inline asm
	shfl.sync.down.b32 %r377, %r378, %r379, %r380, %r381;
	// end inline asm
	mov.b64 	%rd34, {%r372, %r377};
	setp.gt.s32 	%p221, %r321, 27;
	setp.lt.f32 	%p222, %f227, %f29;
	or.pred  	%p223, %p221, %p222;
	mov.u64 	%rd406, %rd405;
	mov.f32 	%f228, %f227;
	@%p223 bra 	$L__BB8_35;
	setp.gt.f32 	%p224, %f227, %f29;
	mov.u64 	%rd406, %rd34;
	mov.f32 	%f228, %f29;
	@%p224 bra 	$L__BB8_35;
	setp.lt.s64 	%p225, %rd405, %rd34;
	min.s64 	%rd406, %rd405, %rd34;
	selp.f32 	%f228, %f227, %f29, %p225;
$L__BB8_35:
	mov.b32 	%r383, %f228;
	mov.b32 	%r399, 8;
	mov.b32 	%r400, 31;
	mov.b32 	%r401, -1;
	// begin inline asm
	shfl.sync.down.b32 %r382, %r383, %r399, %r400, %r401;
	// end inline asm
	mov.b32 	%f32, %r382;
	// begin inline asm
	shfl.sync.down.b32 %r387, %r388, %r399, %r400, %r401;
	// end inline asm
	mov.b64 	{%r393, %r398}, %rd406;
	// begin inline asm
	shfl.sync.down.b32 %r392, %r393, %r399, %r400, %r401;
	// end inline asm
	// begin inline asm
	shfl.sync.down.b32 %r397, %r398, %r399, %r400, %r401;
	// end inline asm
	mov.b64 	%rd37, {%r392, %r397};
	setp.gt.s32 	%p226, %r321, 23;
	setp.lt.f32 	%p227, %f228, %f32;
	or.pred  	%p228, %p226, %p227;
	mov.u64 	%rd407, %rd406;
	mov.f32 	%f229, %f228;
	@%p228 bra 	$L__BB8_38;
	setp.gt.f32 	%p229, %f228, %f32;
	mov.u64 	%rd407, %rd37;
	mov.f32 	%f229, %f32;
	@%p229 bra 	$L__BB8_38;
	setp.lt.s64 	%p230, %rd406, %rd37;
	min.s64 	%rd407, %rd406, %rd37;
	selp.f32 	%f229, %f228, %f32, %p230;
$L__BB8_38:
	mov.b32 	%r403, %f229;
	mov.b32 	%r419, 16;
	mov.b32 	%r420, 31;
	mov.b32 	%r421, -1;
	// begin inline asm
	shfl.sync.down.b32 %r402, %r403, %r419, %r420, %r421;
	// end inline asm
	mov.b32 	%f35, %r402;
	// begin inline asm
	shfl.sync.down.b32 %r407, %r408, %r419, %r420, %r421;
	// end inline asm
	mov.b64 	{%r413, %r418}, %rd407;
	// begin inline asm
	shfl.sync.down.b32 %r412, %r413, %r419, %r420, %r421;
	// end inline asm
	// begin inline asm
	shfl.sync.down.b32 %r417, %r418, %r419, %r420, %r421;
	// end inline asm
	mov.b64 	%rd40, {%r412, %r417};
	setp.gt.s32 	%p231, %r321, 15;
	setp.lt.f32 	%p232, %f229, %f35;
	or.pred  	%p233, %p231, %p232;
	mov.u64 	%rd478, %rd407;
	mov.f32 	%f292, %f229;
	@%p233 bra 	$L__BB8_41;
	setp.gt.f32 	%p234, %f229, %f35;
	mov.u64 	%rd478, %rd40;
	mov.f32 	%f292, %f35;
	@%p234 bra 	$L__BB8_41;
	setp.lt.s64 	%p235, %rd407, %rd40;
	min.s64 	%rd478, %rd407, %rd40;
	selp.f32 	%f292, %f229, %f35, %p235;
$L__BB8_41:
	setp.ne.s32 	%p236, %r321, 0;
	@%p236 bra 	$L__BB8_43;
	shr.u32 	%r422, %r1, 1;
	and.b32  	%r423, %r422, 496;
	mov.u32 	%r424, _ZN6thrust24THRUST_300001_SM_1000_NS8cuda_cub4core6detail5shmemE;
	add.s32 	%r425, %r424, %r423;
	st.shared.f32 	[%r425+8], %f292;
	st.shared.u64 	[%r425+16], %rd478;
$L__BB8_43:
	bar.sync 	0;
	setp.ne.s32 	%p237, %r1, 0;
	@%p237 bra 	$L__BB8_236;
	ld.shared.f32 	%f38, [_ZN6thrust24THRUST_300001_SM_1000_NS8cuda_cub4core6detail5shmemE+24];
	ld.shared.u64 	%rd43, [_ZN6thrust24THRUST_300001_SM_1000_NS8cuda_cub4core6detail5shmemE+32];
	setp.lt.f32 	%p238, %f292, %f38;
	mov.u64 	%rd409, %rd478;
	mov.f32 	%f231, %f292;
	@%p238 bra 	$L__BB8_47;
	setp.lt.f32 	%p239, %f38, %f292;
	mov.u64 	%rd409, %rd43;
	mov.f32 	%f231, %f38;
	@%p239 bra 	$L__BB8_47;
	setp.lt.s64 	%p240, %rd478, %rd43;
	min.s64 	%rd409, %rd478, %rd43;
	selp.f32 	%f231, %f292, %f38, %p240;
$L__BB8_47:
	ld.shared.f32 	%f41, [_ZN6thrust24THRUST_300001_SM_1000_NS8cuda_cub4core6detail5shmemE+40];
	ld.shared.u64 	%rd46, [_ZN6thrust24THRUST_300001_SM_1000_NS8cuda_cub4core6detail5shmemE+48];
	setp.lt.f32 	%p241, %f231, %f41;
	mov.u64 	%rd410, %rd409;
	mov.f32 	%f232, %f231;
	@%p241 bra 	$L__BB8_50;
	setp.lt.f32 	%p242, %f41, %f231;
	mov.u64 	%rd410, %rd46;
	mov.f32 	%f232, %f41;
	@%p242 bra 	$L__BB8_50;
	setp.lt.s64 	%p243, %rd409, %rd46;
	min.s64 	%rd410, %rd409, %rd46;
	selp.f32 	%f232, %f231, %f41, %p243;
$L__BB8_50:
	ld.shared.f32 	%f44, [_ZN6thrust24THRUST_300001_SM_1000_NS8cuda_cub4core6detail5shmemE+56];
	ld.shared.u64 	%rd49, [_ZN6thrust24THRUST_300001_SM_1000_NS8cuda_cub4core6detail5shmemE+64];
	setp.lt.f32 	%p244, %f232, %f44;
	mov.u64 	%rd411, %rd410;
	mov.f32 	%f233, %f232;
	@%p244 bra 	$L__BB8_53;
	setp.lt.f32 	%p245, %f44, %f232;
	mov.u64 	%rd411, %rd49;
	mov.f32 	%f233, %f44;
	@%p245 bra 	$L__BB8_53;
	setp.lt.s64 	%p246, %rd410, %rd49;
	min.s64 	%rd411, %rd410, %rd49;
	selp.f32 	%f233, %f232, %f44, %p246;
$L__BB8_53:
	ld.shared.f32 	%f47, [_ZN6thrust24THRUST_300001_SM_1000_NS8cuda_cub4core6detail5shmemE+72];
	ld.shared.u64 	%rd52, [_ZN6thrust24THRUST_300001_SM_1000_NS8cuda_cub4core6detail5shmemE+80];
	setp.lt.f32 	%p247, %f233, %f47;
	mov.u64 	%rd412, %rd411;
	mov.f32 	%f234, %f233;
	@%p247 bra 	$L__BB8_56;
	setp.lt.f32 	%p248, %f47, %f233;
	mov.u64 	%rd412, %rd52;
	mov.f32 	%f234, %f47;
	@%p248 bra 	$L__BB8_56;
	setp.lt.s64 	%p249, %rd411, %rd52;
	min.s64 	%rd412, %rd411, %rd52;
	selp.f32 	%f234, %f233, %f47, %p249;
$L__BB8_56:
	ld.shared.f32 	%f50, [_ZN6thrust24THRUST_300001_SM_1000_NS8cuda_cub4core6detail5shmemE+88];
	ld.shared.u64 	%rd55, [_ZN6thrust24THRUST_300001_SM_1000_NS8cuda_cub4core6detail5shmemE+96];
	setp.lt.f32 	%p250, %f234, %f50;
	mov.u64 	%rd413, %rd412;
	mov.f32 	%f235, %f234;
	@%p250 bra 	$L__BB8_59;
	setp.lt.f32 	%p251, %f50, %f234;
	mov.u64 	%rd413, %rd55;
	mov.f32 	%f235, %f50;
	@%p251 bra 	$L__BB8_59;
	setp.lt.s64 	%p252, %rd412, %rd55;
	min.s64 	%rd413, %rd412, %rd55;
	selp.f32 	%f235, %f234, %f50, %p252;
$L__BB8_59:
	ld.shared.f32 	%f53, [_ZN6thrust24THRUST_300001_SM_1000_NS8cuda_cub4core6detail5shmemE+104];
	ld.shared.u64 	%rd58, [_ZN6thrust24THRUST_300001_SM_1000_NS8cuda_cub4core6detail5shmemE+112];
	setp.lt.f32 	%p253, %f235, %f53;
	mov.u64 	%rd414, %rd413;
	mov.f32 	%f236, %f235;
	@%p253 bra 	$L__BB8_62;
	setp.lt.f32 	%p254, %f53, %f235;
	mov.u64 	%rd414, %rd58;
	mov.f32 	%f236, %f53;
	@%p254 bra 	$L__BB8_62;
	setp.lt.s64 	%p255, %rd413, %rd58;
	min.s64 	%rd414, %rd413, %rd58;
	selp.f32 	%f236, %f235, %f53, %p255;
$L__BB8_62:
	ld.shared.f32 	%f56, [_ZN6thrust24THRUST_300001_SM_1000_NS8cuda_cub4core6detail5shmemE+120];
	ld.shared.u64 	%rd61, [_ZN6thrust24THRUST_300001_SM_1000_NS8cuda_cub4core6detail5shmemE+128];
	setp.lt.f32 	%p256, %f236, %f56;
	mov.f32 	%f292, %f236;
	mov.u64 	%rd478, %rd414;
	@%p256 bra 	$L__BB8_236;
	setp.lt.f32 	%p257, %f56, %f236;
	mov.f32 	%f292, %f56;
	mov.u64 	%rd478, %rd61;
	@%p257 bra 	$L__BB8_236;
	setp.lt.s64 	%p258, %rd414, %rd61;
	min.s64 	%rd478, %rd414, %rd61;
	selp.f32 	%f292, %f236, %f56, %p258;
	bra.uni 	$L__BB8_236;
$L__BB8_65:
	// begin inline asm
	mov.u32 %r208, %laneid;
	// end inline asm
	and.b32  	%r229, %r1, 992;
	add.s32 	%r230, %r229, 32;
	setp.gt.s32 	%p155, %r230, %r29;
	not.b32 	%r231, %r229;
	add.s32 	%r232, %r29, %r231;
	selp.b32 	%r227, %r232, 31, %p155;
	mov.b32 	%r210, %f224;
	mov.b32 	%r226, 1;
	mov.b32 	%r228, -1;
	// begin inline asm
	shfl.sync.down.b32 %r209, %r210, %r226, %r227, %r228;
	// end inline asm
	mov.b32 	%f58, %r209;
	// begin inline asm
	shfl.sync.down.b32 %r214, %r215, %r226, %r227, %r228;
	// end inline asm
	mov.b64 	{%r220, %r225}, %rd402;
	// begin inline asm
	shfl.sync.down.b32 %r219, %r220, %r226, %r227, %r228;
	// end inline asm
	// begin inline asm
	shfl.sync.down.b32 %r224, %r225, %r226, %r227, %r228;
	// end inline asm
	mov.b64 	%rd63, {%r219, %r224};
	setp.ge.s32 	%p156, %r208, %r227;
	setp.lt.f32 	%p157, %f224, %f58;
	or.pred  	%p158, %p156, %p157;
	mov.u64 	%rd415, %rd402;
	mov.f32 	%f237, %f224;
	@%p158 bra 	$L__BB8_68;
	setp.gt.f32 	%p159, %f224, %f58;
	mov.u64 	%rd415, %rd63;
	mov.f32 	%f237, %f58;
	@%p159 bra 	$L__BB8_68;
	setp.lt.s64 	%p160, %rd402, %rd63;
	min.s64 	%rd415, %rd402, %rd63;
	selp.f32 	%f237, %f224, %f58, %p160;
$L__BB8_68:
	mov.b32 	%r234, %f237;
	mov.b32 	%r250, 2;
	mov.b32 	%r252, -1;
	// begin inline asm
	shfl.sync.down.b32 %r233, %r234, %r250, %r227, %r252;
	// end inline asm
	mov.b32 	%f61, %r233;
	// begin inline asm
	shfl.sync.down.b32 %r238, %r239, %r250, %r227, %r252;
	// end inline asm
	mov.b64 	{%r244, %r249}, %rd415;
	// begin inline asm
	shfl.sync.down.b32 %r243, %r244, %r250, %r227, %r252;
	// end inline asm
	// begin inline asm
	shfl.sync.down.b32 %r248, %r249, %r250, %r227, %r252;
	// end inline asm
	mov.b64 	%rd66, {%r243, %r248};
	add.s32 	%r253, %r208, 2;
	setp.gt.s32 	%p161, %r253, %r227;
	setp.lt.f32 	%p162, %f237, %f61;
	or.pred  	%p163, %p161, %p162;
	mov.u64 	%rd416, %rd415;
	mov.f32 	%f238, %f237;
	@%p163 bra 	$L__BB8_71;
	setp.gt.f32 	%p164, %f237, %f61;
	mov.u64 	%rd416, %rd66;
	mov.f32 	%f238, %f61;
	@%p164 bra 	$L__BB8_71;
	setp.lt.s64 	%p165, %rd415, %rd66;
	min.s64 	%rd416, %rd415, %rd66;
	selp.f32 	%f238, %f237, %f61, %p165;
$L__BB8_71:
	mov.b32 	%r255, %f238;
	mov.b32 	%r271, 4;
	mov.b32 	%r273, -1;
	// begin inline asm
	shfl.sync.down.b32 %r254, %r255, %r271, %r227, %r273;
	// end inline asm
	mov.b32 	%f64, %r254;
	// begin inline asm
	shfl.sync.down.b32 %r259, %r260, %r271, %r227, %r273;
	// end inline asm
	mov.b64 	{%r265, %r270}, %rd416;
	// begin inline asm
	shfl.sync.down.b32 %r264, %r265, %r271, %r227, %r273;
	// end inline asm
	// begin inline asm
	shfl.sync.down.b32 %r269, %r270, %r271, %r227, %r273;
	// end inline asm
	mov.b64 	%rd69, {%r264, %r269};
	add.s32 	%r274, %r208, 4;
	setp.gt.s32 	%p166, %r274, %r227;
	setp.lt.f32 	%p167, %f238, %f64;
	or.pred  	%p168, %p166, %p167;
	mov.f32 	%f239, %f238;
	mov.u64 	%rd417, %rd416;
	@%p168 bra 	$L__BB8_74;
	setp.gt.f32 	%p169, %f238, %f64;
	mov.f32 	%f239, %f64;
	mov.u64 	%rd417, %rd69;
	@%p169 bra 	$L__BB8_74;
	setp.lt.s64 	%p170, %rd416, %rd69;
	selp.f32 	%f239, %f238, %f64, %p170;
	min.s64 	%rd417, %rd416, %rd69;
$L__BB8_74:
	mov.b32 	%r276, %f239;
	mov.b32 	%r292, 8;
	mov.b32 	%r294, -1;
	// begin inline asm
	shfl.sync.down.b32 %r275, %r276, %r292, %r227, %r294;
	// end inline asm
	mov.b32 	%f67, %r275;
	// begin inline asm
	shfl.sync.down.b32 %r280, %r281, %r292, %r227, %r294;
	// end inline asm
	mov.b64 	{%r286, %r291}, %rd417;
	// begin inline asm
	shfl.sync.down.b32 %r285, %r286, %r292, %r227, %r294;
	// end inline asm
	// begin inline asm
	shfl.sync.down.b32 %r290, %r291, %r292, %r227, %r294;
	// end inline asm
	mov.b64 	%rd72, {%r285, %r290};
	add.s32 	%r295, %r208, 8;
	setp.gt.s32 	%p171, %r295, %r227;
	setp.lt.f32 	%p172, %f239, %f67;
	or.pred  	%p173, %p171, %p172;
	mov.f32 	%f240, %f239;
	mov.u64 	%rd418, %rd417;
	@%p173 bra 	$L__BB8_77;
	setp.gt.f32 	%p174, %f239, %f67;
	mov.f32 	%f240, %f67;
	mov.u64 	%rd418, %rd72;
	@%p174 bra 	$L__BB8_77;
	setp.lt.s64 	%p175, %rd417, %rd72;
	selp.f32 	%f240, %f239, %f67, %p175;
	min.s64 	%rd418, %rd417, %rd72;
$L__BB8_77:
	mov.b32 	%r297, %f240;
	mov.b32 	%r313, 16;
	mov.b32 	%r315, -1;
	// begin inline asm
	shfl.sync.down.b32 %r296, %r297, %r313, %r227, %r315;
	// end inline asm
	mov.b32 	%f70, %r296;
	// begin inline asm
	shfl.sync.down.b32 %r301, %r302, %r313, %r227, %r315;
	// end inline asm
	mov.b64 	{%r307, %r312}, %rd418;
	// begin inline asm
	shfl.sync.down.b32 %r306, %r307, %r313, %r227, %r315;
	// end inline asm
	// begin inline asm
	shfl.sync.down.b32 %r311, %r312, %r313, %r227, %r315;
	// end inline asm
	mov.b64 	%rd75, {%r306, %r311};
	add.s32 	%r316, %r208, 16;
	setp.gt.s32 	%p176, %r316, %r227;
	setp.lt.f32 	%p177, %f240, %f70;
	or.pred  	%p178, %p176, %p177;
	mov.f32 	%f292, %f240;
	mov.u64 	%rd478, %rd418;
	@%p178 bra 	$L__BB8_80;
	setp.gt.f32 	%p179, %f240, %f70;
	mov.f32 	%f292, %f70;
	mov.u64 	%rd478, %rd75;
	@%p179 bra 	$L__BB8_80;
	setp.lt.s64 	%p180, %rd418, %rd75;
	selp.f32 	%f292, %f240, %f70, %p180;
	min.s64 	%rd478, %rd418, %rd75;
$L__BB8_80:
	setp.ne.s32 	%p181, %r208, 0;
	@%p181 bra 	$L__BB8_82;
	shr.u32 	%r317, %r1, 1;
	and.b32  	%r318, %r317, 496;
	mov.u32 	%r319, _ZN6thrust24THRUST_300001_SM_1000_NS8cuda_cub4core6detail5shmemE;
	add.s32 	%r320, %r319, %r318;
	st.shared.f32 	[%r320+8], %f292;
	st.shared.u64 	[%r320+16], %rd478;
$L__BB8_82:
	bar.sync 	0;
	setp.ne.s32 	%p182, %r1, 0;
	@%p182 bra 	$L__BB8_236;
	setp.lt.s32 	%p183, %r29, 33;
	mov.f32 	%f242, %f292;
	mov.u64 	%rd420, %rd478;
	@%p183 bra 	$L__BB8_87;
	ld.shared.f32 	%f73, [_ZN6thrust24THRUST_300001_SM_1000_NS8cuda_cub4core6detail5shmemE+24];
	ld.shared.u64 	%rd78, [_ZN6thrust24THRUST_300001_SM_1000_NS8cuda_cub4core6detail5shmemE+32];
	setp.lt.f32 	%p184, %f292, %f73;
	mov.f32 	%f242, %f292;
	mov.u64 	%rd420, %rd478;
	@%p184 bra 	$L__BB8_87;
	setp.lt.f32 	%p185, %f73, %f292;
	mov.f32 	%f242, %f73;
	mov.u64 	%rd420, %rd78;
	@%p185 bra 	$L__BB8_87;
	setp.lt.s64 	%p186, %rd478, %rd78;
	selp.f32 	%f242, %f292, %f73, %p186;
	min.s64 	%rd420, %rd478, %rd78;
$L__BB8_87:
	setp.lt.s32 	%p187, %r29, 65;
	mov.f32 	%f243, %f242;
	mov.u64 	%rd421, %rd420;
	@%p187 bra 	$L__BB8_91;
	ld.shared.f32 	%f76, [_ZN6thrust24THRUST_300001_SM_1000_NS8cuda_cub4core6detail5shmemE+40];
	ld.shared.u64 	%rd81, [_ZN6thrust24THRUST_300001_SM_1000_NS8cuda_cub4core6detail5shmemE+48];
	setp.lt.f32 	%p188, %f242, %f76;
	mov.f32 	%f243, %f242;
	mov.u64 	%rd421, %rd420;
	@%p188 bra 	$L__BB8_91;
	setp.lt.f32 	%p189, %f76, %f242;
	mov.f32 	%f243, %f76;
	mov.u64 	%rd421, %rd81;
	@%p189 bra 	$L__BB8_91;
	setp.lt.s64 	%p190, %rd420, %rd81;
	selp.f32 	%f243, %f242, %f76, %p190;
	min.s64 	%rd421, %rd420, %rd81;
$L__BB8_91:
	setp.lt.s32 	%p191, %r29, 97;
	mov.f32 	%f244, %f243;
	mov.u64 	%rd422, %rd421;
	@%p191 bra 	$L__BB8_95;
	ld.shared.f32 	%f79, [_ZN6thrust24THRUST_300001_SM_1000_NS8cuda_cub4core6detail5shmemE+56];
	ld.shared.u64 	%rd84, [_ZN6thrust24THRUST_300001_SM_1000_NS8cuda_cub4core6detail5shmemE+64];
	setp.lt.f32 	%p192, %f243, %f79;
	mov.f32 	%f244, %f243;
	mov.u64 	%rd422, %rd421;
	@%p192 bra 	$L__BB8_95;
	setp.lt.f32 	%p193, %f79, %f243;
	mov.f32 	%f244, %f79;
	mov.u64 	%rd422, %rd84;
	@%p193 bra 	$L__BB8_95;
	setp.lt.s64 	%p194, %rd421, %rd84;
	selp.f32 	%f244, %f243, %f79, %p194;
	min.s64 	%rd422, %rd421, %rd84;
$L__BB8_95:
	setp.lt.s32 	%p195, %r29, 129;
	mov.f32 	%f245, %f244;
	mov.u64 	%rd423, %rd422;
	@%p195 bra 	$L__BB8_99;
	ld.shared.f32 	%f82, [_ZN6thrust24THRUST_300001_SM_1000_NS8cuda_cub4core6detail5shmemE+72];
	ld.shared.u64 	%rd87, [_ZN6thrust24THRUST_300001_SM_1000_NS8cuda_cub4core6detail5shmemE+80];
	setp.lt.f32 	%p196, %f244, %f82;
	mov.f32 	%f245, %f244;
	mov.u64 	%rd423, %rd422;
	@%p196 bra 	$L__BB8_99;
	setp.lt.f32 	%p197, %f82, %f244;
	mov.f32 	%f245, %f82;
	mov.u64 	%rd423, %rd87;
	@%p197 bra 	$L__BB8_99;
	setp.lt.s64 	%p198, %rd422, %rd87;
	selp.f32 	%f245, %f244, %f82, %p198;
	min.s64 	%rd423, %rd422, %rd87;
$L__BB8_99:
	setp.lt.s32 	%p199, %r29, 161;
	mov.f32 	%f246, %f245;
	mov.u64 	%rd424, %rd423;
	@%p199 bra 	$L__BB8_103;
	ld.shared.f32 	%f85, [_ZN6thrust24THRUST_300001_SM_1000_NS8cuda_cub4core6detail5shmemE+88];
	ld.shared.u64 	%rd90, [_ZN6thrust24THRUST_300001_SM_1000_NS8cuda_cub4core6detail5shmemE+96];
	setp.lt.f32 	%p200, %f245, %f85;
	mov.f32 	%f246, %f245;
	mov.u64 	%rd424, %rd423;
	@%p200 bra 	$L__BB8_103;
	setp.lt.f32 	%p201, %f85, %f245;
	mov.f32 	%f246, %f85;
	mov.u64 	%rd424, %rd90;
	@%p201 bra 	$L__BB8_103;
	setp.lt.s64 	%p202, %rd423, %rd90;
	selp.f32 	%f246, %f245, %f85, %p202;
	min.s64 	%rd424, %rd423, %rd90;
$L__BB8_103:
	setp.lt.s32 	%p203, %r29, 193;
	mov.f32 	%f247, %f246;
	mov.u64 	%rd425, %rd424;
	@%p203 bra 	$L__BB8_107;
	ld.shared.f32 	%f88, [_ZN6thrust24THRUST_300001_SM_1000_NS8cuda_cub4core6detail5shmemE+104];
	ld.shared.u64 	%rd93, [_ZN6thrust24THRUST_300001_SM_1000_NS8cuda_cub4core6detail5shmemE+112];
	setp.lt.f32 	%p204, %f246, %f88;
	mov.f32 	%f247, %f246;
	mov.u64 	%rd425, %rd424;
	@%p204 bra 	$L__BB8_107;
	setp.lt.f32 	%p205, %f88, %f246;
	mov.f32 	%f247, %f88;
	mov.u64 	%rd425, %rd93;
	@%p205 bra 	$L__BB8_107;
	setp.lt.s64 	%p206, %rd424, %rd93;
	selp.f32 	%f247, %f246, %f88, %p206;
	min.s64 	%rd425, %rd424, %rd93;
$L__BB8_107:
	setp.lt.s32 	%p207, %r29, 225;
	mov.f32 	%f292, %f247;
	mov.u64 	%rd478, %rd425;
	@%p207 bra 	$L__BB8_236;
	ld.shared.f32 	%f91, [_ZN6thrust24THRUST_300001_SM_1000_NS8cuda_cub4core6detail5shmemE+120];
	ld.shared.u64 	%rd96, [_ZN6thrust24THRUST_300001_SM_1000_NS8cuda_cub4core6detail5shmemE+128];
	setp.lt.f32 	%p208, %f247, %f91;
	mov.f32 	%f292, %f247;
	mov.u64 	%rd478, %rd425;
	@%p208 bra 	$L__BB8_236;
	setp.lt.f32 	%p209, %f91, %f247;
	mov.f32 	%f292, %f91;
	mov.u64 	%rd478, %rd96;
	@%p209 bra 	$L__BB8_236;
	setp.lt.s64 	%p210, %rd425, %rd96;
	selp.f32 	%f292, %f247, %f91, %p210;
	min.s64 	%rd478, %rd425, %rd96;
	bra.uni 	$L__BB8_236;
$L__BB8_111:
	mov.u32 	%r16, %tid.x;
	cvt.u64.u32 	%rd98, %r16;
	mul.wide.u32 	%rd258, %r16, 16;
	add.s64 	%rd239, %rd236, %rd258;
	// begin inline asm
	ld.global.nc.u64 %rd238, [%rd239];
	// end inline asm
	mov.b64 	{%r30, %r31}, %rd238;
	mov.b32 	%f93, %r30;
	add.s64 	%rd241, %rd239, 8;
	// begin inline asm
	ld.global.nc.u64 %rd240, [%rd241];
	// end inline asm
	add.s64 	%rd243, %rd239, 4096;
	// begin inline asm
	ld.global.nc.u64 %rd242, [%rd243];
	// end inline asm
	mov.b64 	{%r32, %r33}, %rd242;
	mov.b32 	%f94, %r32;
	add.s64 	%rd245, %rd239, 4104;
	// begin inline asm
	ld.global.nc.u64 %rd244, [%rd245];
	// end inline asm
	add.s64 	%rd247, %rd239, 8192;
	// begin inline asm
	ld.global.nc.u64 %rd246, [%rd247];
	// end inline asm
	mov.b64 	{%r34, %r35}, %rd246;
	mov.b32 	%f95, %r34;
	add.s64 	%rd249, %rd239, 8200;
	// begin inline asm
	ld.global.nc.u64 %rd248, [%rd249];
	// end inline asm
	add.s64 	%rd251, %rd239, 12288;
	// begin inline asm
	ld.global.nc.u64 %rd250, [%rd251];
	// end inline asm
	mov.b64 	{%r36, %r37}, %rd250;
	mov.b32 	%f96, %r36;
	add.s64 	%rd253, %rd239, 12296;
	// begin inline asm
	ld.global.nc.u64 %rd252, [%rd253];
	// end inline asm
	add.s64 	%rd255, %rd239, 16384;
	// begin inline asm
	ld.global.nc.u64 %rd254, [%rd255];
	// end inline asm
	mov.b64 	{%r38, %r39}, %rd254;
	mov.b32 	%f97, %r38;
	add.s64 	%rd257, %rd239, 16392;
	// begin inline asm
	ld.global.nc.u64 %rd256, [%rd257];
	// end inline asm
	setp.lt.f32 	%p3, %f93, %f94;
	mov.f32 	%f248, %f93;
	mov.u64 	%rd426, %rd240;
	@%p3 bra 	$L__BB8_114;
	setp.lt.f32 	%p4, %f94, %f93;
	mov.f32 	%f248, %f94;
	mov.u64 	%rd426, %rd244;
	@%p4 bra 	$L__BB8_114;
	setp.lt.s64 	%p5, %rd240, %rd244;
	selp.f32 	%f248, %f93, %f94, %p5;
	min.s64 	%rd426, %rd240, %rd244;
$L__BB8_114:
	setp.lt.f32 	%p6, %f248, %f95;
	mov.f32 	%f249, %f248;
	mov.u64 	%rd427, %rd426;
	@%p6 bra 	$L__BB8_117;
	setp.lt.f32 	%p7, %f95, %f248;
	mov.f32 	%f249, %f95;
	mov.u64 	%rd427, %rd248;
	@%p7 bra 	$L__BB8_117;
	setp.lt.s64 	%p8, %rd426, %rd248;
	selp.f32 	%f249, %f248, %f95, %p8;
	min.s64 	%rd427, %rd426, %rd248;
$L__BB8_117:
	setp.lt.f32 	%p9, %f249, %f96;
	mov.f32 	%f250, %f249;
	mov.u64 	%rd428, %rd427;
	@%p9 bra 	$L__BB8_120;
	setp.lt.f32 	%p10, %f96, %f249;
	mov.f32 	%f250, %f96;
	mov.u64 	%rd428, %rd252;
	@%p10 bra 	$L__BB8_120;
	setp.lt.s64 	%p11, %rd427, %rd252;
	selp.f32 	%f250, %f249, %f96, %p11;
	min.s64 	%rd428, %rd427, %rd252;
$L__BB8_120:
	setp.lt.f32 	%p12, %f250, %f97;
	mov.f32 	%f279, %f250;
	mov.u64 	%rd465, %rd428;
	@%p12 bra 	$L__BB8_123;
	setp.lt.f32 	%p13, %f97, %f250;
	mov.f32 	%f279, %f97;
	mov.u64 	%rd465, %rd256;
	@%p13 bra 	$L__BB8_123;
	setp.lt.s64 	%p14, %rd428, %rd256;
	selp.f32 	%f279, %f250, %f97, %p14;
	min.s64 	%rd465, %rd428, %rd256;
$L__BB8_123:
	setp.lt.u32 	%p15, %r29, 2560;
	mov.b64 	%rd444, 1280;
	@%p15 bra 	$L__BB8_174;
	add.s64 	%rd262, %rd1, -2560;
	mul.hi.u64 	%rd263, %rd262, -3689348814741910323;
	shr.u64 	%rd112, %rd263, 10;
	setp.lt.u64 	%p16, %rd262, 1280;
	mov.b64 	%rd444, 1280;
	@%p16 bra 	$L__BB8_157;
	add.s64 	%rd265, %rd112, 1;
	and.b64  	%rd430, %rd265, 36028797018963966;
	shl.b64 	%rd266, %rd98, 4;
	add.s64 	%rd267, %rd266, %rd236;
	add.s64 	%rd431, %rd267, 57352;
	mov.b64 	%rd444, 1280;
$L__BB8_126:
	add.s64 	%rd269, %rd431, -36872;
	// begin inline asm
	ld.global.nc.u64 %rd268, [%rd269];
	// end inline asm
	mov.b64 	{%r40, %r41}, %rd268;
	mov.b32 	%f107, %r40;
	add.s64 	%rd271, %rd431, -36864;
	// begin inline asm
	ld.global.nc.u64 %rd270, [%rd271];
	// end inline asm
	add.s64 	%rd273, %rd431, -32776;
	// begin inline asm
	ld.global.nc.u64 %rd272, [%rd273];
	// end inline asm
	mov.b64 	{%r42, %r43}, %rd272;
	mov.b32 	%f108, %r42;
	add.s64 	%rd275, %rd431, -32768;
	// begin inline asm
	ld.global.nc.u64 %rd274, [%rd275];
	// end inline asm
	add.s64 	%rd277, %rd431, -28680;
	// begin inline asm
	ld.global.nc.u64 %rd276, [%rd277];
	// end inline asm
	mov.b64 	{%r44, %r45}, %rd276;
	mov.b32 	%f109, %r44;
	add.s64 	%rd279, %rd431, -28672;
	// begin inline asm
	ld.global.nc.u64 %rd278, [%rd279];
	// end inline asm
	add.s64 	%rd281, %rd431, -24584;
	// begin inline asm
	ld.global.nc.u64 %rd280, [%rd281];
	// end inline asm
	mov.b64 	{%r46, %r47}, %rd280;
	mov.b32 	%f110, %r46;
	add.s64 	%rd283, %rd431, -24576;
	// begin inline asm
	ld.global.nc.u64 %rd282, [%rd283];
	// end inline asm
	add.s64 	%rd285, %rd431, -20488;
	// begin inline asm
	ld.global.nc.u64 %rd284, [%rd285];
	// end inline asm
	mov.b64 	{%r48, %r49}, %rd284;
	mov.b32 	%f111, %r48;
	add.s64 	%rd287, %rd431, -20480;
	// begin inline asm
	ld.global.nc.u64 %rd286, [%rd287];
	// end inline asm
	setp.lt.f32 	%p17, %f279, %f107;
	mov.f32 	%f253, %f279;
	mov.u64 	%rd434, %rd465;
	@%p17 bra 	$L__BB8_129;
	setp.lt.f32 	%p18, %f107, %f279;
	mov.f32 	%f253, %f107;
	mov.u64 	%rd434, %rd270;
	@%p18 bra 	$L__BB8_129;
	setp.lt.s64 	%p19, %rd465, %rd270;
	selp.f32 	%f253, %f279, %f107, %p19;
	min.s64 	%rd434, %rd465, %rd270;
$L__BB8_129:
	setp.lt.f32 	%p20, %f253, %f108;
	mov.f32 	%f254, %f253;
	mov.u64 	%rd435, %rd434;
	@%p20 bra 	$L__BB8_132;
	setp.lt.f32 	%p21, %f108, %f253;
	mov.f32 	%f254, %f108;
	mov.u64 	%rd435, %rd274;
	@%p21 bra 	$L__BB8_132;
	setp.lt.s64 	%p22, %rd434, %rd274;
	selp.f32 	%f254, %f253, %f108, %p22;
	min.s64 	%rd435, %rd434, %rd274;
$L__BB8_132:
	setp.lt.f32 	%p23, %f254, %f109;
	mov.f32 	%f255, %f254;
	mov.u64 	%rd436, %rd435;
	@%p23 bra 	$L__BB8_135;
	setp.lt.f32 	%p24, %f109, %f254;
	mov.f32 	%f255, %f109;
	mov.u64 	%rd436, %rd278;
	@%p24 bra 	$L__BB8_135;
	setp.lt.s64 	%p25, %rd435, %rd278;
	selp.f32 	%f255, %f254, %f109, %p25;
	min.s64 	%rd436, %rd435, %rd278;
$L__BB8_135:
	setp.lt.f32 	%p26, %f255, %f110;
	mov.f32 	%f256, %f255;
	mov.u64 	%rd437, %rd436;
	@%p26 bra 	$L__BB8_138;
	setp.lt.f32 	%p27, %f110, %f255;
	mov.f32 	%f256, %f110;
	mov.u64 	%rd437, %rd282;
	@%p27 bra 	$L__BB8_138;
	setp.lt.s64 	%p28, %rd436, %rd282;
	selp.f32 	%f256, %f255, %f110, %p28;
	min.s64 	%rd437, %rd436, %rd282;
$L__BB8_138:
	setp.lt.f32 	%p29, %f256, %f111;
	mov.f32 	%f257, %f256;
	mov.u64 	%rd438, %rd437;
	@%p29 bra 	$L__BB8_141;
	setp.lt.f32 	%p30, %f111, %f256;
	mov.f32 	%f257, %f111;
	mov.u64 	%rd438, %rd286;
	@%p30 bra 	$L__BB8_141;
	setp.lt.s64 	%p31, %rd437, %rd286;
	selp.f32 	%f257, %f256, %f111, %p31;
	min.s64 	%rd438, %rd437, %rd286;
$L__BB8_141:
	add.s64 	%rd289, %rd431, -16392;
	// begin inline asm
	ld.global.nc.u64 %rd288, [%rd289];
	// end inline asm
	mov.b64 	{%r50, %r51}, %rd288;
	mov.b32 	%f122, %r50;
	add.s64 	%rd291, %rd431, -16384;
	// begin inline asm
	ld.global.nc.u64 %rd290, [%rd291];
	// end inline asm
	add.s64 	%rd293, %rd431, -12296;
	// begin inline asm
	ld.global.nc.u64 %rd292, [%rd293];
	// end inline asm
	mov.b64 	{%r52, %r53}, %rd292;
	mov.b32 	%f123, %r52;
	add.s64 	%rd295, %rd431, -12288;
	// begin inline asm
	ld.global.nc.u64 %rd294, [%rd295];
	// end inline asm
	add.s64 	%rd297, %rd431, -8200;
	// begin inline asm
	ld.global.nc.u64 %rd296, [%rd297];
	// end inline asm
	mov.b64 	{%r54, %r55}, %rd296;
	mov.b32 	%f124, %r54;
	add.s64 	%rd299, %rd431, -8192;
	// begin inline asm
	ld.global.nc.u64 %rd298, [%rd299];
	// end inline asm
	add.s64 	%rd301, %rd431, -4104;
	// begin inline asm
	ld.global.nc.u64 %rd300, [%rd301];
	// end inline asm
	mov.b64 	{%r56, %r57}, %rd300;
	mov.b32 	%f125, %r56;
	add.s64 	%rd303, %rd431, -4096;
	// begin inline asm
	ld.global.nc.u64 %rd302, [%rd303];
	// end inline asm
	add.s64 	%rd305, %rd431, -8;
	// begin inline asm
	ld.global.nc.u64 %rd304, [%rd305];
	// end inline asm
	mov.b64 	{%r58, %r59}, %rd304;
	mov.b32 	%f126, %r58;
	// begin inline asm
	ld.global.nc.u64 %rd306, [%rd431];
	// end inline asm
	setp.lt.f32 	%p32, %f257, %f122;
	mov.f32 	%f258, %f257;
	mov.u64 	%rd439, %rd438;
	@%p32 bra 	$L__BB8_144;
	setp.lt.f32 	%p33, %f122, %f257;
	mov.f32 	%f258, %f122;
	mov.u64 	%rd439, %rd290;
	@%p33 bra 	$L__BB8_144;
	setp.lt.s64 	%p34, %rd438, %rd290;
	selp.f32 	%f258, %f257, %f122, %p34;
	min.s64 	%rd439, %rd438, %rd290;
$L__BB8_144:
	setp.lt.f32 	%p35, %f258, %f123;
	mov.f32 	%f259, %f258;
	mov.u64 	%rd440, %rd439;
	@%p35 bra 	$L__BB8_147;
	setp.lt.f32 	%p36, %f123, %f258;
	mov.f32 	%f259, %f123;
	mov.u64 	%rd440, %rd294;
	@%p36 bra 	$L__BB8_147;
	setp.lt.s64 	%p37, %rd439, %rd294;
	selp.f32 	%f259, %f258, %f123, %p37;
	min.s64 	%rd440, %rd439, %rd294;
$L__BB8_147:
	setp.lt.f32 	%p38, %f259, %f124;
	mov.f32 	%f260, %f259;
	mov.u64 	%rd441, %rd440;
	@%p38 bra 	$L__BB8_150;
	setp.lt.f32 	%p39, %f124, %f259;
	mov.f32 	%f260, %f124;
	mov.u64 	%rd441, %rd298;
	@%p39 bra 	$L__BB8_150;
	setp.lt.s64 	%p40, %rd440, %rd298;
	selp.f32 	%f260, %f259, %f124, %p40;
	min.s64 	%rd441, %rd440, %rd298;
$L__BB8_150:
	setp.lt.f32 	%p41, %f260, %f125;
	mov.f32 	%f261, %f260;
	mov.u64 	%rd442, %rd441;
	@%p41 bra 	$L__BB8_153;
	setp.lt.f32 	%p42, %f125, %f260;
	mov.f32 	%f261, %f125;
	mov.u64 	%rd442, %rd302;
	@%p42 bra 	$L__BB8_153;
	setp.lt.s64 	%p43, %rd441, %rd302;
	selp.f32 	%f261, %f260, %f125, %p43;
	min.s64 	%rd442, %rd441, %rd302;
$L__BB8_153:
	setp.lt.f32 	%p44, %f261, %f126;
	mov.f32 	%f279, %f261;
	mov.u64 	%rd465, %rd442;
	@%p44 bra 	$L__BB8_156;
	setp.lt.f32 	%p45, %f126, %f261;
	mov.f32 	%f279, %f126;
	mov.u64 	%rd465, %rd306;
	@%p45 bra 	$L__BB8_156;
	setp.lt.s64 	%p46, %rd442, %rd306;
	selp.f32 	%f279, %f261, %f126, %p46;
	min.s64 	%rd465, %rd442, %rd306;
$L__BB8_156:
	add.s64 	%rd444, %rd444, 2560;
	add.s64 	%rd431, %rd431, 40960;
	add.s64 	%rd430, %rd430, -2;
	setp.ne.s64 	%p47, %rd430, 0;
	@%p47 bra 	$L__BB8_126;
$L__BB8_157:
	and.b64  	%rd308, %rd112, 1;
	setp.eq.b64 	%p48, %rd308, 1;
	@%p48 bra 	$L__BB8_174;
	shl.b64 	%rd329, %rd444, 4;
	mul.wide.u32 	%rd330, %r16, 16;
	add.s64 	%rd331, %rd236, %rd330;
	add.s64 	%rd310, %rd331, %rd329;
	// begin inline asm
	ld.global.nc.u64 %rd309, [%rd310];
	// end inline asm
	mov.b64 	{%r60, %r61}, %rd309;
	mov.b32 	%f139, %r60;
	add.s64 	%rd312, %rd310, 8;
	// begin inline asm
	ld.global.nc.u64 %rd311, [%rd312];
	// end inline asm
	add.s64 	%rd314, %rd310, 4096;
	// begin inline asm
	ld.global.nc.u64 %rd313, [%rd314];
	// end inline asm
	mov.b64 	{%r62, %r63}, %rd313;
	mov.b32 	%f140, %r62;
	add.s64 	%rd316, %rd310, 4104;
	// begin inline asm
	ld.global.nc.u64 %rd315, [%rd316];
	// end inline asm
	add.s64 	%rd318, %rd310, 8192;
	// begin inline asm
	ld.global.nc.u64 %rd317, [%rd318];
	// end inline asm
	mov.b64 	{%r64, %r65}, %rd317;
	mov.b32 	%f141, %r64;
	add.s64 	%rd320, %rd310, 8200;
	// begin inline asm
	ld.global.nc.u64 %rd319, [%rd320];
	// end inline asm
	add.s64 	%rd322, %rd310, 12288;
	// begin inline asm
	ld.global.nc.u64 %rd321, [%rd322];
	// end inline asm
	mov.b64 	{%r66, %r67}, %rd321;
	mov.b32 	%f142, %r66;
	add.s64 	%rd324, %rd310, 12296;
	// begin inline asm
	ld.global.nc.u64 %rd323, [%rd324];
	// end inline asm
	add.s64 	%rd326, %rd310, 16384;
	// begin inline asm
	ld.global.nc.u64 %rd325, [%rd326];
	// end inline asm
	mov.b64 	{%r68, %r69}, %rd325;
	mov.b32 	%f143, %r68;
	add.s64 	%rd328, %rd310, 16392;
	// begin inline asm
	ld.global.nc.u64 %rd327, [%rd328];
	// end inline asm
	setp.lt.f32 	%p49, %f279, %f139;
	mov.f32 	%f265, %f279;
	mov.u64 	%rd448, %rd465;
	@%p49 bra 	$L__BB8_161;
	setp.lt.f32 	%p50, %f139, %f279;
	mov.f32 	%f265, %f139;
	mov.u64 	%rd448, %rd311;
	@%p50 bra 	$L__BB8_161;
	setp.lt.s64 	%p51, %rd465, %rd311;
	selp.f32 	%f265, %f279, %f139, %p51;
	min.s64 	%rd448, %rd465, %rd311;
$L__BB8_161:
	setp.lt.f32 	%p52, %f265, %f140;
	mov.f32 	%f266, %f265;
	mov.u64 	%rd449, %rd448;
	@%p52 bra 	$L__BB8_164;
	setp.lt.f32 	%p53, %f140, %f265;
	mov.f32 	%f266, %f140;
	mov.u64 	%rd449, %rd315;
	@%p53 bra 	$L__BB8_164;
	setp.lt.s64 	%p54, %rd448, %rd315;
	selp.f32 	%f266, %f265, %f140, %p54;
	min.s64 	%rd449, %rd448, %rd315;
$L__BB8_164:
	setp.lt.f32 	%p55, %f266, %f141;
	mov.f32 	%f267, %f266;
	mov.u64 	%rd450, %rd449;
	@%p55 bra 	$L__BB8_167;
	setp.lt.f32 	%p56, %f141, %f266;
	mov.f32 	%f267, %f141;
	mov.u64 	%rd450, %rd319;
	@%p56 bra 	$L__BB8_167;
	setp.lt.s64 	%p57, %rd449, %rd319;
	selp.f32 	%f267, %f266, %f141, %p57;
	min.s64 	%rd450, %rd449, %rd319;
$L__BB8_167:
	setp.lt.f32 	%p58, %f267, %f142;
	mov.f32 	%f268, %f267;
	mov.u64 	%rd451, %rd450;
	@%p58 bra 	$L__BB8_170;
	setp.lt.f32 	%p59, %f142, %f267;
	mov.f32 	%f268, %f142;
	mov.u64 	%rd451, %rd323;
	@%p59 bra 	$L__BB8_170;
	setp.lt.s64 	%p60, %rd450, %rd323;
	selp.f32 	%f268, %f267, %f142, %p60;
	min.s64 	%rd451, %rd450, %rd323;
$L__BB8_170:
	setp.lt.f32 	%p61, %f268, %f143;
	mov.f32 	%f279, %f268;
	mov.u64 	%rd465, %rd451;
	@%p61 bra 	$L__BB8_173;
	setp.lt.f32 	%p62, %f143, %f268;
	mov.f32 	%f279, %f143;
	mov.u64 	%rd465, %rd327;
	@%p62 bra 	$L__BB8_173;
	setp.lt.s64 	%p63, %rd451, %rd327;
	selp.f32 	%f279, %f268, %f143, %p63;
	min.s64 	%rd465, %rd451, %rd327;
$L__BB8_173:
	add.s64 	%rd444, %rd444, 1280;
$L__BB8_174:
	cvt.s64.s32 	%rd332, %r29;
	setp.ge.s64 	%p64, %rd444, %rd332;
	@%p64 bra 	$L__BB8_197;
	cvt.u32.u64 	%r17, %rd444;
	sub.s32 	%r18, %r29, %r17;
	setp.ge.s32 	%p65, %r16, %r18;
	@%p65 bra 	$L__BB8_197;
	not.b32 	%r70, %r16;
	add.s32 	%r71, %r29, %r70;
	sub.s32 	%r19, %r71, %r17;
	and.b32  	%r72, %r19, 768;
	setp.eq.s32 	%p66, %r72, 768;
	mov.u32 	%r434, %r16;
	@%p66 bra 	$L__BB8_182;
	cvt.u64.u32 	%rd334, %r16;
	add.s64 	%rd335, %rd444, %rd334;
	shl.b64 	%rd336, %rd335, 4;
	add.s64 	%rd455, %rd236, %rd336;
	shr.u32 	%r73, %r19, 8;
	add.s32 	%r74, %r73, 1;
	and.b32  	%r75, %r74, 3;
	neg.s32 	%r432, %r75;
	mov.u32 	%r434, %r16;
$L__BB8_178:
	.pragma "nounroll";
	mov.u64 	%rd176, %rd465;
	mov.f32 	%f155, %f279;
	// begin inline asm
	ld.global.nc.u64 %rd337, [%rd455];
	// end inline asm
	mov.b64 	{%r76, %r77}, %rd337;
	mov.b32 	%f156, %r76;
	add.s64 	%rd340, %rd455, 8;
	// begin inline asm
	ld.global.nc.u64 %rd339, [%rd340];
	// end inline asm
	setp.lt.f32 	%p67, %f155, %f156;
	@%p67 bra 	$L__BB8_181;
	setp.lt.f32 	%p68, %f156, %f155;
	mov.f32 	%f279, %f156;
	mov.u64 	%rd465, %rd339;
	@%p68 bra 	$L__BB8_181;
	setp.lt.s64 	%p69, %rd176, %rd339;
	selp.f32 	%f279, %f155, %f156, %p69;
	min.s64 	%rd465, %rd176, %rd339;
$L__BB8_181:
	add.s32 	%r434, %r434, 256;
	add.s64 	%rd455, %rd455, 4096;
	add.s32 	%r432, %r432, 1;
	setp.ne.s32 	%p70, %r432, 0;
	@%p70 bra 	$L__BB8_178;
$L__BB8_182:
	setp.lt.u32 	%p71, %r19, 768;
	@%p71 bra 	$L__BB8_197;
	cvt.u64.u32 	%rd341, %r434;
	add.s64 	%rd342, %rd444, %rd341;
	shl.b64 	%rd343, %rd342, 4;
	add.s64 	%rd344, %rd343, %rd236;
	add.s64 	%rd460, %rd344, 12296;
$L__BB8_184:
	add.s64 	%rd346, %rd460, -12296;
	// begin inline asm
	ld.global.nc.u64 %rd345, [%rd346];
	// end inline asm
	mov.b64 	{%r78, %r79}, %rd345;
	mov.b32 	%f162, %r78;
	add.s64 	%rd348, %rd460, -12288;
	// begin inline asm
	ld.global.nc.u64 %rd347, [%rd348];
	// end inline asm
	setp.lt.f32 	%p72, %f279, %f162;
	mov.f32 	%f276, %f279;
	mov.u64 	%rd462, %rd465;
	@%p72 bra 	$L__BB8_187;
	setp.lt.f32 	%p73, %f162, %f279;
	mov.f32 	%f276, %f162;
	mov.u64 	%rd462, %rd347;
	@%p73 bra 	$L__BB8_187;
	setp.lt.s64 	%p74, %rd465, %rd347;
	selp.f32 	%f276, %f279, %f162, %p74;
	min.s64 	%rd462, %rd465, %rd347;
$L__BB8_187:
	add.s64 	%rd350, %rd460, -8200;
	// begin inline asm
	ld.global.nc.u64 %rd349, [%rd350];
	// end inline asm
	mov.b64 	{%r80, %r81}, %rd349;
	mov.b32 	%f165, %r80;
	add.s64 	%rd352, %rd460, -8192;
	// begin inline asm
	ld.global.nc.u64 %rd351, [%rd352];
	// end inline asm
	setp.lt.f32 	%p75, %f276, %f165;
	mov.f32 	%f277, %f276;
	mov.u64 	%rd463, %rd462;
	@%p75 bra 	$L__BB8_190;
	setp.lt.f32 	%p76, %f165, %f276;
	mov.f32 	%f277, %f165;
	mov.u64 	%rd463, %rd351;
	@%p76 bra 	$L__BB8_190;
	setp.lt.s64 	%p77, %rd462, %rd351;
	selp.f32 	%f277, %f276, %f165, %p77;
	min.s64 	%rd463, %rd462, %rd351;
$L__BB8_190:
	add.s64 	%rd354, %rd460, -4104;
	// begin inline asm
	ld.global.nc.u64 %rd353, [%rd354];
	// end inline asm
	mov.b64 	{%r82, %r83}, %rd353;
	mov.b32 	%f168, %r82;
	add.s64 	%rd356, %rd460, -4096;
	// begin inline asm
	ld.global.nc.u64 %rd355, [%rd356];
	// end inline asm
	setp.lt.f32 	%p78, %f277, %f168;
	mov.f32 	%f278, %f277;
	mov.u64 	%rd464, %rd463;
	@%p78 bra 	$L__BB8_193;
	setp.lt.f32 	%p79, %f168, %f277;
	mov.f32 	%f278, %f168;
	mov.u64 	%rd464, %rd355;
	@%p79 bra 	$L__BB8_193;
	setp.lt.s64 	%p80, %rd463, %rd355;
	selp.f32 	%f278, %f277, %f168, %p80;
	min.s64 	%rd464, %rd463, %rd355;
$L__BB8_193:
	add.s64 	%rd358, %rd460, -8;
	// begin inline asm
	ld.global.nc.u64 %rd357, [%rd358];
	// end inline asm
	mov.b64 	{%r84, %r85}, %rd357;
	mov.b32 	%f171, %r84;
	// begin inline asm
	ld.global.nc.u64 %rd359, [%rd460];
	// end inline asm
	setp.lt.f32 	%p81, %f278, %f171;
	mov.f32 	%f279, %f278;
	mov.u64 	%rd465, %rd464;
	@%p81 bra 	$L__BB8_196;
	setp.lt.f32 	%p82, %f171, %f278;
	mov.f32 	%f279, %f171;
	mov.u64 	%rd465, %rd359;
	@%p82 bra 	$L__BB8_196;
	setp.lt.s64 	%p83, %rd464, %rd359;
	selp.f32 	%f279, %f278, %f171, %p83;
	min.s64 	%rd465, %rd464, %rd359;
$L__BB8_196:
	add.s32 	%r434, %r434, 1024;
	add.s64 	%rd460, %rd460, 16384;
	setp.lt.s32 	%p84, %r434, %r18;
	@%p84 bra 	$L__BB8_184;
$L__BB8_197:
	// begin inline asm
	mov.u32 %r86, %laneid;
	// end inline asm
	mov.b32 	%r88, %f279;
	mov.b32 	%r104, 1;
	mov.b32 	%r105, 31;
	mov.b32 	%r106, -1;
	// begin inline asm
	shfl.sync.down.b32 %r87, %r88, %r104, %r105, %r106;
	// end inline asm
	mov.b32 	%f175, %r87;
	// begin inline asm
	shfl.sync.down.b32 %r92, %r93, %r104, %r105, %r106;
	// end inline asm
	mov.b64 	{%r98, %r103}, %rd465;
	// begin inline asm
	shfl.sync.down.b32 %r97, %r98, %r104, %r105, %r106;
	// end inline asm
	// begin inline asm
	shfl.sync.down.b32 %r102, %r103, %r104, %r105, %r106;
	// end inline asm
	mov.b64 	%rd200, {%r97, %r102};
	setp.gt.s32 	%p85, %r86, 30;
	setp.lt.f32 	%p86, %f279, %f175;
	or.pred  	%p87, %p85, %p86;
	mov.f32 	%f281, %f279;
	mov.u64 	%rd467, %rd465;
	@%p87 bra 	$L__BB8_200;
	setp.gt.f32 	%p88, %f279, %f175;
	mov.f32 	%f281, %f175;
	mov.u64 	%rd467, %rd200;
	@%p88 bra 	$L__BB8_200;
	setp.lt.s64 	%p89, %rd465, %rd200;
	selp.f32 	%f281, %f279, %f175, %p89;
	min.s64 	%rd467, %rd465, %rd200;
$L__BB8_200:
	mov.b32 	%r108, %f281;
	mov.b32 	%r124, 2;
	mov.b32 	%r125, 31;
	mov.b32 	%r126, -1;
	// begin inline asm
	shfl.sync.down.b32 %r107, %r108, %r124, %r125, %r126;
	// end inline asm
	mov.b32 	%f178, %r107;
	// begin inline asm
	shfl.sync.down.b32 %r112, %r113, %r124, %r125, %r126;
	// end inline asm
	mov.b64 	{%r118, %r123}, %rd467;
	// begin inline asm
	shfl.sync.down.b32 %r117, %r118, %r124, %r125, %r126;
	// end inline asm
	// begin inline asm
	shfl.sync.down.b32 %r122, %r123, %r124, %r125, %r126;
	// end inline asm
	mov.b64 	%rd203, {%r117, %r122};
	setp.gt.s32 	%p90, %r86, 29;
	setp.lt.f32 	%p91, %f281, %f178;
	or.pred  	%p92, %p90, %p91;
	mov.f32 	%f282, %f281;
	mov.u64 	%rd468, %rd467;
	@%p92 bra 	$L__BB8_203;
	setp.gt.f32 	%p93, %f281, %f178;
	mov.f32 	%f282, %f178;
	mov.u64 	%rd468, %rd203;
	@%p93 bra 	$L__BB8_203;
	setp.lt.s64 	%p94, %rd467, %rd203;
	selp.f32 	%f282, %f281, %f178, %p94;
	min.s64 	%rd468, %rd467, %rd203;
$L__BB8_203:
	mov.b32 	%r128, %f282;
	mov.b32 	%r144, 4;
	mov.b32 	%r145, 31;
	mov.b32 	%r146, -1;
	// begin inline asm
	shfl.sync.down.b32 %r127, %r128, %r144, %r145, %r146;
	// end inline asm
	mov.b32 	%f181, %r127;
	// begin inline asm
	shfl.sync.down.b32 %r132, %r133, %r144, %r145, %r146;
	// end inline asm
	mov.b64 	{%r138, %r143}, %rd468;
	// begin inline asm
	shfl.sync.down.b32 %r137, %r138, %r144, %r145, %r146;
	// end inline asm
	// begin inline asm
	shfl.sync.down.b32 %r142, %r143, %r144, %r145, %r146;
	// end inline asm
	mov.b64 	%rd206, {%r137, %r142};
	setp.gt.s32 	%p95, %r86, 27;
	setp.lt.f32 	%p96, %f282, %f181;
	or.pred  	%p97, %p95, %p96;
	mov.f32 	%f283, %f282;
	mov.u64 	%rd469, %rd468;
	@%p97 bra 	$L__BB8_206;
	setp.gt.f32 	%p98, %f282, %f181;
	mov.f32 	%f283, %f181;
	mov.u64 	%rd469, %rd206;
	@%p98 bra 	$L__BB8_206;
	setp.lt.s64 	%p99, %rd468, %rd206;
	selp.f32 	%f283, %f282, %f181, %p99;
	min.s64 	%rd469, %rd468, %rd206;
$L__BB8_206:
	mov.b32 	%r148, %f283;
	mov.b32 	%r164, 8;
	mov.b32 	%r165, 31;
	mov.b32 	%r166, -1;
	// begin inline asm
	shfl.sync.down.b32 %r147, %r148, %r164, %r165, %r166;
	// end inline asm
	mov.b32 	%f184, %r147;
	// begin inline asm
	shfl.sync.down.b32 %r152, %r153, %r164, %r165, %r166;
	// end inline asm
	mov.b64 	{%r158, %r163}, %rd469;
	// begin inline asm
	shfl.sync.down.b32 %r157, %r158, %r164, %r165, %r166;
	// end inline asm
	// begin inline asm
	shfl.sync.down.b32 %r162, %r163, %r164, %r165, %r166;
	// end inline asm
	mov.b64 	%rd209, {%r157, %r162};
	setp.gt.s32 	%p100, %r86, 23;
	setp.lt.f32 	%p101, %f283, %f184;
	or.pred  	%p102, %p100, %p101;
	mov.f32 	%f284, %f283;
	mov.u64 	%rd470, %rd469;
	@%p102 bra 	$L__BB8_209;
	setp.gt.f32 	%p103, %f283, %f184;
	mov.f32 	%f284, %f184;
	mov.u64 	%rd470, %rd209;
	@%p103 bra 	$L__BB8_209;
	setp.lt.s64 	%p104, %rd469, %rd209;
	selp.f32 	%f284, %f283, %f184, %p104;
	min.s64 	%rd470, %rd469, %rd209;
$L__BB8_209:
	mov.b32 	%r168, %f284;
	mov.b32 	%r184, 16;
	mov.b32 	%r185, 31;
	mov.b32 	%r186, -1;
	// begin inline asm
	shfl.sync.down.b32 %r167, %r168, %r184, %r185, %r186;
	// end inline asm
	mov.b32 	%f187, %r167;
	// begin inline asm
	shfl.sync.down.b32 %r172, %r173, %r184, %r185, %r186;
	// end inline asm
	mov.b64 	{%r178, %r183}, %rd470;
	// begin inline asm
	shfl.sync.down.b32 %r177, %r178, %r184, %r185, %r186;
	// end inline asm
	// begin inline asm
	shfl.sync.down.b32 %r182, %r183, %r184, %r185, %r186;
	// end inline asm
	mov.b64 	%rd212, {%r177, %r182};
	setp.gt.s32 	%p105, %r86, 15;
	setp.lt.f32 	%p106, %f284, %f187;
	or.pred  	%p107, %p105, %p106;
	mov.f32 	%f292, %f284;
	mov.u64 	%rd478, %rd470;
	@%p107 bra 	$L__BB8_212;
	setp.gt.f32 	%p108, %f284, %f187;
	mov.f32 	%f292, %f187;
	mov.u64 	%rd478, %rd212;
	@%p108 bra 	$L__BB8_212;
	setp.lt.s64 	%p109, %rd470, %rd212;
	selp.f32 	%f292, %f284, %f187, %p109;
	min.s64 	%rd478, %rd470, %rd212;
$L__BB8_212:
	setp.ne.s32 	%p110, %r86, 0;
	@%p110 bra 	$L__BB8_214;
	shr.u32 	%r187, %r16, 1;
	and.b32  	%r188, %r187, 496;
	mov.u32 	%r189, _ZN6thrust24THRUST_300001_SM_1000_NS8cuda_cub4core6detail5shmemE;
	add.s32 	%r190, %r189, %r188;
	st.shared.f32 	[%r190+8], %f292;
	st.shared.u64 	[%r190+16], %rd478;
$L__BB8_214:
	bar.sync 	0;
	setp.ne.s32 	%p111, %r16, 0;
	@%p111 bra 	$L__BB8_236;
	ld.shared.f32 	%f190, [_ZN6thrust24THRUST_300001_SM_1000_NS8cuda_cub4core6detail5shmemE+24];
	ld.shared.u64 	%rd215, [_ZN6thrust24THRUST_300001_SM_1000_NS8cuda_cub4core6detail5shmemE+32];
	setp.lt.f32 	%p112, %f292, %f190;
	mov.f32 	%f286, %f292;
	mov.u64 	%rd472, %rd478;
	@%p112 bra 	$L__BB8_218;
	setp.lt.f32 	%p113, %f190, %f292;
	mov.f32 	%f286, %f190;
	mov.u64 	%rd472, %rd215;
	@%p113 bra 	$L__BB8_218;
	setp.lt.s64 	%p114, %rd478, %rd215;
	selp.f32 	%f286, %f292, %f190, %p114;
	min.s64 	%rd472, %rd478, %rd215;
$L__BB8_218:
	ld.shared.f32 	%f193, [_ZN6thrust24THRUST_300001_SM_1000_NS8cuda_cub4core6detail5shmemE+40];
	ld.shared.u64 	%rd218, [_ZN6thrust24THRUST_300001_SM_1000_NS8cuda_cub4core6detail5shmemE+48];
	setp.lt.f32 	%p115, %f286, %f193;
	mov.f32 	%f287, %f286;
	mov.u64 	%rd473, %rd472;
	@%p115 bra 	$L__BB8_221;
	setp.lt.f32 	%p116, %f193, %f286;
	mov.f32 	%f287, %f193;
	mov.u64 	%rd473, %rd218;
	@%p116 bra 	$L__BB8_221;
	setp.lt.s64 	%p117, %rd472, %rd218;
	selp.f32 	%f287, %f286, %f193, %p117;
	min.s64 	%rd473, %rd472, %rd218;
$L__BB8_221:
	ld.shared.f32 	%f196, [_ZN6thrust24THRUST_300001_SM_1000_NS8cuda_cub4core6detail5shmemE+56];
	ld.shared.u64 	%rd221, [_ZN6thrust24THRUST_300001_SM_1000_NS8cuda_cub4core6detail5shmemE+64];
	setp.lt.f32 	%p118, %f287, %f196;
	mov.f32 	%f288, %f287;
	mov.u64 	%rd474, %rd473;
	@%p118 bra 	$L__BB8_224;
	setp.lt.f32 	%p119, %f196, %f287;
	mov.f32 	%f288, %f196;
	mov.u64 	%rd474, %rd221;
	@%p119 bra 	$L__BB8_224;
	setp.lt.s64 	%p120, %rd473, %rd221;
	selp.f32 	%f288, %f287, %f196, %p120;
	min.s64 	%rd474, %rd473, %rd221;
$L__BB8_224:
	ld.shared.f32 	%f199, [_ZN6thrust24THRUST_300001_SM_1000_NS8cuda_cub4core6detail5shmemE+72];
	ld.shared.u64 	%rd224, [_ZN6thrust24THRUST_300001_SM_1000_NS8cuda_cub4core6detail5shmemE+80];
	setp.lt.f32 	%p121, %f288, %f199;
	mov.f32 	%f289, %f288;
	mov.u64 	%rd475, %rd474;
	@%p121 bra 	$L__BB8_227;
	setp.lt.f32 	%p122, %f199, %f288;
	mov.f32 	%f289, %f199;
	mov.u64 	%rd475, %rd224;
	@%p122 bra 	$L__BB8_227;
	setp.lt.s64 	%p123, %rd474, %rd224;
	selp.f32 	%f289, %f288, %f199, %p123;
	min.s64 	%rd475, %rd474, %rd224;
$L__BB8_227:
	ld.shared.f32 	%f202, [_ZN6thrust24THRUST_300001_SM_1000_NS8cuda_cub4core6detail5shmemE+88];
	ld.shared.u64 	%rd227, [_ZN6thrust24THRUST_300001_SM_1000_NS8cuda_cub4core6detail5shmemE+96];
	setp.lt.f32 	%p124, %f289, %f202;
	mov.f32 	%f290, %f289;
	mov.u64 	%rd476, %rd475;
	@%p124 bra 	$L__BB8_230;
	setp.lt.f32 	%p125, %f202, %f289;
	mov.f32 	%f290, %f202;
	mov.u64 	%rd476, %rd227;
	@%p125 bra 	$L__BB8_230;
	setp.lt.s64 	%p126, %rd475, %rd227;
	selp.f32 	%f290, %f289, %f202, %p126;
	min.s64 	%rd476, %rd475, %rd227;
$L__BB8_230:
	ld.shared.f32 	%f205, [_ZN6thrust24THRUST_300001_SM_1000_NS8cuda_cub4core6detail5shmemE+104];
	ld.shared.u64 	%rd230, [_ZN6thrust24THRUST_300001_SM_1000_NS8cuda_cub4core6detail5shmemE+112];
	setp.lt.f32 	%p127, %f290, %f205;
	mov.f32 	%f291, %f290;
	mov.u64 	%rd477, %rd476;
	@%p127 bra 	$L__BB8_233;
	setp.lt.f32 	%p128, %f205, %f290;
	mov.f32 	%f291, %f205;
	mov.u64 	%rd477, %rd230;
	@%p128 bra 	$L__BB8_233;
	setp.lt.s64 	%p129, %rd476, %rd230;
	selp.f32 	%f291, %f290, %f205, %p129;
	min.s64 	%rd477, %rd476, %rd230;
$L__BB8_233:
	ld.shared.f32 	%f208, [_ZN6thrust24THRUST_300001_SM_1000_NS8cuda_cub4core6detail5shmemE+120];
	ld.shared.u64 	%rd233, [_ZN6thrust24THRUST_300001_SM_1000_NS8cuda_cub4core6detail5shmemE+128];
	setp.lt.f32 	%p130, %f291, %f208;
	mov.f32 	%f292, %f291;
	mov.u64 	%rd478, %rd477;
	@%p130 bra 	$L__BB8_236;
	setp.lt.f32 	%p131, %f208, %f291;
	mov.f32 	%f292, %f208;
	mov.u64 	%rd478, %rd233;
	@%p131 bra 	$L__BB8_236;
	setp.lt.s64 	%p132, %rd477, %rd233;
	selp.f32 	%f292, %f291, %f208, %p132;
	min.s64 	%rd478, %rd477, %rd233;
$L__BB8_236:
	mov.u32 	%r426, %tid.x;
	setp.ne.s32 	%p259, %r426, 0;
	@%p259 bra 	$L__BB8_238;
	ld.param.u64 	%rd391, [_ZN6thrust24THRUST_300001_SM_1000_NS8cuda_cub4core6detail13_kernel_agentINS1_8__reduce11ReduceAgentIPN4cuda3std3__45tupleIJflEEESC_SB_lNS1_9__extrema9arg_min_fIflNS9_4lessIfEEEEEEJSC_SC_iSH_EEEvDpT0__param_1];
	cvta.to.global.u64 	%rd390, %rd391;
	st.global.f32 	[%rd390], %f292;
	st.global.u64 	[%rd390+8], %rd478;
$L__BB8_238:
	ret;

}
	// .globl	_ZN3cub18CUB_300001_SM_10006detail11EmptyKernelIvEEvv
.visible .entry _ZN3cub18CUB_300001_SM_10006detail11EmptyKernelIvEEvv()
{


	ret;

}


// ===== COMPILED SASS (sm_100) =====

	.target	sm_100

	.elftype	@"ET_EXEC"


//--------------------- .note.nv.tkinfo           --------------------------
	.section	.note.nv.tkinfo,"",@"SHT_NOTE"
	.sectionflags	@"SHF_NOTE_NV_TKINFO"
	.tkinfo
        /*0018*/ 	.word	0x00000002
        /*0030*/ 	.string	""
        /*0030*/ 	.string	"ptxas"
        /*0030*/ 	.string	"Cuda compilation tools, release 13.0, V13.0.88"
        /*0030*/ 	.string	"Build cuda_13.0.r13.0/compiler.36424714_0"
        /*0030*/ 	.string	"-arch sm_100 -m 64 "



//--------------------- .note.nv.cuinfo           --------------------------
	.section	.note.nv.cuinfo,"",@"SHT_NOTE"
	.sectionflags	@"SHF_NOTE_NV_CUINFO"
        /*0018*/ 	.short	0x0002
        /*001a*/ 	.short	0x0064
        /*001c*/ 	.short	0x0082
	.zero		2


//--------------------- .nv.info                  --------------------------
	.section	.nv.info,"",@"SHT_CUDA_INFO"
	.align	4


	//----- nvinfo : EIATTR_REGCOUNT
	.align		4
        /*0000*/ 	.byte	0x04, 0x2f
        /*0002*/ 	.short	(.L_46 - .L_45)
	.align		4
.L_45:
        /*0004*/ 	.word	index@(_Z11test_kernelPfiS_S_i)
        /*0008*/ 	.word	0x00000020


	//----- nvinfo : EIATTR_FRAME_SIZE
	.align		4
.L_46:
        /*000c*/ 	.byte	0x04, 0x11
        /*000e*/ 	.short	(.L_48 - .L_47)
	.align		4
.L_47:
        /*0010*/ 	.word	index@(_Z11test_kernelPfiS_S_i)
        /*0014*/ 	.word	0x00000000


	//----- nvinfo : EIATTR_REGCOUNT
	.align		4
.L_48:
        /*0018*/ 	.byte	0x04, 0x2f
        /*001a*/ 	.short	(.L_50 - .L_49)
	.align		4
.L_49:
        /*001c*/ 	.word	index@(_ZN6thrust24THRUST_300001_SM_1000_NS8cuda_cub4core6detail13_kernel_agentINS1_8__reduce11ReduceAgentINS0_12zip_iteratorIN4cuda3std3__45tupleIJNS0_6detail15normal_iteratorINS0_10device_ptrIfEEEENS0_17counting_iteratorIlNS0_11use_defaultESI_SI_EEEEEEEPNSB_IJflEEESM_iNS1_9__extrema9arg_min_fIflNSA_4lessIfEEEEEEJSL_SN_iSS_EEEvDpT0_)
        /*0020*/ 	.word	0x0000001e


	//----- nvinfo : EIATTR_FRAME_SIZE
	.align		4
.L_50:
        /*0024*/ 	.byte	0x04, 0x11
        /*0026*/ 	.short	(.L_52 - .L_51)
	.align		4
.L_51:
        /*0028*/ 	.word	index@(_ZN6thrust24THRUST_300001_SM_1000_NS8cuda_cub4core6detail13_kernel_agentINS1_8__reduce11ReduceAgentINS0_12zip_iteratorIN4cuda3std3__45tupleIJNS0_6detail15normal_iteratorINS0_10device_ptrIfEEEENS0_17counting_iteratorIlNS0_11use_defaultESI_SI_EEEEEEEPNSB_IJflEEESM_iNS1_9__extrema9arg_min_fIflNSA_4lessIfEEEEEEJSL_SN_iSS_EEEvDpT0_)
        /*002c*/ 	.word	0x00000000


	//----- nvinfo : EIATTR_REGCOUNT
	.align		4
.L_52:
        /*0030*/ 	.byte	0x04, 0x2f
        /*0032*/ 	.short	(.L_54 - .L_53)
	.align		4
.L_53:
        /*0034*/ 	.word	index@(_ZN6thrust24THRUST_300001_SM_1000_NS8cuda_cub4core6detail13_kernel_agentINS1_8__reduce11ReduceAgentINS0_12zip_iteratorIN4cuda3std3__45tupleIJNS0_6detail15normal_iteratorINS0_10device_ptrIfEEEENS0_17counting_iteratorIlNS0_11use_defaultESI_SI_EEEEEEEPNSB_IJflEEESM_iNS1_9__extrema9arg_min_fIflNSA_4lessIfEEEEEEJSL_SN_iN3cub18CUB_300001_SM_100013GridEvenShareIiEENSV_9GridQueueIjEESS_EEEvDpT0_)
        /*0038*/ 	.word	0x0000001d


	//----- nvinfo : EIATTR_FRAME_SIZE
	.align		4
.L_54:
        /*003c*/ 	.byte	0x04, 0x11
        /*003e*/ 	.short	(.L_56 - .L_55)
	.align		4
.L_55:
        /*0040*/ 	.word	index@(_ZN6thrust24THRUST_300001_SM_1000_NS8cuda_cub4core6detail13_kernel_agentINS1_8__reduce11ReduceAgentINS0_12zip_iteratorIN4cuda3std3__45tupleIJNS0_6detail15normal_iteratorINS0_10device_ptrIfEEEENS0_17counting_iteratorIlNS0_11use_defaultESI_SI_EEEEEEEPNSB_IJflEEESM_iNS1_9__extrema9arg_min_fIflNSA_4lessIfEEEEEEJSL_SN_iN3cub18CUB_300001_SM_100013GridEvenShareIiEENSV_9GridQueueIjEESS_EEEvDpT0_)
        /*0044*/ 	.word	0x00000000


	//----- nvinfo : EIATTR_REGCOUNT
	.align		4
.L_56:
        /*0048*/ 	.byte	0x04, 0x2f
        /*004a*/ 	.short	(.L_58 - .L_57)
	.align		4
.L_57:
        /*004c*/ 	.word	index@(_ZN6thrust24THRUST_300001_SM_1000_NS8cuda_cub4core6detail13_kernel_agentINS1_8__reduce10DrainAgentIiEEJN3cub18CUB_300001_SM_10009GridQueueIjEEiEEEvDpT0_)
        /*0050*/ 	.word	0x00000008


	//----- nvinfo : EIATTR_FRAME_SIZE
	.align		4
.L_58:
        /*0054*/ 	.byte	0x04, 0x11
        /*0056*/ 	.short	(.L_60 - .L_59)
	.align		4
.L_59:
        /*0058*/ 	.word	index@(_ZN6thrust24THRUST_300001_SM_1000_NS8cuda_cub4core6detail13_kernel_agentINS1_8__reduce10DrainAgentIiEEJN3cub18CUB_300001_SM_10009GridQueueIjEEiEEEvDpT0_)
        /*005c*/ 	.word	0x00000000


	//----- nvinfo : EIATTR_REGCOUNT
	.align		4
.L_60:
        /*0060*/ 	.byte	0x04, 0x2f
        /*0062*/ 	.short	(.L_62 - .L_61)
	.align		4
.L_61:
        /*0064*/ 	.word	index@(_ZN6thrust24THRUST_300001_SM_1000_NS8cuda_cub4core6detail13_kernel_agentINS1_8__reduce11ReduceAgentIPN4cuda3std3__45tupleIJflEEESC_SB_iNS1_9__extrema9arg_min_fIflNS9_4lessIfEEEEEEJSC_SC_iSH_EEEvDpT0_)
        /*0068*/ 	.word	0x0000001e


	//----- nvinfo : EIATTR_FRAME_SIZE
	.align		4
.L_62:
        /*006c*/ 	.byte	0x04, 0x11
        /*006e*/ 	.short	(.L_64 - .L_63)
	.align		4
.L_63:
        /*0070*/ 	.word	index@(_ZN6thrust24THRUST_300001_SM_1000_NS8cuda_cub4core6detail13_kernel_agentINS1_8__reduce11ReduceAgentIPN4cuda3std3__45tupleIJflEEESC_SB_iNS1_9__extrema9arg_min_fIflNS9_4lessIfEEEEEEJSC_SC_iSH_EEEvDpT0_)
        /*0074*/ 	.word	0x00000000


	//----- nvinfo : EIATTR_REGCOUNT
	.align		4
.L_64:
        /*0078*/ 	.byte	0x04, 0x2f
        /*007a*/ 	.short	(.L_66 - .L_65)
	.align		4
.L_65:
        /*007c*/ 	.word	index@(_ZN6thrust24THRUST_300001_SM_1000_NS8cuda_cub4core6detail13_kernel_agentINS1_8__reduce11ReduceAgentINS0_12zip_iteratorIN4cuda3std3__45tupleIJNS0_6detail15normal_iteratorINS0_10device_ptrIfEEEENS0_17counting_iteratorIlNS0_11use_defaultESI_SI_EEEEEEEPNSB_IJflEEESM_lNS1_9__extrema9arg_min_fIflNSA_4lessIfEEEEEEJSL_SN_lSS_EEEvDpT0_)
        /*0080*/ 	.word	0x0000001c


	//----- nvinfo : EIATTR_FRAME_SIZE
	.align		4
.L_66:
        /*0084*/ 	.byte	0x04, 0x11
        /*0086*/ 	.short	(.L_68 - .L_67)
	.align		4
.L_67:
        /*0088*/ 	.word	index@(_ZN6thrust24THRUST_300001_SM_1000_NS8cuda_cub4core6detail13_kernel_agentINS1_8__reduce11ReduceAgentINS0_12zip_iteratorIN4cuda3std3__45tupleIJNS0_6detail15normal_iteratorINS0_10device_ptrIfEEEENS0_17counting_iteratorIlNS0_11use_defaultESI_SI_EEEEEEEPNSB_IJflEEESM_lNS1_9__extrema9arg_min_fIflNSA_4lessIfEEEEEEJSL_SN_lSS_EEEvDpT0_)
        /*008c*/ 	.word	0x00000000


	//----- nvinfo : EIATTR_REGCOUNT
	.align		4
.L_68:
        /*0090*/ 	.byte	0x04, 0x2f
        /*0092*/ 	.short	(.L_70 - .L_69)
	.align		4
.L_69:
        /*0094*/ 	.word	index@(_ZN6thrust24THRUST_300001_SM_1000_NS8cuda_cub4core6detail13_kernel_agentINS1_8__reduce11ReduceAgentINS0_12zip_iteratorIN4cuda3std3__45tupleIJNS0_6detail15normal_iteratorINS0_10device_ptrIfEEEENS0_17counting_iteratorIlNS0_11use_defaultESI_SI_EEEEEEEPNSB_IJflEEESM_lNS1_9__extrema9arg_min_fIflNSA_4lessIfEEEEEEJSL_SN_lN3cub18CUB_300001_SM_100013GridEvenShareIlEENSV_9GridQueueIyEESS_EEEvDpT0_)
        /*0098*/ 	.word	0x0000001e


	//----- nvinfo : EIATTR_FRAME_SIZE
	.align		4
.L_70:
        /*009c*/ 	.byte	0x04, 0x11
        /*009e*/ 	.short	(.L_72 - .L_71)
	.align		4
.L_71:
        /*00a0*/ 	.word	index@(_ZN6thrust24THRUST_300001_SM_1000_NS8cuda_cub4core6detail13_kernel_agentINS1_8__reduce11ReduceAgentINS0_12zip_iteratorIN4cuda3std3__45tupleIJNS0_6detail15normal_iteratorINS0_10device_ptrIfEEEENS0_17counting_iteratorIlNS0_11use_defaultESI_SI_EEEEEEEPNSB_IJflEEESM_lNS1_9__extrema9arg_min_fIflNSA_4lessIfEEEEEEJSL_SN_lN3cub18CUB_300001_SM_100013GridEvenShareIlEENSV_9GridQueueIyEESS_EEEvDpT0_)
        /*00a4*/ 	.word	0x00000000


	//----- nvinfo : EIATTR_REGCOUNT
	.align		4
.L_72:
        /*00a8*/ 	.byte	0x04, 0x2f
        /*00aa*/ 	.short	(.L_74 - .L_73)
	.align		4
.L_73:
        /*00ac*/ 	.word	index@(_ZN6thrust24THRUST_300001_SM_1000_NS8cuda_cub4core6detail13_kernel_agentINS1_8__reduce10DrainAgentIlEEJN3cub18CUB_300001_SM_10009GridQueueIyEElEEEvDpT0_)
        /*00b0*/ 	.word	0x00000008


	//----- nvinfo : EIATTR_FRAME_SIZE
	.align		4
.L_74:
        /*00b4*/ 	.byte	0x04, 0x11
        /*00b6*/ 	.short	(.L_76 - .L_75)
	.align		4
.L_75:
        /*00b8*/ 	.word	index@(_ZN6thrust24THRUST_300001_SM_1000_NS8cuda_cub4core6detail13_kernel_agentINS1_8__reduce10DrainAgentIlEEJN3cub18CUB_300001_SM_10009GridQueueIyEElEEEvDpT0_)
        /*00bc*/ 	.word	0x00000000


	//----- nvinfo : EIATTR_REGCOUNT
	.align		4
.L_76:
        /*00c0*/ 	.byte	0x04, 0x2f
        /*00c2*/ 	.short	(.L_78 - .L_77)
	.align		4
.L_77:
        /*00c4*/ 	.word	index@(_ZN6thrust24THRUST_300001_SM_1000_NS8cuda_cub4core6detail13_kernel_agentINS1_8__reduce11ReduceAgentIPN4cuda3std3__45tupleIJflEEESC_SB_lNS1_9__extrema9arg_min_fIflNS9_4lessIfEEEEEEJSC_SC_iSH_EEEvDpT0_)
        /*00c8*/ 	.word	0x00000020


	//----- nvinfo : EIATTR_FRAME_SIZE
	.align		4
.L_78:
        /*00cc*/ 	.byte	0x04, 0x11
        /*00ce*/ 	.short	(.L_80 - .L_79)
	.align		4
.L_79:
        /*00d0*/ 	.word	index@(_ZN6thrust24THRUST_300001_SM_1000_NS8cuda_cub4core6detail13_kernel_agentINS1_8__reduce11ReduceAgentIPN4cuda3std3__45tupleIJflEEESC_SB_lNS1_9__extrema9arg_min_fIflNS9_4lessIfEEEEEEJSC_SC_iSH_EEEvDpT0_)
        /*00d4*/ 	.word	0x00000000


	//----- nvinfo : EIATTR_REGCOUNT
	.align		4
.L_80:
        /*00d8*/ 	.byte	0x04, 0x2f
        /*00da*/ 	.short	(.L_82 - .L_81)
	.align		4
.L_81:
        /*00dc*/ 	.word	index@(_ZN3cub18CUB_300001_SM_10006detail11EmptyKernelIvEEvv)
        /*00e0*/ 	.word	0x00000004


	//----- nvinfo : EIATTR_FRAME_SIZE
	.align		4
.L_82:
        /*00e4*/ 	.byte	0x04, 0x11
        /*00e6*/ 	.short	(.L_84 - .L_83)
	.align		4
.L_83:
        /*00e8*/ 	.word	index@(_ZN3cub18CUB_300001_SM_10006detail11EmptyKernelIvEEvv)
        /*00ec*/ 	.word	0x00000000


	//----- nvinfo : EIATTR_MIN_STACK_SIZE
	.align		4
.L_84:
        /*00f0*/ 	.byte	0x04, 0x12
        /*00f2*/ 	.short	(.L_86 - .L_85)
	.align		4
.L_85:
        /*00f4*/ 	.word	index@(_ZN3cub18CUB_300001_SM_10006detail11EmptyKernelIvEEvv)
        /*00f8*/ 	.word	0x00000000


	//----- nvinfo : EIATTR_MIN_STACK_SIZE
	.align		4
.L_86:
        /*00fc*/ 	.byte	0x04, 0x12
        /*00fe*/ 	.short	(.L_88 - .L_87)
	.align		4
.L_87:
        /*0100*/ 	.word	index@(_ZN6thrust24THRUST_300001_SM_1000_NS8cuda_cub4core6detail13_kernel_agentINS1_8__reduce11ReduceAgentIPN4cuda3std3__45tupleIJflEEESC_SB_lNS1_9__extrema9arg_min_fIflNS9_4lessIfEEEEEEJSC_SC_iSH_EEEvDpT0_)
        /*0104*/ 	.word	0x00000000


	//----- nvinfo : EIATTR_MIN_STACK_SIZE
	.align		4
.L_88:
        /*0108*/ 	.byte	0x04, 0x12
        /*010a*/ 	.short	(.L_90 - .L_89)
	.align		4
.L_89:
        /*010c*/ 	.word	index@(_ZN6thrust24THRUST_300001_SM_1000_NS8cuda_cub4core6detail13_kernel_agentINS1_8__reduce10DrainAgentIlEEJN3cub18CUB_300001_SM_10009GridQueueIyEElEEEvDpT0_)
        /*0110*/ 	.word	0x00000000


	//----- nvinfo : EIATTR_MIN_STACK_SIZE
	.align		4
.L_90:
        /*0114*/ 	.byte	0x04, 0x12
        /*0116*/ 	.short	(.L_92 - .L_91)
	.align		4
.L_91:
        /*0118*/ 	.word	index@(_ZN6thrust24THRUST_300001_SM_1000_NS8cuda_cub4core6detail13_kernel_agentINS1_8__reduce11ReduceAgentINS0_12zip_iteratorIN4cuda3std3__45tupleIJNS0_6detail15normal_iteratorINS0_10device_ptrIfEEEENS0_17counting_iteratorIlNS0_11use_defaultESI_SI_EEEEEEEPNSB_IJflEEESM_lNS1_9__extrema9arg_min_fIflNSA_4lessIfEEEEEEJSL_SN_lN3cub18CUB_300001_SM_100013GridEvenShareIlEENSV_9GridQueueIyEESS_EEEvDpT0_)
        /*011c*/ 	.word	0x00000000


	//----- nvinfo : EIATTR_MIN_STACK_SIZE
	.align		4
.L_92:
        /*0120*/ 	.byte	0x04, 0x12
        /*0122*/ 	.short	(.L_94 - .L_93)
	.align		4
.L_93:
        /*0124*/ 	.word	index@(_ZN6thrust24THRUST_300001_SM_1000_NS8cuda_cub4core6detail13_kernel_agentINS1_8__reduce11ReduceAgentINS0_12zip_iteratorIN4cuda3std3__45tupleIJNS0_6detail15normal_iteratorINS0_10device_ptrIfEEEENS0_17counting_iteratorIlNS0_11use_defaultESI_SI_EEEEEEEPNSB_IJflEEESM_lNS1_9__extrema9arg_min_fIflNSA_4lessIfEEEEEEJSL_SN_lSS_EEEvDpT0_)
        /*0128*/ 	.word	0x00000000


	//----- nvinfo : EIATTR_MIN_STACK_SIZE
	.align		4
.L_94:
        /*012c*/ 	.byte	0x04, 0x12
        /*012e*/ 	.short	(.L_96 - .L_95)
	.align		4
.L_95:
        /*0130*/ 	.word	index@(_ZN6thrust24THRUST_300001_SM_1000_NS8cuda_cub4core6detail13_kernel_agentINS1_8__reduce11ReduceAgentIPN4cuda3std3__45tupleIJflEEESC_SB_iNS1_9__extrema9arg_min_fIflNS9_4lessIfEEEEEEJSC_SC_iSH_EEEvDpT0_)
        /*0134*/ 	.word	0x00000000


	//----- nvinfo : EIATTR_MIN_STACK_SIZE
	.align		4
.L_96:
        /*0138*/ 	.byte	0x04, 0x12
        /*013a*/ 	.short	(.L_98 - .L_97)
	.align		4
.L_97:
        /*013c*/ 	.word	index@(_ZN6thrust24THRUST_300001_SM_1000_NS8cuda_cub4core6detail13_kernel_agentINS1_8__reduce10DrainAgentIiEEJN3cub18CUB_300001_SM_10009GridQueueIjEEiEEEvDpT0_)
        /*0140*/ 	.word	0x00000000


	//----- nvinfo : EIATTR_MIN_STACK_SIZE
	.align		4
.L_98:
        /*0144*/ 	.byte	0x04, 0x12
        /*0146*/ 	.short	(.L_100 - .L_99)
	.align		4
.L_99:
        /*0148*/ 	.word	index@(_ZN6thrust24THRUST_300001_SM_1000_NS8cuda_cub4core6detail13_kernel_agentINS1_8__reduce11ReduceAgentINS0_12zip_iteratorIN4cuda3std3__45tupleIJNS0_6detail15normal_iteratorINS0_10device_ptrIfEEEENS0_17counting_iteratorIlNS0_11use_defaultESI_SI_EEEEEEEPNSB_IJflEEESM_iNS1_9__extrema9arg_min_fIflNSA_4lessIfEEEEEEJSL_SN_iN3cub18CUB_300001_SM_100013GridEvenShareIiEENSV_9GridQueueIjEESS_EEEvDpT0_)
        /*014c*/ 	.word	0x00000000


	//----- nvinfo : EIATTR_MIN_STACK_SIZE
	.align		4
.L_100:
        /*0150*/ 	.byte	0x04, 0x12
        /*0152*/ 	.short	(.L_102 - .L_101)
	.align		4
.L_101:
        /*0154*/ 	.word	index@(_ZN6thrust24THRUST_300001_SM_1000_NS8cuda_cub4core6detail13_kernel_agentINS1_8__reduce11ReduceAgentINS0_12zip_iteratorIN4cuda3std3__45tupleIJNS0_6detail15normal_iteratorINS0_10device_ptrIfEEEENS0_17counting_iteratorIlNS0_11use_defaultESI_SI_EEEEEEEPNSB_IJflEEESM_iNS1_9__extrema9arg_min_fIflNSA_4lessIfEEEEEEJSL_SN_iSS_EEEvDpT0_)
        /*0158*/ 	.word	0x00000000


	//----- nvinfo : EIATTR_MIN_STACK_SIZE
	.align		4
.L_102:
        /*015c*/ 	.byte	0x04, 0x12
        /*015e*/ 	.short	(.L_104 - .L_103)
	.align		4
.L_103:
        /*0160*/ 	.word	index@(_Z11test_kernelPfiS_S_i)
        /*0164*/ 	.word	0x00000000
.L_104:


//--------------------- .nv.compat                --------------------------
	.section	.nv.compat,"",@"SHT_CUDA_COMPAT_INFO"
	.align	4
        /*0000*/ 	.byte	0x02, 0x09, 0x00, 0x00, 0x02, 0x02, 0x01, 0x00, 0x02, 0x05, 0x05, 0x00, 0x03, 0x07, 0x01, 0x01
        /*0010*/ 	.byte	0x02, 0x03, 0x00, 0x00, 0x02, 0x06, 0x01, 0x00, 0x04, 0x0b, 0x08, 0x00, 0x09, 0x00, 0x00, 0x00
        /*0020*/ 	.byte	0x00, 0x00, 0x00, 0x00


//--------------------- .nv.info._ZN3cub18CUB_300001_SM_10006detail11EmptyKernelIvEEvv --------------------------
	.section	.nv.info._ZN3cub18CUB_300001_SM_10006detail11EmptyKernelIvEEvv,"",@"SHT_CUDA_INFO"
	.sectionflags	@""
	.align	4


	//----- nvinfo : EIATTR_CUDA_API_VERSION
	.align		4
        /*0000*/ 	.byte	0x04, 0x37
        /*0002*/ 	.short	(.L_106 - .L_105)
.L_105:
        /*0004*/ 	.word	0x00000082


	//----- nvinfo : EIATTR_SPARSE_MMA_MASK
	.align		4
.L_106:
        /*0008*/ 	.byte	0x03, 0x50
        /*000a*/ 	.short	0x0000


	//----- nvinfo : EIATTR_MAXREG_COUNT
	.align		4
        /*000c*/ 	.byte	0x03, 0x1b
        /*000e*/ 	.short	0x00ff


	//----- nvinfo : EIATTR_MERCURY_ISA_VERSION
	.align		4
        /*0010*/ 	.byte	0x03, 0x5f
        /*0012*/ 	.short	0x0101


	//----- nvinfo : EIATTR_VRC_CTA_INIT_COUNT
	.align		4
        /*0014*/ 	.byte	0x02, 0x4a
	.zero		1
	.zero		1


	//----- nvinfo : EIATTR_EXIT_INSTR_OFFSETS
	.align		4
        /*0018*/ 	.byte	0x04, 0x1c
        /*001a*/ 	.short	(.L_108 - .L_107)


	//   ....[0]....
.L_107:
        /*001c*/ 	.word	0x00000010


	//----- nvinfo : EIATTR_SW_WAR
	.align		4
.L_108:
        /*0020*/ 	.byte	0x04, 0x36
        /*0022*/ 	.short	(.L_110 - .L_109)
.L_109:
        /*0024*/ 	.word	0x00000008
.L_110:


//--------------------- .nv.info._ZN6thrust24THRUST_300001_SM_1000_NS8cuda_cub4core6detail13_kernel_agentINS1_8__reduce11ReduceAgentIPN4cuda3std3__45tupleIJflEEESC_SB_lNS1_9__extrema9arg_min_fIflNS9_4lessIfEEEEEEJSC_SC_iSH_EEEvDpT0_ --------------------------
	.section	.nv.info._ZN6thrust24THRUST_300001_SM_1000_NS8cuda_cub4core6detail13_kernel_agentINS1_8__reduce11ReduceAgentIPN4cuda3std3__45tupleIJflEEESC_SB_lNS1_9__extrema9arg_min_fIflNS9_4lessIfEEEEEEJSC_SC_iSH_EEEvDpT0_,"",@"SHT_CUDA_INFO"
	.sectionflags	@""
	.align	4


	//----- nvinfo : EIATTR_CUDA_API_VERSION
	.align		4
        /*0000*/ 	.byte	0x04, 0x37
        /*0002*/ 	.short	(.L_112 - .L_111)
.L_111:
        /*0004*/ 	.word	0x00000082


	//----- nvinfo : EIATTR_KPARAM_INFO
	.align		4
.L_112:
        /*0008*/ 	.byte	0x04, 0x17
        /*000a*/ 	.short	(.L_114 - .L_113)
.L_113:
        /*000c*/ 	.word	0x00000000
        /*0010*/ 	.short	0x0003
        /*0012*/ 	.short	0x0014
        /*0014*/ 	.byte	0x00, 0xf0, 0x05, 0x00


	//----- nvinfo : EIATTR_KPARAM_INFO
	.align		4
.L_114:
        /*0018*/ 	.byte	0x04, 0x17
        /*001a*/ 	.short	(.L_116 - .L_115)
.L_115:
        /*001c*/ 	.word	0x00000000
        /*0020*/ 	.short	0x0002
        /*0022*/ 	.short	0x0010
        /*0024*/ 	.byte	0x00, 0xf0, 0x11, 0x00


	//----- nvinfo : EIATTR_KPARAM_INFO
	.align		4
.L_116:
        /*0028*/ 	.byte	0x04, 0x17
        /*002a*/ 	.short	(.L_118 - .L_117)
.L_117:
        /*002c*/ 	.word	0x00000000
        /*0030*/ 	.short	0x0001
        /*0032*/ 	.short	0x0008
        /*0034*/ 	.byte	0x00, 0xf5, 0x21, 0x00


	//----- nvinfo : EIATTR_KPARAM_INFO
	.align		4
.L_118:
        /*0038*/ 	.byte	0x04, 0x17
        /*003a*/ 	.short	(.L_120 - .L_119)
.L_119:
        /*003c*/ 	.word	0x00000000
        /*0040*/ 	.short	0x0000
        /*0042*/ 	.short	0x0000
        /*0044*/ 	.byte	0x00, 0xf5, 0x21, 0x00


	//----- nvinfo : EIATTR_SPARSE_MMA_MASK
	.align		4
.L_120:
        /*0048*/ 	.byte	0x03, 0x50
        /*004a*/ 	.short	0x0000


	//----- nvinfo : EIATTR_MAXREG_COUNT
	.align		4
        /*004c*/ 	.byte	0x03, 0x1b
        /*004e*/ 	.short	0x00ff


	//----- nvinfo : EIATTR_NUM_BARRIERS
	.align		4
        /*0050*/ 	.byte	0x02, 0x4c
        /*0052*/ 	.byte	0x01
	.zero		1


	//----- nvinfo : EIATTR_MERCURY_ISA_VERSION
	.align		4
        /*0054*/ 	.byte	0x03, 0x5f
        /*0056*/ 	.short	0x0101


	//----- nvinfo : EIATTR_COOP_GROUP_MASK_REGIDS
	.align		4
        /*0058*/ 	.byte	0x04, 0x29
        /*005a*/ 	.short	(.L_122 - .L_121)


	//   ....[0]....
.L_121:
        /*005c*/ 	.word	0xffffffff


	//   ....[1]....
        /*0060*/ 	.word	0xffffffff


	//   ....[2]....
        /*0064*/ 	.word	0xffffffff


	//   ....[3]....
        /*0068*/ 	.word	0xffffffff


	//   ....[4]....
        /*006c*/ 	.word	0xffffffff


	//   ....[5]....
        /*0070*/ 	.word	0xffffffff


	//   ....[6]....
        /*0074*/ 	.word	0xffffffff


	//   ....[7]....
        /*0078*/ 	.word	0xffffffff


	//   ....[8]....
        /*007c*/ 	.word	0xffffffff


	//   ....[9]....
        /*0080*/ 	.word	0xffffffff


	//   ....[10]....
        /*0084*/ 	.word	0xffffffff


	//   ....[11]....
        /*0088*/ 	.word	0xffffffff


	//   ....[12]....
        /*008c*/ 	.word	0xffffffff


	//   ....[13]....
        /*0090*/ 	.word	0xffffffff


	//   ....[14]....
        /*0094*/ 	.word	0xffffffff


	//   ....[15]....
        /*0098*/ 	.word	0xffffffff


	//   ....[16]....
        /*009c*/ 	.word	0xffffffff


	//   ....[17]....
        /*00a0*/ 	.word	0xffffffff


	//   ....[18]....
        /*00a4*/ 	.word	0xffffffff


	//   ....[19]....
        /*00a8*/ 	.word	0xffffffff


	//   ....[20]....
        /*00ac*/ 	.word	0xffffffff


	//   ....[21]....
        /*00b0*/ 	.word	0xffffffff


	//   ....[22]....
        /*00b4*/ 	.word	0xffffffff


	//   ....[23]....
        /*00b8*/ 	.word	0xffffffff


	//   ....[24]....
        /*00bc*/ 	.word	0xffffffff


	//   ....[25]....
        /*00c0*/ 	.word	0xffffffff


	//   ....[26]....
        /*00c4*/ 	.word	0xffffffff


	//   ....[27]....
        /*00c8*/ 	.word	0xffffffff


	//   ....[28]....
        /*00cc*/ 	.word	0xffffffff


	//   ....[29]....
        /*00d0*/ 	.word	0xffffffff


	//   ....[30]....
        /*00d4*/ 	.word	0xffffffff


	//   ....[31]....
        /*00d8*/ 	.word	0xffffffff


	//   ....[32]....
        /*00dc*/ 	.word	0xffffffff


	//   ....[33]....
        /*00e0*/ 	.word	0xffffffff


	//   ....[34]....
        /*00e4*/ 	.word	0xffffffff


	//   ....[35]....
        /*00e8*/ 	.word	0xffffffff


	//   ....[36]....
        /*00ec*/ 	.word	0xffffffff


	//   ....[37]....
        /*00f0*/ 	.word	0xffffffff


	//   ....[38]....
        /*00f4*/ 	.word	0xffffffff


	//   ....[39]....
        /*00f8*/ 	.word	0xffffffff


	//   ....[40]....
        /*00fc*/ 	.word	0xffffffff


	//   ....[41]....
        /*0100*/ 	.word	0xffffffff


	//   ....[42]....
        /*0104*/ 	.word	0xffffffff


	//   ....[43]....
        /*0108*/ 	.word	0xffffffff


	//   ....[44]....
        /*010c*/ 	.word	0xffffffff


	//----- nvinfo : EIATTR_COOP_GROUP_INSTR_OFFSETS
	.align		4
.L_122:
        /*0110*/ 	.byte	0x04, 0x28
        /*0112*/ 	.short	(.L_124 - .L_123)


	//   ....[0]....
.L_123:
        /*0114*/ 	.word	0x00000a00


	//   ....[1]....
        /*0118*/ 	.word	0x00000a30


	//   ....[2]....
        /*011c*/ 	.word	0x00000a40


	//   ....[3]....
        /*0120*/ 	.word	0x00000b40


	//   ....[4]....
        /*0124*/ 	.word	0x00000b70


	//   ....[5]....
        /*0128*/ 	.word	0x00000ba0


	//   ....[6]....
        /*012c*/ 	.word	0x00000ca0


	//   ....[7]....
        /*0130*/ 	.word	0x00000cd0


	//   ....[8]....
        /*0134*/ 	.word	0x00000d00


	//   ....[9]....
        /*0138*/ 	.word	0x00000e00


	//   ....[10]....
        /*013c*/ 	.word	0x00000e30


	//   ....[11]....
        /*0140*/ 	.word	0x00000e60


	//   ....[12]....
        /*0144*/ 	.word	0x00000f60


	//   ....[13]....
        /*0148*/ 	.word	0x00000fa0


	//   ....[14]....
        /*014c*/ 	.word	0x00000fd0


	//   ....[15]....
        /*0150*/ 	.word	0x00001b70


	//   ....[16]....
        /*0154*/ 	.word	0x00001b80


	//   ....[17]....
        /*0158*/ 	.word	0x00001b90


	//   ....[18]....
        /*015c*/ 	.word	0x00001c90


	//   ....[19]....
        /*0160*/ 	.word	0x00001cd0


	//   ....[20]....
        /*0164*/ 	.word	0x00001cf0


	//   ....[21]....
        /*0168*/ 	.word	0x00001e00


	//   ....[22]....
        /*016c*/ 	.word	0x00001e40


	//   ....[23]....
        /*0170*/ 	.word	0x00001e60


	//   ....[24]....
        /*0174*/ 	.word	0x00001f70


	//   ....[25]....
        /*0178*/ 	.word	0x00001fb0


	//   ....[26]....
        /*017c*/ 	.word	0x00001fe0


	//   ....[27]....
        /*0180*/ 	.word	0x000020e0


	//   ....[28]....
        /*0184*/ 	.word	0x00002120


	//   ....[29]....
        /*0188*/ 	.word	0x00002150


	//   ....[30]....
        /*018c*/ 	.word	0x00005430


	//   ....[31]....
        /*0190*/ 	.word	0x00005460


	//   ....[32]....
        /*0194*/ 	.word	0x00005470


	//   ....[33]....
        /*0198*/ 	.word	0x00005570


	//   ....[34]....
        /*019c*/ 	.word	0x000055a0


	//   ....[35]....
        /*01a0*/ 	.word	0x000055d0


	//   ....[36]....
        /*01a4*/ 	.word	0x000056d0


	//   ....[37]....
        /*01a8*/ 	.word	0x00005700


	//   ....[38]....
        /*01ac*/ 	.word	0x00005730


	//   ....[39]....
        /*01b0*/ 	.word	0x00005830


	//   ....[40]....
        /*01b4*/ 	.word	0x00005860


	//   ....[41]....
        /*01b8*/ 	.word	0x00005890


	//   ....[42]....
        /*01bc*/ 	.word	0x00005990


	//   ....[43]....
        /*01c0*/ 	.word	0x000059d0


	//   ....[44]....
        /*01c4*/ 	.word	0x00005a00


	//----- nvinfo : EIATTR_VRC_CTA_INIT_COUNT
	.align		4
.L_124:
        /*01c8*/ 	.byte	0x02, 0x4a
	.zero		1
	.zero		1


	//----- nvinfo : EIATTR_EXIT_INSTR_OFFSETS
	.align		4
        /*01cc*/ 	.byte	0x04, 0x1c
        /*01ce*/ 	.short	(.L_126 - .L_125)


	//   ....[0]....
.L_125:
        /*01d0*/ 	.word	0x00000030


	//   ....[1]....
        /*01d4*/ 	.word	0x000064e0


	//   ....[2]....
        /*01d8*/ 	.word	0x00006540


	//----- nvinfo : EIATTR_MAX_THREADS
	.align		4
.L_126:
        /*01dc*/ 	.byte	0x04, 0x05
        /*01de*/ 	.short	(.L_128 - .L_127)
.L_127:
        /*01e0*/ 	.word	0x00000100
        /*01e4*/ 	.word	0x00000001
        /*01e8*/ 	.word	0x00000001


	//----- nvinfo : EIATTR_CRS_STACK_SIZE
	.align		4
.L_128:
        /*01ec*/ 	.byte	0x04, 0x1e
        /*01ee*/ 	.short	(.L_130 - .L_129)
.L_129:
        /*01f0*/ 	.word	0x00000000


	//----- nvinfo : EIATTR_CBANK_PARAM_SIZE
	.align		4
.L_130:
        /*01f4*/ 	.byte	0x03, 0x19
        /*01f6*/ 	.short	0x0015


	//----- nvinfo : EIATTR_PARAM_CBANK
	.align		4
        /*01f8*/ 	.byte	0x04, 0x0a
        /*01fa*/ 	.short	(.L_132 - .L_131)
	.align		4
.L_131:
        /*01fc*/ 	.word	index@(.nv.constant0._ZN6thrust24THRUST_300001_SM_1000_NS8cuda_cub4core6detail13_kernel_agentINS1_8__reduce11ReduceAgentIPN4cuda3std3__45tupleIJflEEESC_SB_lNS1_9__extrema9arg_min_fIflNS9_4lessIfEEEEEEJSC_SC_iSH_EEEvDpT0_)
        /*0200*/ 	.short	0x0380
        /*0202*/ 	.short	0x0015


	//----- nvinfo : EIATTR_SW_WAR
	.align		4
.L_132:
        /*0204*/ 	.byte	0x04, 0x36
        /*0206*/ 	.short	(.L_134 - .L_133)
.L_133:
        /*0208*/ 	.word	0x00000008
.L_134:


//--------------------- .nv.info._ZN6thrust24THRUST_300001_SM_1000_NS8cuda_cub4core6detail13_kernel_agentINS1_8__reduce10DrainAgentIlEEJN3cub18CUB_300001_SM_10009GridQueueIyEElEEEvDpT0_ --------------------------
	.section	.nv.info._ZN6thrust24THRUST_300001_SM_1000_NS8cuda_cub4core6detail13_kernel_agentINS1_8__reduce10DrainAgentIlEEJN3cub18CUB_300001_SM_10009GridQueueIyEElEEEvDpT0_,"",@"SHT_CUDA_INFO"
	.sectionflags	@""
	.align	4


	//----- nvinfo : EIATTR_CUDA_API_VERSION
	.align		4
        /*0000*/ 	.byte	0x04, 0x37
        /*0002*/ 	.short	(.L_136 - .L_135)
.L_135:
        /*0004*/ 	.word	0x00000082


	//----- nvinfo : EIATTR_KPARAM_INFO
	.align		4
.L_136:
        /*0008*/ 	.byte	0x04, 0x17
        /*000a*/ 	.short	(.L_138 - .L_137)
.L_137:
        /*000c*/ 	.word	0x00000000
        /*0010*/ 	.short	0x0001
        /*0012*/ 	.short	0x0008
        /*0014*/ 	.byte	0x00, 0xf0, 0x21, 0x00


	//----- nvinfo : EIATTR_KPARAM_INFO
	.align		4
.L_138:
        /*0018*/ 	.byte	0x04, 0x17
        /*001a*/ 	.short	(.L_140 - .L_139)
.L_139:
        /*001c*/ 	.word	0x00000000
        /*0020*/ 	.short	0x0000
        /*0022*/ 	.short	0x0000
        /*0024*/ 	.byte	0x00, 0xf0, 0x21, 0x00


	//----- nvinfo : EIATTR_SPARSE_MMA_MASK
	.align		4
.L_140:
        /*0028*/ 	.byte	0x03, 0x50
        /*002a*/ 	.short	0x0000


	//----- nvinfo : EIATTR_MAXREG_COUNT
	.align		4
        /*002c*/ 	.byte	0x03, 0x1b
        /*002e*/ 	.short	0x00ff


	//----- nvinfo : EIATTR_MERCURY_ISA_VERSION
	.align		4
        /*0030*/ 	.byte	0x03, 0x5f
        /*0032*/ 	.short	0x0101


	//----- nvinfo : EIATTR_VRC_CTA_INIT_COUNT
	.align		4
        /*0034*/ 	.byte	0x02, 0x4a
	.zero		1
	.zero		1


	//----- nvinfo : EIATTR_EXIT_INSTR_OFFSETS
	.align		4
        /*0038*/ 	.byte	0x04, 0x1c
        /*003a*/ 	.short	(.L_142 - .L_141)


	//   ....[0]....
.L_141:
        /*003c*/ 	.word	0x00000060


	//----- nvinfo : EIATTR_MAX_THREADS
	.align		4
.L_142:
        /*0040*/ 	.byte	0x04, 0x05
        /*0042*/ 	.short	(.L_144 - .L_143)
.L_143:
        /*0044*/ 	.word	0x00000001
        /*0048*/ 	.word	0x00000001
        /*004c*/ 	.word	0x00000001


	//----- nvinfo : EIATTR_CBANK_PARAM_SIZE
	.align		4
.L_144:
        /*0050*/ 	.byte	0x03, 0x19
        /*0052*/ 	.short	0x0010


	//----- nvinfo : EIATTR_PARAM_CBANK
	.align		4
        /*0054*/ 	.byte	0x04, 0x0a
        /*0056*/ 	.short	(.L_146 - .L_145)
	.align		4
.L_145:
        /*0058*/ 	.word	index@(.nv.constant0._ZN6thrust24THRUST_300001_SM_1000_NS8cuda_cub4core6detail13_kernel_agentINS1_8__reduce10DrainAgentIlEEJN3cub18CUB_300001_SM_10009GridQueueIyEElEEEvDpT0_)
        /*005c*/ 	.short	0x0380
        /*005e*/ 	.short	0x0010


	//----- nvinfo : EIATTR_SW_WAR
	.align		4
.L_146:
        /*0060*/ 	.byte	0x04, 0x36
        /*0062*/ 	.short	(.L_148 - .L_147)
.L_147:
        /*0064*/ 	.word	0x00000008
.L_148:


//--------------------- .nv.info._ZN6thrust24THRUST_300001_SM_1000_NS8cuda_cub4core6detail13_kernel_agentINS1_8__reduce11ReduceAgentINS0_12zip_iteratorIN4cuda3std3__45tupleIJNS0_6detail15normal_iteratorINS0_10device_ptrIfEEEENS0_17counting_iteratorIlNS0_11use_defaultESI_SI_EEEEEEEPNSB_IJflEEESM_lNS1_9__extrema9arg_min_fIflNSA_4lessIfEEEEEEJSL_SN_lN3cub18CUB_300001_SM_100013GridEvenShareIlEENSV_9GridQueueIyEESS_EEEvDpT0_ --------------------------
	.section	.nv.info._ZN6thrust24THRUST_300001_SM_1000_NS8cuda_cub4core6detail13_kernel_agentINS1_8__reduce11ReduceAgentINS0_12zip_iteratorIN4cuda3std3__45tupleIJNS0_6detail15normal_iteratorINS0_10device_ptrIfEEEENS0_17counting_iteratorIlNS0_11use_defaultESI_SI_EEEEEEEPNSB_IJflEEESM_lNS1_9__extrema9arg_min_fIflNSA_4lessIfEEEEEEJSL_SN_lN3cub18CUB_300001_SM_100013GridEvenShareIlEENSV_9GridQueueIyEESS_EEEvDpT0_,"",@"SHT_CUDA_INFO"
	.sectionflags	@""
	.align	4


	//----- nvinfo : EIATTR_CUDA_API_VERSION
	.align		4
        /*0000*/ 	.byte	0x04, 0x37
        /*0002*/ 	.short	(.L_150 - .L_149)
.L_149:
        /*0004*/ 	.word	0x00000082


	//----- nvinfo : EIATTR_KPARAM_INFO
	.align		4
.L_150:
        /*0008*/ 	.byte	0x04, 0x17
        /*000a*/ 	.short	(.L_152 - .L_151)
.L_151:
        /*000c*/ 	.word	0x00000000
        /*0010*/ 	.short	0x0005
        /*0012*/ 	.short	0x0070
        /*0014*/ 	.byte	0x00, 0xf0, 0x05, 0x00


	//----- nvinfo : EIATTR_KPARAM_INFO
	.align		4
.L_152:
        /*0018*/ 	.byte	0x04, 0x17
        /*001a*/ 	.short	(.L_154 - .L_153)
.L_153:
        /*001c*/ 	.word	0x00000000
        /*0020*/ 	.short	0x0004
        /*0022*/ 	.short	0x0068
        /*0024*/ 	.byte	0x00, 0xf0, 0x21, 0x00


	//----- nvinfo : EIATTR_KPARAM_INFO
	.align		4
.L_154:
        /*0028*/ 	.byte	0x04, 0x17
        /*002a*/ 	.short	(.L_156 - .L_155)
.L_155:
        /*002c*/ 	.word	0x00000000
        /*0030*/ 	.short	0x0003
        /*0032*/ 	.short	0x0020
        /*0034*/ 	.byte	0x00, 0xf0, 0x21, 0x01


	//----- nvinfo : EIATTR_KPARAM_INFO
	.align		4
.L_156:
        /*0038*/ 	.byte	0x04, 0x17
        /*003a*/ 	.short	(.L_158 - .L_157)
.L_157:
        /*003c*/ 	.word	0x00000000
        /*0040*/ 	.short	0x0002
        /*0042*/ 	.short	0x0018
        /*0044*/ 	.byte	0x00, 0xf0, 0x21, 0x00


	//----- nvinfo : EIATTR_KPARAM_INFO
	.align		4
.L_158:
        /*0048*/ 	.byte	0x04, 0x17
        /*004a*/ 	.short	(.L_160 - .L_159)
.L_159:
        /*004c*/ 	.word	0x00000000
        /*0050*/ 	.short	0x0001
        /*0052*/ 	.short	0x0010
        /*0054*/ 	.byte	0x00, 0xf5, 0x21, 0x00


	//----- nvinfo : EIATTR_KPARAM_INFO
	.align		4
.L_160:
        /*0058*/ 	.byte	0x04, 0x17
        /*005a*/ 	.short	(.L_162 - .L_161)
.L_161:
        /*005c*/ 	.word	0x00000000
        /*0060*/ 	.short	0x0000
        /*0062*/ 	.short	0x0000
        /*0064*/ 	.byte	0x00, 0xf0, 0x41, 0x00


	//----- nvinfo : EIATTR_SPARSE_MMA_MASK
	.align		4
.L_162:
        /*0068*/ 	.byte	0x03, 0x50
        /*006a*/ 	.short	0x0000


	//----- nvinfo : EIATTR_MAXREG_COUNT
	.align		4
        /*006c*/ 	.byte	0x03, 0x1b
        /*006e*/ 	.short	0x00ff


	//----- nvinfo : EIATTR_NUM_BARRIERS
	.align		4
        /*0070*/ 	.byte	0x02, 0x4c
        /*0072*/ 	.byte	0x01
	.zero		1


	//----- nvinfo : EIATTR_MERCURY_ISA_VERSION
	.align		4
        /*0074*/ 	.byte	0x03, 0x5f
        /*0076*/ 	.short	0x0101


	//----- nvinfo : EIATTR_COOP_GROUP_MASK_REGIDS
	.align		4
        /*0078*/ 	.byte	0x04, 0x29
        /*007a*/ 	.short	(.L_164 - .L_163)


	//   ....[0]....
.L_163:
        /*007c*/ 	.word	0xffffffff


	//   ....[1]....
        /*0080*/ 	.word	0xffffffff


	//   ....[2]....
        /*0084*/ 	.word	0xffffffff


	//   ....[3]....
        /*0088*/ 	.word	0xffffffff


	//   ....[4]....
        /*008c*/ 	.word	0xffffffff


	//   ....[5]....
        /*0090*/ 	.word	0xffffffff


	//   ....[6]....
        /*0094*/ 	.word	0xffffffff


	//   ....[7]....
        /*0098*/ 	.word	0xffffffff


	//   ....[8]....
        /*009c*/ 	.word	0xffffffff


	//   ....[9]....
        /*00a0*/ 	.word	0xffffffff


	//   ....[10]....
        /*00a4*/ 	.word	0xffffffff


	//   ....[11]....
        /*00a8*/ 	.word	0xffffffff


	//   ....[12]....
        /*00ac*/ 	.word	0xffffffff


	//   ....[13]....
        /*00b0*/ 	.word	0xffffffff


	//   ....[14]....
        /*00b4*/ 	.word	0xffffffff


	//   ....[15]....
        /*00b8*/ 	.word	0xffffffff


	//   ....[16]....
        /*00bc*/ 	.word	0xffffffff


	//   ....[17]....
        /*00c0*/ 	.word	0xffffffff


	//   ....[18]....
        /*00c4*/ 	.word	0xffffffff


	//   ....[19]....
        /*00c8*/ 	.word	0xffffffff


	//   ....[20]....
        /*00cc*/ 	.word	0xffffffff


	//   ....[21]....
        /*00d0*/ 	.word	0xffffffff


	//   ....[22]....
        /*00d4*/ 	.word	0xffffffff


	//   ....[23]....
        /*00d8*/ 	.word	0xffffffff


	//   ....[24]....
        /*00dc*/ 	.word	0xffffffff


	//   ....[25]....
        /*00e0*/ 	.word	0xffffffff


	//   ....[26]....
        /*00e4*/ 	.word	0xffffffff


	//   ....[27]....
        /*00e8*/ 	.word	0xffffffff


	//   ....[28]....
        /*00ec*/ 	.word	0xffffffff


	//   ....[29]....
        /*00f0*/ 	.word	0xffffffff


	//   ....[30]....
        /*00f4*/ 	.word	0xffffffff


	//   ....[31]....
        /*00f8*/ 	.word	0xffffffff


	//   ....[32]....
        /*00fc*/ 	.word	0xffffffff


	//   ....[33]....
        /*0100*/ 	.word	0xffffffff


	//   ....[34]....
        /*0104*/ 	.word	0xffffffff


	//   ....[35]....
        /*0108*/ 	.word	0xffffffff


	//   ....[36]....
        /*010c*/ 	.word	0xffffffff


	//   ....[37]....
        /*0110*/ 	.word	0xffffffff


	//   ....[38]....
        /*0114*/ 	.word	0xffffffff


	//   ....[39]....
        /*0118*/ 	.word	0xffffffff


	//   ....[40]....
        /*011c*/ 	.word	0xffffffff


	//   ....[41]....
        /*0120*/ 	.word	0xffffffff


	//   ....[42]....
        /*0124*/ 	.word	0xffffffff


	//   ....[43]....
        /*0128*/ 	.word	0xffffffff


	//   ....[44]....
        /*012c*/ 	.word	0xffffffff


	//----- nvinfo : EIATTR_COOP_GROUP_INSTR_OFFSETS
	.align		4
.L_164:
        /*0130*/ 	.byte	0x04, 0x28
        /*0132*/ 	.short	(.L_166 - .L_165)


	//   ....[0]....
.L_165:
        /*0134*/ 	.word	0x00000bf0


	//   ....[1]....
        /*0138*/ 	.word	0x00000c20


	//   ....[2]....
        /*013c*/ 	.word	0x00000c30


	//   ....[3]....
        /*0140*/ 	.word	0x00000d30


	//   ....[4]....
        /*0144*/ 	.word	0x00000d60


	//   ....[5]....
        /*0148*/ 	.word	0x00000d90


	//   ....[6]....
        /*014c*/ 	.word	0x00000e90


	//   ....[7]....
        /*0150*/ 	.word	0x00000ec0


	//   ....[8]....
        /*0154*/ 	.word	0x00000ef0


	//   ....[9]....
        /*0158*/ 	.word	0x00000ff0


	//   ....[10]....
        /*015c*/ 	.word	0x00001020


	//   ....[11]....
        /*0160*/ 	.word	0x00001050


	//   ....[12]....
        /*0164*/ 	.word	0x00001150


	//   ....[13]....
        /*0168*/ 	.word	0x00001190


	//   ....[14]....
        /*016c*/ 	.word	0x000011c0


	//   ....[15]....
        /*0170*/ 	.word	0x00001d60


	//   ....[16]....
        /*0174*/ 	.word	0x00001d70


	//   ....[17]....
        /*0178*/ 	.word	0x00001d80


	//   ....[18]....
        /*017c*/ 	.word	0x00001e80


	//   ....[19]....
        /*0180*/ 	.word	0x00001ec0


	//   ....[20]....
        /*0184*/ 	.word	0x00001ee0


	//   ....[21]....
        /*0188*/ 	.word	0x00001ff0


	//   ....[22]....
        /*018c*/ 	.word	0x00002030


	//   ....[23]....
        /*0190*/ 	.word	0x00002050


	//   ....[24]....
        /*0194*/ 	.word	0x00002160


	//   ....[25]....
        /*0198*/ 	.word	0x000021a0


	//   ....[26]....
        /*019c*/ 	.word	0x000021c0


	//   ....[27]....
        /*01a0*/ 	.word	0x000022d0


	//   ....[28]....
        /*01a4*/ 	.word	0x00002310


	//   ....[29]....
        /*01a8*/ 	.word	0x00002340


	//   ....[30]....
        /*01ac*/ 	.word	0x00004a10


	//   ....[31]....
        /*01b0*/ 	.word	0x00004a40


	//   ....[32]....
        /*01b4*/ 	.word	0x00004a50


	//   ....[33]....
        /*01b8*/ 	.word	0x00004b50


	//   ....[34]....
        /*01bc*/ 	.word	0x00004b80


	//   ....[35]....
        /*01c0*/ 	.word	0x00004bb0


	//   ....[36]....
        /*01c4*/ 	.word	0x00004cb0


	//   ....[37]....
        /*01c8*/ 	.word	0x00004ce0


	//   ....[38]....
        /*01cc*/ 	.word	0x00004d10


	//   ....[39]....
        /*01d0*/ 	.word	0x00004e10


	//   ....[40]....
        /*01d4*/ 	.word	0x00004e40


	//   ....[41]....
        /*01d8*/ 	.word	0x00004e70


	//   ....[42]....
        /*01dc*/ 	.word	0x00004f70


	//   ....[43]....
        /*01e0*/ 	.word	0x00004fb0


	//   ....[44]....
        /*01e4*/ 	.word	0x00004fe0


	//----- nvinfo : EIATTR_VRC_CTA_INIT_COUNT
	.align		4
.L_166:
        /*01e8*/ 	.byte	0x02, 0x4a
	.zero		1
	.zero		1


	//----- nvinfo : EIATTR_EXIT_INSTR_OFFSETS
	.align		4
        /*01ec*/ 	.byte	0x04, 0x1c
        /*01ee*/ 	.short	(.L_168 - .L_167)


	//   ....[0]....
.L_167:
        /*01f0*/ 	.word	0x00005aa0


	//   ....[1]....
        /*01f4*/ 	.word	0x00005b20


	//----- nvinfo : EIATTR_MAX_THREADS
	.align		4
.L_168:
        /*01f8*/ 	.byte	0x04, 0x05
        /*01fa*/ 	.short	(.L_170 - .L_169)
.L_169:
        /*01fc*/ 	.word	0x00000100
        /*0200*/ 	.word	0x00000001
        /*0204*/ 	.word	0x00000001


	//----- nvinfo : EIATTR_CRS_STACK_SIZE
	.align		4
.L_170:
        /*0208*/ 	.byte	0x04, 0x1e
        /*020a*/ 	.short	(.L_172 - .L_171)
.L_171:
        /*020c*/ 	.word	0x00000000


	//----- nvinfo : EIATTR_CBANK_PARAM_SIZE
	.align		4
.L_172:
        /*0210*/ 	.byte	0x03, 0x19
        /*0212*/ 	.short	0x0071


	//----- nvinfo : EIATTR_PARAM_CBANK
	.align		4
        /*0214*/ 	.byte	0x04, 0x0a
        /*0216*/ 	.short	(.L_174 - .L_173)
	.align		4
.L_173:
        /*0218*/ 	.word	index@(.nv.constant0._ZN6thrust24THRUST_300001_SM_1000_NS8cuda_cub4core6detail13_kernel_agentINS1_8__reduce11ReduceAgentINS0_12zip_iteratorIN4cuda3std3__45tupleIJNS0_6detail15normal_iteratorINS0_10device_ptrIfEEEENS0_17counting_iteratorIlNS0_11use_defaultESI_SI_EEEEEEEPNSB_IJflEEESM_lNS1_9__extrema9arg_min_fIflNSA_4lessIfEEEEEEJSL_SN_lN3cub18CUB_300001_SM_100013GridEvenShareIlEENSV_9GridQueueIyEESS_EEEvDpT0_)
        /*021c*/ 	.short	0x0380
        /*021e*/ 	.short	0x0071


	//----- nvinfo : EIATTR_SW_WAR
	.align		4
.L_174:
        /*0220*/ 	.byte	0x04, 0x36
        /*0222*/ 	.short	(.L_176 - .L_175)
.L_175:
        /*0224*/ 	.word	0x00000008
.L_176:


//--------------------- .nv.info._ZN6thrust24THRUST_300001_SM_1000_NS8cuda_cub4core6detail13_kernel_agentINS1_8__reduce11ReduceAgentINS0_12zip_iteratorIN4cuda3std3__45tupleIJNS0_6detail15normal_iteratorINS0_10device_ptrIfEEEENS0_17counting_iteratorIlNS0_11use_defaultESI_SI_EEEEEEEPNSB_IJflEEESM_lNS1_9__extrema9arg_min_fIflNSA_4lessIfEEEEEEJSL_SN_lSS_EEEvDpT0_ --------------------------
	.section	.nv.info._ZN6thrust24THRUST_300001_SM_1000_NS8cuda_cub4core6detail13_kernel_agentINS1_8__reduce11ReduceAgentINS0_12zip_iteratorIN4cuda3std3__45tupleIJNS0_6detail15normal_iteratorINS0_10device_ptrIfEEEENS0_17counting_iteratorIlNS0_11use_defaultESI_SI_EEEEEEEPNSB_IJflEEESM_lNS1_9__extrema9arg_min_fIflNSA_4lessIfEEEEEEJSL_SN_lSS_EEEvDpT0_,"",@"SHT_CUDA_INFO"
	.sectionflags	@""
	.align	4


	//----- nvinfo : EIATTR_CUDA_API_VERSION
	.align		4
        /*0000*/ 	.byte	0x04, 0x37
        /*0002*/ 	.short	(.L_178 - .L_177)
.L_177:
        /*0004*/ 	.word	0x00000082


	//----- nvinfo : EIATTR_KPARAM_INFO
	.align		4
.L_178:
        /*0008*/ 	.byte	0x04, 0x17
        /*000a*/ 	.short	(.L_180 - .L_179)
.L_179:
        /*000c*/ 	.word	0x00000000
        /*0010*/ 	.short	0x0003
        /*0012*/ 	.short	0x0020
        /*0014*/ 	.byte	0x00, 0xf0, 0x05, 0x00


	//----- nvinfo : EIATTR_KPARAM_INFO
	.align		4
.L_180:
        /*0018*/ 	.byte	0x04, 0x17
        /*001a*/ 	.short	(.L_182 - .L_181)
.L_181:
        /*001c*/ 	.word	0x00000000
        /*0020*/ 	.short	0x0002
        /*0022*/ 	.short	0x0018
        /*0024*/ 	.byte	0x00, 0xf0, 0x21, 0x00


	//----- nvinfo : EIATTR_KPARAM_INFO
	.align		4
.L_182:
        /*0028*/ 	.byte	0x04, 0x17
        /*002a*/ 	.short	(.L_184 - .L_183)
.L_183:
        /*002c*/ 	.word	0x00000000
        /*0030*/ 	.short	0x0001
        /*0032*/ 	.short	0x0010
        /*0034*/ 	.byte	0x00, 0xf5, 0x21, 0x00


	//----- nvinfo : EIATTR_KPARAM_INFO
	.align		4
.L_184:
        /*0038*/ 	.byte	0x04, 0x17
        /*003a*/ 	.short	(.L_186 - .L_185)
.L_185:
        /*003c*/ 	.word	0x00000000
        /*0040*/ 	.short	0x0000
        /*0042*/ 	.short	0x0000
        /*0044*/ 	.byte	0x00, 0xf0, 0x41, 0x00


	//----- nvinfo : EIATTR_SPARSE_MMA_MASK
	.align		4
.L_186:
        /*0048*/ 	.byte	0x03, 0x50
        /*004a*/ 	.short	0x0000


	//----- nvinfo : EIATTR_MAXREG_COUNT
	.align		4
        /*004c*/ 	.byte	0x03, 0x1b
        /*004e*/ 	.short	0x00ff


	//----- nvinfo : EIATTR_NUM_BARRIERS
	.align		4
        /*0050*/ 	.byte	0x02, 0x4c
        /*0052*/ 	.byte	0x01
	.zero		1


	//----- nvinfo : EIATTR_MERCURY_ISA_VERSION
	.align		4
        /*0054*/ 	.byte	0x03, 0x5f
        /*0056*/ 	.short	0x0101


	//----- nvinfo : EIATTR_COOP_GROUP_MASK_REGIDS
	.align		4
        /*0058*/ 	.byte	0x04, 0x29
        /*005a*/ 	.short	(.L_188 - .L_187)


	//   ....[0]....
.L_187:
        /*005c*/ 	.word	0xffffffff


	//   ....[1]....
        /*0060*/ 	.word	0xffffffff


	//   ....[2]....
        /*0064*/ 	.word	0xffffffff


	//   ....[3]....
        /*0068*/ 	.word	0xffffffff


	//   ....[4]....
        /*006c*/ 	.word	0xffffffff


	//   ....[5]....
        /*0070*/ 	.word	0xffffffff


	//   ....[6]....
        /*0074*/ 	.word	0xffffffff


	//   ....[7]....
        /*0078*/ 	.word	0xffffffff


	//   ....[8]....
        /*007c*/ 	.word	0xffffffff


	//   ....[9]....
        /*0080*/ 	.word	0xffffffff


	//   ....[10]....
        /*0084*/ 	.word	0xffffffff


	//   ....[11]....
        /*0088*/ 	.word	0xffffffff


	//   ....[12]....
        /*008c*/ 	.word	0xffffffff


	//   ....[13]....
        /*0090*/ 	.word	0xffffffff


	//   ....[14]....
        /*0094*/ 	.word	0xffffffff


	//   ....[15]....
        /*0098*/ 	.word	0xffffffff


	//   ....[16]....
        /*009c*/ 	.word	0xffffffff


	//   ....[17]....
        /*00a0*/ 	.word	0xffffffff


	//   ....[18]....
        /*00a4*/ 	.word	0xffffffff


	//   ....[19]....
        /*00a8*/ 	.word	0xffffffff


	//   ....[20]....
        /*00ac*/ 	.word	0xffffffff


	//   ....[21]....
        /*00b0*/ 	.word	0xffffffff


	//   ....[22]....
        /*00b4*/ 	.word	0xffffffff


	//   ....[23]....
        /*00b8*/ 	.word	0xffffffff


	//   ....[24]....
        /*00bc*/ 	.word	0xffffffff


	//   ....[25]....
        /*00c0*/ 	.word	0xffffffff


	//   ....[26]....
        /*00c4*/ 	.word	0xffffffff


	//   ....[27]....
        /*00c8*/ 	.word	0xffffffff


	//   ....[28]....
        /*00cc*/ 	.word	0xffffffff


	//   ....[29]....
        /*00d0*/ 	.word	0xffffffff


	//   ....[30]....
        /*00d4*/ 	.word	0xffffffff


	//   ....[31]....
        /*00d8*/ 	.word	0xffffffff


	//   ....[32]....
        /*00dc*/ 	.word	0xffffffff


	//   ....[33]....
        /*00e0*/ 	.word	0xffffffff


	//   ....[34]....
        /*00e4*/ 	.word	0xffffffff


	//   ....[35]....
        /*00e8*/ 	.word	0xffffffff


	//   ....[36]....
        /*00ec*/ 	.word	0xffffffff


	//   ....[37]....
        /*00f0*/ 	.word	0xffffffff


	//   ....[38]....
        /*00f4*/ 	.word	0xffffffff


	//   ....[39]....
        /*00f8*/ 	.word	0xffffffff


	//   ....[40]....
        /*00fc*/ 	.word	0xffffffff


	//   ....[41]....
        /*0100*/ 	.word	0xffffffff


	//   ....[42]....
        /*0104*/ 	.word	0xffffffff


	//   ....[43]....
        /*0108*/ 	.word	0xffffffff


	//   ....[44]....
        /*010c*/ 	.word	0xffffffff


	//----- nvinfo : EIATTR_COOP_GROUP_INSTR_OFFSETS
	.align		4
.L_188:
        /*0110*/ 	.byte	0x04, 0x28
        /*0112*/ 	.short	(.L_190 - .L_189)


	//   ....[0]....
.L_189:
        /*0114*/ 	.word	0x00000b30


	//   ....[1]....
        /*0118*/ 	.word	0x00000b60


	//   ....[2]....
        /*011c*/ 	.word	0x00000b70


	//   ....[3]....
        /*0120*/ 	.word	0x00000c70


	//   ....[4]....
        /*0124*/ 	.word	0x00000ca0


	//   ....[5]....
        /*0128*/ 	.word	0x00000cd0


	//   ....[6]....
        /*012c*/ 	.word	0x00000dd0


	//   ....[7]....
        /*0130*/ 	.word	0x00000e00


	//   ....[8]....
        /*0134*/ 	.word	0x00000e30


	//   ....[9]....
        /*0138*/ 	.word	0x00000f30


	//   ....[10]....
        /*013c*/ 	.word	0x00000f60


	//   ....[11]....
        /*0140*/ 	.word	0x00000f90


	//   ....[12]....
        /*0144*/ 	.word	0x00001090


	//   ....[13]....
        /*0148*/ 	.word	0x000010d0


	//   ....[14]....
        /*014c*/ 	.word	0x00001100


	//   ....[15]....
        /*0150*/ 	.word	0x00001ca0


	//   ....[16]....
        /*0154*/ 	.word	0x00001cb0


	//   ....[17]....
        /*0158*/ 	.word	0x00001cc0


	//   ....[18]....
        /*015c*/ 	.word	0x00001dc0


	//   ....[19]....
        /*0160*/ 	.word	0x00001e00


	//   ....[20]....
        /*0164*/ 	.word	0x00001e20


	//   ....[21]....
        /*0168*/ 	.word	0x00001f30


	//   ....[22]....
        /*016c*/ 	.word	0x00001f70


	//   ....[23]....
        /*0170*/ 	.word	0x00001f90


	//   ....[24]....
        /*0174*/ 	.word	0x000020a0


	//   ....[25]....
        /*0178*/ 	.word	0x000020e0


	//   ....[26]....
        /*017c*/ 	.word	0x00002110


	//   ....[27]....
        /*0180*/ 	.word	0x00002210


	//   ....[28]....
        /*0184*/ 	.word	0x00002250


	//   ....[29]....
        /*0188*/ 	.word	0x00002280


	//   ....[30]....
        /*018c*/ 	.word	0x00004540


	//   ....[31]....
        /*0190*/ 	.word	0x00004570


	//   ....[32]....
        /*0194*/ 	.word	0x00004580


	//   ....[33]....
        /*0198*/ 	.word	0x00004680


	//   ....[34]....
        /*019c*/ 	.word	0x000046b0


	//   ....[35]....
        /*01a0*/ 	.word	0x000046e0


	//   ....[36]....
        /*01a4*/ 	.word	0x000047e0


	//   ....[37]....
        /*01a8*/ 	.word	0x00004810


	//   ....[38]....
        /*01ac*/ 	.word	0x00004840


	//   ....[39]....
        /*01b0*/ 	.word	0x00004940


	//   ....[40]....
        /*01b4*/ 	.word	0x00004970


	//   ....[41]....
        /*01b8*/ 	.word	0x000049a0


	//   ....[42]....
        /*01bc*/ 	.word	0x00004aa0


	//   ....[43]....
        /*01c0*/ 	.word	0x00004ae0


	//   ....[44]....
        /*01c4*/ 	.word	0x00004b10


	//----- nvinfo : EIATTR_VRC_CTA_INIT_COUNT
	.align		4
.L_190:
        /*01c8*/ 	.byte	0x02, 0x4a
	.zero		1
	.zero		1


	//----- nvinfo : EIATTR_EXIT_INSTR_OFFSETS
	.align		4
        /*01cc*/ 	.byte	0x04, 0x1c
        /*01ce*/ 	.short	(.L_192 - .L_191)


	//   ....[0]....
.L_191:
        /*01d0*/ 	.word	0x00000040


	//   ....[1]....
        /*01d4*/ 	.word	0x000055f0


	//   ....[2]....
        /*01d8*/ 	.word	0x00005650


	//----- nvinfo : EIATTR_MAX_THREADS
	.align		4
.L_192:
        /*01dc*/ 	.byte	0x04, 0x05
        /*01de*/ 	.short	(.L_194 - .L_193)
.L_193:
        /*01e0*/ 	.word	0x00000100
        /*01e4*/ 	.word	0x00000001
        /*01e8*/ 	.word	0x00000001


	//----- nvinfo : EIATTR_CRS_STACK_SIZE
	.align		4
.L_194:
        /*01ec*/ 	.byte	0x04, 0x1e
        /*01ee*/ 	.short	(.L_196 - .L_195)
.L_195:
        /*01f0*/ 	.word	0x00000000


	//----- nvinfo : EIATTR_CBANK_PARAM_SIZE
	.align		4
.L_196:
        /*01f4*/ 	.byte	0x03, 0x19
        /*01f6*/ 	.short	0x0021


	//----- nvinfo : EIATTR_PARAM_CBANK
	.align		4
        /*01f8*/ 	.byte	0x04, 0x0a
        /*01fa*/ 	.short	(.L_198 - .L_197)
	.align		4
.L_197:
        /*01fc*/ 	.word	index@(.nv.constant0._ZN6thrust24THRUST_300001_SM_1000_NS8cuda_cub4core6detail13_kernel_agentINS1_8__reduce11ReduceAgentINS0_12zip_iteratorIN4cuda3std3__45tupleIJNS0_6detail15normal_iteratorINS0_10device_ptrIfEEEENS0_17counting_iteratorIlNS0_11use_defaultESI_SI_EEEEEEEPNSB_IJflEEESM_lNS1_9__extrema9arg_min_fIflNSA_4lessIfEEEEEEJSL_SN_lSS_EEEvDpT0_)
        /*0200*/ 	.short	0x0380
        /*0202*/ 	.short	0x0021


	//----- nvinfo : EIATTR_SW_WAR
	.align		4
.L_198:
        /*0204*/ 	.byte	0x04, 0x36
        /*0206*/ 	.short	(.L_200 - .L_199)
.L_199:
        /*0208*/ 	.word	0x00000008
.L_200:


//--------------------- .nv.info._ZN6thrust24THRUST_300001_SM_1000_NS8cuda_cub4core6detail13_kernel_agentINS1_8__reduce11ReduceAgentIPN4cuda3std3__45tupleIJflEEESC_SB_iNS1_9__extrema9arg_min_fIflNS9_4lessIfEEEEEEJSC_SC_iSH_EEEvDpT0_ --------------------------
	.section	.nv.info._ZN6thrust24THRUST_300001_SM_1000_NS8cuda_cub4core6detail13_kernel_agentINS1_8__reduce11ReduceAgentIPN4cuda3std3__45tupleIJflEEESC_SB_iNS1_9__extrema9arg_min_fIflNS9_4lessIfEEEEEEJSC_SC_iSH_EEEvDpT0_,"",@"SHT_CUDA_INFO"
	.sectionflags	@""
	.align	4


	//----- nvinfo : EIATTR_CUDA_API_VERSION
	.align		4
        /*0000*/ 	.byte	0x04, 0x37
        /*0002*/ 	.short	(.L_202 - .L_201)
.L_201:
        /*0004*/ 	.word	0x00000082


	//----- nvinfo : EIATTR_KPARAM_INFO
	.align		4
.L_202:
        /*0008*/ 	.byte	0x04, 0x17
        /*000a*/ 	.short	(.L_204 - .L_203)
.L_203:
        /*000c*/ 	.word	0x00000000
        /*0010*/ 	.short	0x0003
        /*0012*/ 	.short	0x0014
        /*0014*/ 	.byte	0x00, 0xf0, 0x05, 0x00


	//----- nvinfo : EIATTR_KPARAM_INFO
	.align		4
.L_204:
        /*0018*/ 	.byte	0x04, 0x17
        /*001a*/ 	.short	(.L_206 - .L_205)
.L_205:
        /*001c*/ 	.word	0x00000000
        /*0020*/ 	.short	0x0002
        /*0022*/ 	.short	0x0010
        /*0024*/ 	.byte	0x00, 0xf0, 0x11, 0x00


	//----- nvinfo : EIATTR_KPARAM_INFO
	.align		4
.L_206:
        /*0028*/ 	.byte	0x04, 0x17
        /*002a*/ 	.short	(.L_208 - .L_207)
.L_207:
        /*002c*/ 	.word	0x00000000
        /*0030*/ 	.short	0x0001
        /*0032*/ 	.short	0x0008
        /*0034*/ 	.byte	0x00, 0xf5, 0x21, 0x00


	//----- nvinfo : EIATTR_KPARAM_INFO
	.align		4
.L_208:
        /*0038*/ 	.byte	0x04, 0x17
        /*003a*/ 	.short	(.L_210 - .L_209)
.L_209:
        /*003c*/ 	.word	0x00000000
        /*0040*/ 	.short	0x0000
        /*0042*/ 	.short	0x0000
        /*0044*/ 	.byte	0x00, 0xf5, 0x21, 0x00


	//----- nvinfo : EIATTR_SPARSE_MMA_MASK
	.align		4
.L_210:
        /*0048*/ 	.byte	0x03, 0x50
        /*004a*/ 	.short	0x0000


	//----- nvinfo : EIATTR_MAXREG_COUNT
	.align		4
        /*004c*/ 	.byte	0x03, 0x1b
        /*004e*/ 	.short	0x00ff


	//----- nvinfo : EIATTR_NUM_BARRIERS
	.align		4
        /*0050*/ 	.byte	0x02, 0x4c
        /*0052*/ 	.byte	0x01
	.zero		1


	//----- nvinfo : EIATTR_MERCURY_ISA_VERSION
	.align		4
        /*0054*/ 	.byte	0x03, 0x5f
        /*0056*/ 	.short	0x0101


	//----- nvinfo : EIATTR_COOP_GROUP_MASK_REGIDS
	.align		4
        /*0058*/ 	.byte	0x04, 0x29
        /*005a*/ 	.short	(.L_212 - .L_211)


	//   ....[0]....
.L_211:
        /*005c*/ 	.word	0xffffffff


	//   ....[1]....
        /*0060*/ 	.word	0xffffffff


	//   ....[2]....
        /*0064*/ 	.word	0xffffffff


	//   ....[3]....
        /*0068*/ 	.word	0xffffffff


	//   ....[4]....
        /*006c*/ 	.word	0xffffffff


	//   ....[5]....
        /*0070*/ 	.word	0xffffffff


	//   ....[6]....
        /*0074*/ 	.word	0xffffffff


	//   ....[7]....
        /*0078*/ 	.word	0xffffffff


	//   ....[8]....
        /*007c*/ 	.word	0xffffffff


	//   ....[9]....
        /*0080*/ 	.word	0xffffffff


	//   ....[10]....
        /*0084*/ 	.word	0xffffffff


	//   ....[11]....
        /*0088*/ 	.word	0xffffffff


	//   ....[12]....
        /*008c*/ 	.word	0xffffffff


	//   ....[13]....
        /*0090*/ 	.word	0xffffffff


	//   ....[14]....
        /*0094*/ 	.word	0xffffffff


	//   ....[15]....
        /*0098*/ 	.word	0xffffffff


	//   ....[16]....
        /*009c*/ 	.word	0xffffffff


	//   ....[17]....
        /*00a0*/ 	.word	0xffffffff


	//   ....[18]....
        /*00a4*/ 	.word	0xffffffff


	//   ....[19]....
        /*00a8*/ 	.word	0xffffffff


	//   ....[20]....
        /*00ac*/ 	.word	0xffffffff


	//   ....[21]....
        /*00b0*/ 	.word	0xffffffff


	//   ....[22]....
        /*00b4*/ 	.word	0xffffffff


	//   ....[23]....
        /*00b8*/ 	.word	0xffffffff


	//   ....[24]....
        /*00bc*/ 	.word	0xffffffff


	//   ....[25]....
        /*00c0*/ 	.word	0xffffffff


	//   ....[26]....
        /*00c4*/ 	.word	0xffffffff


	//   ....[27]....
        /*00c8*/ 	.word	0xffffffff


	//   ....[28]....
        /*00cc*/ 	.word	0xffffffff


	//   ....[29]....
        /*00d0*/ 	.word	0xffffffff


	//   ....[30]....
        /*00d4*/ 	.word	0xffffffff


	//   ....[31]....
        /*00d8*/ 	.word	0xffffffff


	//   ....[32]....
        /*00dc*/ 	.word	0xffffffff


	//   ....[33]....
        /*00e0*/ 	.word	0xffffffff


	//   ....[34]....
        /*00e4*/ 	.word	0xffffffff


	//   ....[35]....
        /*00e8*/ 	.word	0xffffffff


	//   ....[36]....
        /*00ec*/ 	.word	0xffffffff


	//   ....[37]....
        /*00f0*/ 	.word	0xffffffff


	//   ....[38]....
        /*00f4*/ 	.word	0xffffffff


	//   ....[39]....
        /*00f8*/ 	.word	0xffffffff


	//   ....[40]....
        /*00fc*/ 	.word	0xffffffff


	//   ....[41]....
        /*0100*/ 	.word	0xffffffff


	//   ....[42]....
        /*0104*/ 	.word	0xffffffff


	//   ....[43]....
        /*0108*/ 	.word	0xffffffff


	//   ....[44]....
        /*010c*/ 	.word	0xffffffff


	//----- nvinfo : EIATTR_COOP_GROUP_INSTR_OFFSETS
	.align		4
.L_212:
        /*0110*/ 	.byte	0x04, 0x28
        /*0112*/ 	.short	(.L_214 - .L_213)


	//   ....[0]....
.L_213:
        /*0114*/ 	.word	0x00000a00


	//   ....[1]....
        /*0118*/ 	.word	0x00000a30


	//   ....[2]....
        /*011c*/ 	.word	0x00000a40


	//   ....[3]....
        /*0120*/ 	.word	0x00000b40


	//   ....[4]....
        /*0124*/ 	.word	0x00000b70


	//   ....[5]....
        /*0128*/ 	.word	0x00000ba0


	//   ....[6]....
        /*012c*/ 	.word	0x00000ca0


	//   ....[7]....
        /*0130*/ 	.word	0x00000cd0


	//   ....[8]....
        /*0134*/ 	.word	0x00000d00


	//   ....[9]....
        /*0138*/ 	.word	0x00000e00


	//   ....[10]....
        /*013c*/ 	.word	0x00000e30


	//   ....[11]....
        /*0140*/ 	.word	0x00000e60


	//   ....[12]....
        /*0144*/ 	.word	0x00000f60


	//   ....[13]....
        /*0148*/ 	.word	0x00000fa0


	//   ....[14]....
        /*014c*/ 	.word	0x00000fd0


	//   ....[15]....
        /*0150*/ 	.word	0x00001b70


	//   ....[16]....
        /*0154*/ 	.word	0x00001b80


	//   ....[17]....
        /*0158*/ 	.word	0x00001b90


	//   ....[18]....
        /*015c*/ 	.word	0x00001c90


	//   ....[19]....
        /*0160*/ 	.word	0x00001cd0


	//   ....[20]....
        /*0164*/ 	.word	0x00001cf0


	//   ....[21]....
        /*0168*/ 	.word	0x00001e00


	//   ....[22]....
        /*016c*/ 	.word	0x00001e40


	//   ....[23]....
        /*0170*/ 	.word	0x00001e60


	//   ....[24]....
        /*0174*/ 	.word	0x00001f70


	//   ....[25]....
        /*0178*/ 	.word	0x00001fb0


	//   ....[26]....
        /*017c*/ 	.word	0x00001fe0


	//   ....[27]....
        /*0180*/ 	.word	0x000020e0


	//   ....[28]....
        /*0184*/ 	.word	0x00002120


	//   ....[29]....
        /*0188*/ 	.word	0x00002150


	//   ....[30]....
        /*018c*/ 	.word	0x00004530


	//   ....[31]....
        /*0190*/ 	.word	0x00004560


	//   ....[32]....
        /*0194*/ 	.word	0x00004570


	//   ....[33]....
        /*0198*/ 	.word	0x00004670


	//   ....[34]....
        /*019c*/ 	.word	0x000046a0


	//   ....[35]....
        /*01a0*/ 	.word	0x000046d0


	//   ....[36]....
        /*01a4*/ 	.word	0x000047d0


	//   ....[37]....
        /*01a8*/ 	.word	0x00004800


	//   ....[38]....
        /*01ac*/ 	.word	0x00004830


	//   ....[39]....
        /*01b0*/ 	.word	0x00004930


	//   ....[40]....
        /*01b4*/ 	.word	0x00004960


	//   ....[41]....
        /*01b8*/ 	.word	0x00004990


	//   ....[42]....
        /*01bc*/ 	.word	0x00004a90


	//   ....[43]....
        /*01c0*/ 	.word	0x00004ad0


	//   ....[44]....
        /*01c4*/ 	.word	0x00004b00


	//----- nvinfo : EIATTR_VRC_CTA_INIT_COUNT
	.align		4
.L_214:
        /*01c8*/ 	.byte	0x02, 0x4a
	.zero		1
	.zero		1


	//----- nvinfo : EIATTR_EXIT_INSTR_OFFSETS
	.align		4
        /*01cc*/ 	.byte	0x04, 0x1c
        /*01ce*/ 	.short	(.L_216 - .L_215)


	//   ....[0]....
.L_215:
        /*01d0*/ 	.word	0x00000030


	//   ....[1]....
        /*01d4*/ 	.word	0x000055e0


	//   ....[2]....
        /*01d8*/ 	.word	0x00005640


	//----- nvinfo : EIATTR_MAX_THREADS
	.align		4
.L_216:
        /*01dc*/ 	.byte	0x04, 0x05
        /*01de*/ 	.short	(.L_218 - .L_217)
.L_217:
        /*01e0*/ 	.word	0x00000100
        /*01e4*/ 	.word	0x00000001
        /*01e8*/ 	.word	0x00000001


	//----- nvinfo : EIATTR_CRS_STACK_SIZE
	.align		4
.L_218:
        /*01ec*/ 	.byte	0x04, 0x1e
        /*01ee*/ 	.short	(.L_220 - .L_219)
.L_219:
        /*01f0*/ 	.word	0x00000000


	//----- nvinfo : EIATTR_CBANK_PARAM_SIZE
	.align		4
.L_220:
        /*01f4*/ 	.byte	0x03, 0x19
        /*01f6*/ 	.short	0x0015


	//----- nvinfo : EIATTR_PARAM_CBANK
	.align		4
        /*01f8*/ 	.byte	0x04, 0x0a
        /*01fa*/ 	.short	(.L_222 - .L_221)
	.align		4
.L_221:
        /*01fc*/ 	.word	index@(.nv.constant0._ZN6thrust24THRUST_300001_SM_1000_NS8cuda_cub4core6detail13_kernel_agentINS1_8__reduce11ReduceAgentIPN4cuda3std3__45tupleIJflEEESC_SB_iNS1_9__extrema9arg_min_fIflNS9_4lessIfEEEEEEJSC_SC_iSH_EEEvDpT0_)
        /*0200*/ 	.short	0x0380
        /*0202*/ 	.short	0x0015


	//----- nvinfo : EIATTR_SW_WAR
	.align		4
.L_222:
        /*0204*/ 	.byte	0x04, 0x36
        /*0206*/ 	.short	(.L_224 - .L_223)
.L_223:
        /*0208*/ 	.word	0x00000008
.L_224:


//--------------------- .nv.info._ZN6thrust24THRUST_300001_SM_1000_NS8cuda_cub4core6detail13_kernel_agentINS1_8__reduce10DrainAgentIiEEJN3cub18CUB_300001_SM_10009GridQueueIjEEiEEEvDpT0_ --------------------------
	.section	.nv.info._ZN6thrust24THRUST_300001_SM_1000_NS8cuda_cub4core6detail13_kernel_agentINS1_8__reduce10DrainAgentIiEEJN3cub18CUB_300001_SM_10009GridQueueIjEEiEEEvDpT0_,"",@"SHT_CUDA_INFO"
	.sectionflags	@""
	.align	4


	//----- nvinfo : EIATTR_CUDA_API_VERSION
	.align		4
        /*0000*/ 	.byte	0x04, 0x37
        /*0002*/ 	.short	(.L_226 - .L_225)
.L_225:
        /*0004*/ 	.word	0x00000082


	//----- nvinfo : EIATTR_KPARAM_INFO
	.align		4
.L_226:
        /*0008*/ 	.byte	0x04, 0x17
        /*000a*/ 	.short	(.L_228 - .L_227)
.L_227:
        /*000c*/ 	.word	0x00000000
        /*0010*/ 	.short	0x0001
        /*0012*/ 	.short	0x0008
        /*0014*/ 	.byte	0x00, 0xf0, 0x11, 0x00


	//----- nvinfo : EIATTR_KPARAM_INFO
	.align		4
.L_228:
        /*0018*/ 	.byte	0x04, 0x17
        /*001a*/ 	.short	(.L_230 - .L_229)
.L_229:
        /*001c*/ 	.word	0x00000000
        /*0020*/ 	.short	0x0000
        /*0022*/ 	.short	0x0000
        /*0024*/ 	.byte	0x00, 0xf0, 0x21, 0x00


	//----- nvinfo : EIATTR_SPARSE_MMA_MASK
	.align		4
.L_230:
        /*0028*/ 	.byte	0x03, 0x50
        /*002a*/ 	.short	0x0000


	//----- nvinfo : EIATTR_MAXREG_COUNT
	.align		4
        /*002c*/ 	.byte	0x03, 0x1b
        /*002e*/ 	.short	0x00ff


	//----- nvinfo : EIATTR_MERCURY_ISA_VERSION
	.align		4
        /*0030*/ 	.byte	0x03, 0x5f
        /*0032*/ 	.short	0x0101


	//----- nvinfo : EIATTR_VRC_CTA_INIT_COUNT
	.align		4
        /*0034*/ 	.byte	0x02, 0x4a
	.zero		1
	.zero		1


	//----- nvinfo : EIATTR_EXIT_INSTR_OFFSETS
	.align		4
        /*0038*/ 	.byte	0x04, 0x1c
        /*003a*/ 	.short	(.L_232 - .L_231)


	//   ....[0]....
.L_231:
        /*003c*/ 	.word	0x00000060


	//----- nvinfo : EIATTR_MAX_THREADS
	.align		4
.L_232:
        /*0040*/ 	.byte	0x04, 0x05
        /*0042*/ 	.short	(.L_234 - .L_233)
.L_233:
        /*0044*/ 	.word	0x00000001
        /*0048*/ 	.word	0x00000001
        /*004c*/ 	.word	0x00000001


	//----- nvinfo : EIATTR_CBANK_PARAM_SIZE
	.align		4
.L_234:
        /*0050*/ 	.byte	0x03, 0x19
        /*0052*/ 	.short	0x000c


	//----- nvinfo : EIATTR_PARAM_CBANK
	.align		4
        /*0054*/ 	.byte	0x04, 0x0a
        /*0056*/ 	.short	(.L_236 - .L_235)
	.align		4
.L_235:
        /*0058*/ 	.word	index@(.nv.constant0._ZN6thrust24THRUST_300001_SM_1000_NS8cuda_cub4core6detail13_kernel_agentINS1_8__reduce10DrainAgentIiEEJN3cub18CUB_300001_SM_10009GridQueueIjEEiEEEvDpT0_)
        /*005c*/ 	.short	0x0380
        /*005e*/ 	.short	0x000c


	//----- nvinfo : EIATTR_SW_WAR
	.align		4
.L_236:
        /*0060*/ 	.byte	0x04, 0x36
        /*0062*/ 	.short	(.L_238 - .L_237)
.L_237:
        /*0064*/ 	.word	0x00000008
.L_238:


//--------------------- .nv.info._ZN6thrust24THRUST_300001_SM_1000_NS8cuda_cub4core6detail13_kernel_agentINS1_8__reduce11ReduceAgentINS0_12zip_iteratorIN4cuda3std3__45tupleIJNS0_6detail15normal_iteratorINS0_10device_ptrIfEEEENS0_17counting_iteratorIlNS0_11use_defaultESI_SI_EEEEEEEPNSB_IJflEEESM_iNS1_9__extrema9arg_min_fIflNSA_4lessIfEEEEEEJSL_SN_iN3cub18CUB_300001_SM_100013GridEvenShareIiEENSV_9GridQueueIjEESS_EEEvDpT0_ --------------------------
	.section	.nv.info._ZN6thrust24THRUST_300001_SM_1000_NS8cuda_cub4core6detail13_kernel_agentINS1_8__reduce11ReduceAgentINS0_12zip_iteratorIN4cuda3std3__45tupleIJNS0_6detail15normal_iteratorINS0_10device_ptrIfEEEENS0_17counting_iteratorIlNS0_11use_defaultESI_SI_EEEEEEEPNSB_IJflEEESM_iNS1_9__extrema9arg_min_fIflNSA_4lessIfEEEEEEJSL_SN_iN3cub18CUB_300001_SM_100013GridEvenShareIiEENSV_9GridQueueIjEESS_EEEvDpT0_,"",@"SHT_CUDA_INFO"
	.sectionflags	@""
	.align	4


	//----- nvinfo : EIATTR_CUDA_API_VERSION
	.align		4
        /*0000*/ 	.byte	0x04, 0x37
        /*0002*/ 	.short	(.L_240 - .L_239)
.L_239:
        /*0004*/ 	.word	0x00000082


	//----- nvinfo : EIATTR_KPARAM_INFO
	.align		4
.L_240:
        /*0008*/ 	.byte	0x04, 0x17
        /*000a*/ 	.short	(.L_242 - .L_241)
.L_241:
        /*000c*/ 	.word	0x00000000
        /*0010*/ 	.short	0x0005
        /*0012*/ 	.short	0x0050
        /*0014*/ 	.byte	0x00, 0xf0, 0x05, 0x00


	//----- nvinfo : EIATTR_KPARAM_INFO
	.align		4
.L_242:
        /*0018*/ 	.byte	0x04, 0x17
        /*001a*/ 	.short	(.L_244 - .L_243)
.L_243:
        /*001c*/ 	.word	0x00000000
        /*0020*/ 	.short	0x0004
        /*0022*/ 	.short	0x0048
        /*0024*/ 	.byte	0x00, 0xf0, 0x21, 0x00


	//----- nvinfo : EIATTR_KPARAM_INFO
	.align		4
.L_244:
        /*0028*/ 	.byte	0x04, 0x17
        /*002a*/ 	.short	(.L_246 - .L_245)
.L_245:
        /*002c*/ 	.word	0x00000000
        /*0030*/ 	.short	0x0003
        /*0032*/ 	.short	0x001c
        /*0034*/ 	.byte	0x00, 0xf0, 0xa1, 0x00


	//----- nvinfo : EIATTR_KPARAM_INFO
	.align		4
.L_246:
        /*0038*/ 	.byte	0x04, 0x17
        /*003a*/ 	.short	(.L_248 - .L_247)
.L_247:
        /*003c*/ 	.word	0x00000000
        /*0040*/ 	.short	0x0002
        /*0042*/ 	.short	0x0018
        /*0044*/ 	.byte	0x00, 0xf0, 0x11, 0x00


	//----- nvinfo : EIATTR_KPARAM_INFO
	.align		4
.L_248:
        /*0048*/ 	.byte	0x04, 0x17
        /*004a*/ 	.short	(.L_250 - .L_249)
.L_249:
        /*004c*/ 	.word	0x00000000
        /*0050*/ 	.short	0x0001
        /*0052*/ 	.short	0x0010
        /*0054*/ 	.byte	0x00, 0xf5, 0x21, 0x00


	//----- nvinfo : EIATTR_KPARAM_INFO
	.align		4
.L_250:
        /*0058*/ 	.byte	0x04, 0x17
        /*005a*/ 	.short	(.L_252 - .L_251)
.L_251:
        /*005c*/ 	.word	0x00000000
        /*0060*/ 	.short	0x0000
        /*0062*/ 	.short	0x0000
        /*0064*/ 	.byte	0x00, 0xf0, 0x41, 0x00


	//----- nvinfo : EIATTR_SPARSE_MMA_MASK
	.align		4
.L_252:
        /*0068*/ 	.byte	0x03, 0x50
        /*006a*/ 	.short	0x0000


	//----- nvinfo : EIATTR_MAXREG_COUNT
	.align		4
        /*006c*/ 	.byte	0x03, 0x1b
        /*006e*/ 	.short	0x00ff


	//----- nvinfo : EIATTR_NUM_BARRIERS
	.align		4
        /*0070*/ 	.byte	0x02, 0x4c
        /*0072*/ 	.byte	0x01
	.zero		1


	//----- nvinfo : EIATTR_MERCURY_ISA_VERSION
	.align		4
        /*0074*/ 	.byte	0x03, 0x5f
        /*0076*/ 	.short	0x0101


	//----- nvinfo : EIATTR_COOP_GROUP_MASK_REGIDS
	.align		4
        /*0078*/ 	.byte	0x04, 0x29
        /*007a*/ 	.short	(.L_254 - .L_253)


	//   ....[0]....
.L_253:
        /*007c*/ 	.word	0xffffffff


	//   ....[1]....
        /*0080*/ 	.word	0xffffffff


	//   ....[2]....
        /*0084*/ 	.word	0xffffffff


	//   ....[3]....
        /*0088*/ 	.word	0xffffffff


	//   ....[4]....
        /*008c*/ 	.word	0xffffffff


	//   ....[5]....
        /*0090*/ 	.word	0xffffffff


	//   ....[6]....
        /*0094*/ 	.word	0xffffffff


	//   ....[7]....
        /*0098*/ 	.word	0xffffffff


	//   ....[8]....
        /*009c*/ 	.word	0xffffffff


	//   ....[9]....
        /*00a0*/ 	.word	0xffffffff


	//   ....[10]....
        /*00a4*/ 	.word	0xffffffff


	//   ....[11]....
        /*00a8*/ 	.word	0xffffffff


	//   ....[12]....
        /*00ac*/ 	.word	0xffffffff


	//   ....[13]....
        /*00b0*/ 	.word	0xffffffff


	//   ....[14]....
        /*00b4*/ 	.word	0xffffffff


	//   ....[15]....
        /*00b8*/ 	.word	0xffffffff


	//   ....[16]....
        /*00bc*/ 	.word	0xffffffff


	//   ....[17]....
        /*00c0*/ 	.word	0xffffffff


	//   ....[18]....
        /*00c4*/ 	.word	0xffffffff


	//   ....[19]....
        /*00c8*/ 	.word	0xffffffff


	//   ....[20]....
        /*00cc*/ 	.word	0xffffffff


	//   ....[21]....
        /*00d0*/ 	.word	0xffffffff


	//   ....[22]....
        /*00d4*/ 	.word	0xffffffff


	//   ....[23]....
        /*00d8*/ 	.word	0xffffffff


	//   ....[24]....
        /*00dc*/ 	.word	0xffffffff


	//   ....[25]....
        /*00e0*/ 	.word	0xffffffff


	//   ....[26]....
        /*00e4*/ 	.word	0xffffffff


	//   ....[27]....
        /*00e8*/ 	.word	0xffffffff


	//   ....[28]....
        /*00ec*/ 	.word	0xffffffff


	//   ....[29]....
        /*00f0*/ 	.word	0xffffffff


	//   ....[30]....
        /*00f4*/ 	.word	0xffffffff


	//   ....[31]....
        /*00f8*/ 	.word	0xffffffff


	//   ....[32]....
        /*00fc*/ 	.word	0xffffffff


	//   ....[33]....
        /*0100*/ 	.word	0xffffffff


	//   ....[34]....
        /*0104*/ 	.word	0xffffffff


	//   ....[35]....
        /*0108*/ 	.word	0xffffffff


	//   ....[36]....
        /*010c*/ 	.word	0xffffffff


	//   ....[37]....
        /*0110*/ 	.word	0xffffffff


	//   ....[38]....
        /*0114*/ 	.word	0xffffffff


	//   ....[39]....
        /*0118*/ 	.word	0xffffffff


	//   ....[40]....
        /*011c*/ 	.word	0xffffffff


	//   ....[41]....
        /*0120*/ 	.word	0xffffffff


	//   ....[42]....
        /*0124*/ 	.word	0xffffffff


	//   ....[43]....
        /*0128*/ 	.word	0xffffffff


	//   ....[44]....
        /*012c*/ 	.word	0xffffffff


	//----- nvinfo : EIATTR_COOP_GROUP_INSTR_OFFSETS
	.align		4
.L_254:
        /*0130*/ 	.byte	0x04, 0x28
        /*0132*/ 	.short	(.L_256 - .L_255)


	//   ....[0]....
.L_255:
        /*0134*/ 	.word	0x00000b40


	//   ....[1]....
        /*0138*/ 	.word	0x00000b70


	//   ....[2]....
        /*013c*/ 	.word	0x00000b80


	//   ....[3]....
        /*0140*/ 	.word	0x00000c80


	//   ....[4]....
        /*0144*/ 	.word	0x00000cb0


	//   ....[5]....
        /*0148*/ 	.word	0x00000ce0


	//   ....[6]....
        /*014c*/ 	.word	0x00000de0


	//   ....[7]....
        /*0150*/ 	.word	0x00000e10


	//   ....[8]....
        /*0154*/ 	.word	0x00000e40


	//   ....[9]....
        /*0158*/ 	.word	0x00000f40


	//   ....[10]....
        /*015c*/ 	.word	0x00000f70


	//   ....[11]....
        /*0160*/ 	.word	0x00000fa0


	//   ....[12]....
        /*0164*/ 	.word	0x000010a0


	//   ....[13]....
        /*0168*/ 	.word	0x000010e0


	//   ....[14]....
        /*016c*/ 	.word	0x00001110


	//   ....[15]....
        /*0170*/ 	.word	0x00001cb0


	//   ....[16]....
        /*0174*/ 	.word	0x00001cc0


	//   ....[17]....
        /*0178*/ 	.word	0x00001cd0


	//   ....[18]....
        /*017c*/ 	.word	0x00001dd0


	//   ....[19]....
        /*0180*/ 	.word	0x00001e10


	//   ....[20]....
        /*0184*/ 	.word	0x00001e30


	//   ....[21]....
        /*0188*/ 	.word	0x00001f40


	//   ....[22]....
        /*018c*/ 	.word	0x00001f80


	//   ....[23]....
        /*0190*/ 	.word	0x00001fa0


	//   ....[24]....
        /*0194*/ 	.word	0x000020b0


	//   ....[25]....
        /*0198*/ 	.word	0x000020f0


	//   ....[26]....
        /*019c*/ 	.word	0x00002110


	//   ....[27]....
        /*01a0*/ 	.word	0x00002220


	//   ....[28]....
        /*01a4*/ 	.word	0x00002260


	//   ....[29]....
        /*01a8*/ 	.word	0x00002290


	//   ....[30]....
        /*01ac*/ 	.word	0x00004810


	//   ....[31]....
        /*01b0*/ 	.word	0x00004840


	//   ....[32]....
        /*01b4*/ 	.word	0x00004850


	//   ....[33]....
        /*01b8*/ 	.word	0x00004950


	//   ....[34]....
        /*01bc*/ 	.word	0x00004980


	//   ....[35]....
        /*01c0*/ 	.word	0x000049b0


	//   ....[36]....
        /*01c4*/ 	.word	0x00004ab0


	//   ....[37]....
        /*01c8*/ 	.word	0x00004ae0


	//   ....[38]....
        /*01cc*/ 	.word	0x00004b10


	//   ....[39]....
        /*01d0*/ 	.word	0x00004c10


	//   ....[40]....
        /*01d4*/ 	.word	0x00004c40


	//   ....[41]....
        /*01d8*/ 	.word	0x00004c70


	//   ....[42]....
        /*01dc*/ 	.word	0x00004d70


	//   ....[43]....
        /*01e0*/ 	.word	0x00004db0


	//   ....[44]....
        /*01e4*/ 	.word	0x00004de0


	//----- nvinfo : EIATTR_VRC_CTA_INIT_COUNT
	.align		4
.L_256:
        /*01e8*/ 	.byte	0x02, 0x4a
	.zero		1
	.zero		1


	//----- nvinfo : EIATTR_EXIT_INSTR_OFFSETS
	.align		4
        /*01ec*/ 	.byte	0x04, 0x1c
        /*01ee*/ 	.short	(.L_258 - .L_257)


	//   ....[0]....
.L_257:
        /*01f0*/ 	.word	0x000058a0


	//   ....[1]....
        /*01f4*/ 	.word	0x00005920


	//----- nvinfo : EIATTR_MAX_THREADS
	.align		4
.L_258:
        /*01f8*/ 	.byte	0x04, 0x05
        /*01fa*/ 	.short	(.L_260 - .L_259)
.L_259:
        /*01fc*/ 	.word	0x00000100
        /*0200*/ 	.word	0x00000001
        /*0204*/ 	.word	0x00000001


	//----- nvinfo : EIATTR_CRS_STACK_SIZE
	.align		4
.L_260:
        /*0208*/ 	.byte	0x04, 0x1e
        /*020a*/ 	.short	(.L_262 - .L_261)
.L_261:
        /*020c*/ 	.word	0x00000000


	//----- nvinfo : EIATTR_CBANK_PARAM_SIZE
	.align		4
.L_262:
        /*0210*/ 	.byte	0x03, 0x19
        /*0212*/ 	.short	0x0051


	//----- nvinfo : EIATTR_PARAM_CBANK
	.align		4
        /*0214*/ 	.byte	0x04, 0x0a
        /*0216*/ 	.short	(.L_264 - .L_263)
	.align		4
.L_263:
        /*0218*/ 	.word	index@(.nv.constant0._ZN6thrust24THRUST_300001_SM_1000_NS8cuda_cub4core6detail13_kernel_agentINS1_8__reduce11ReduceAgentINS0_12zip_iteratorIN4cuda3std3__45tupleIJNS0_6detail15normal_iteratorINS0_10device_ptrIfEEEENS0_17counting_iteratorIlNS0_11use_defaultESI_SI_EEEEEEEPNSB_IJflEEESM_iNS1_9__extrema9arg_min_fIflNSA_4lessIfEEEEEEJSL_SN_iN3cub18CUB_300001_SM_100013GridEvenShareIiEENSV_9GridQueueIjEESS_EEEvDpT0_)
        /*021c*/ 	.short	0x0380
        /*021e*/ 	.short	0x0051


	//----- nvinfo : EIATTR_SW_WAR
	.align		4
.L_264:
        /*0220*/ 	.byte	0x04, 0x36
        /*0222*/ 	.short	(.L_266 - .L_265)
.L_265:
        /*0224*/ 	.word	0x00000008
.L_266:


//--------------------- .nv.info._ZN6thrust24THRUST_300001_SM_1000_NS8cuda_cub4core6detail13_kernel_agentINS1_8__reduce11ReduceAgentINS0_12zip_iteratorIN4cuda3std3__45tupleIJNS0_6detail15normal_iteratorINS0_10device_ptrIfEEEENS0_17counting_iteratorIlNS0_11use_defaultESI_SI_EEEEEEEPNSB_IJflEEESM_iNS1_9__extrema9arg_min_fIflNSA_4lessIfEEEEEEJSL_SN_iSS_EEEvDpT0_ --------------------------
	.section	.nv.info._ZN6thrust24THRUST_300001_SM_1000_NS8cuda_cub4core6detail13_kernel_agentINS1_8__reduce11ReduceAgentINS0_12zip_iteratorIN4cuda3std3__45tupleIJNS0_6detail15normal_iteratorINS0_10device_ptrIfEEEENS0_17counting_iteratorIlNS0_11use_defaultESI_SI_EEEEEEEPNSB_IJflEEESM_iNS1_9__extrema9arg_min_fIflNSA_4lessIfEEEEEEJSL_SN_iSS_EEEvDpT0_,"",@"SHT_CUDA_INFO"
	.sectionflags	@""
	.align	4


	//----- nvinfo : EIATTR_CUDA_API_VERSION
	.align		4
        /*0000*/ 	.byte	0x04, 0x37
        /*0002*/ 	.short	(.L_268 - .L_267)
.L_267:
        /*0004*/ 	.word	0x00000082


	//----- nvinfo : EIATTR_KPARAM_INFO
	.align		4
.L_268:
        /*0008*/ 	.byte	0x04, 0x17
        /*000a*/ 	.short	(.L_270 - .L_269)
.L_269:
        /*000c*/ 	.word	0x00000000
        /*0010*/ 	.short	0x0003
        /*0012*/ 	.short	0x001c
        /*0014*/ 	.byte	0x00, 0xf0, 0x05, 0x00


	//----- nvinfo : EIATTR_KPARAM_INFO
	.align		4
.L_270:
        /*0018*/ 	.byte	0x04, 0x17
        /*001a*/ 	.short	(.L_272 - .L_271)
.L_271:
        /*001c*/ 	.word	0x00000000
        /*0020*/ 	.short	0x0002
        /*0022*/ 	.short	0x0018
        /*0024*/ 	.byte	0x00, 0xf0, 0x11, 0x00


	//----- nvinfo : EIATTR_KPARAM_INFO
	.align		4
.L_272:
        /*0028*/ 	.byte	0x04, 0x17
        /*002a*/ 	.short	(.L_274 - .L_273)
.L_273:
        /*002c*/ 	.word	0x00000000
        /*0030*/ 	.short	0x0001
        /*0032*/ 	.short	0x0010
        /*0034*/ 	.byte	0x00, 0xf5, 0x21, 0x00


	//----- nvinfo : EIATTR_KPARAM_INFO
	.align		4
.L_274:
        /*0038*/ 	.byte	0x04, 0x17
        /*003a*/ 	.short	(.L_276 - .L_275)
.L_275:
        /*003c*/ 	.word	0x00000000
        /*0040*/ 	.short	0x0000
        /*0042*/ 	.short	0x0000
        /*0044*/ 	.byte	0x00, 0xf0, 0x41, 0x00


	//----- nvinfo : EIATTR_SPARSE_MMA_MASK
	.align		4
.L_276:
        /*0048*/ 	.byte	0x03, 0x50
        /*004a*/ 	.short	0x0000


	//----- nvinfo : EIATTR_MAXREG_COUNT
	.align		4
        /*004c*/ 	.byte	0x03, 0x1b
        /*004e*/ 	.short	0x00ff


	//----- nvinfo : EIATTR_NUM_BARRIERS
	.align		4
        /*0050*/ 	.byte	0x02, 0x4c
        /*0052*/ 	.byte	0x01
	.zero		1


	//----- nvinfo : EIATTR_MERCURY_ISA_VERSION
	.align		4
        /*0054*/ 	.byte	0x03, 0x5f
        /*0056*/ 	.short	0x0101


	//----- nvinfo : EIATTR_COOP_GROUP_MASK_REGIDS
	.align		4
        /*0058*/ 	.byte	0x04, 0x29
        /*005a*/ 	.short	(.L_278 - .L_277)


	//   ....[0]....
.L_277:
        /*005c*/ 	.word	0xffffffff


	//   ....[1]....
        /*0060*/ 	.word	0xffffffff


	//   ....[2]....
        /*0064*/ 	.word	0xffffffff


	//   ....[3]....
        /*0068*/ 	.word	0xffffffff


	//   ....[4]....
        /*006c*/ 	.word	0xffffffff


	//   ....[5]....
        /*0070*/ 	.word	0xffffffff


	//   ....[6]....
        /*0074*/ 	.word	0xffffffff


	//   ....[7]....
        /*0078*/ 	.word	0xffffffff


	//   ....[8]....
        /*007c*/ 	.word	0xffffffff


	//   ....[9]....
        /*0080*/ 	.word	0xffffffff


	//   ....[10]....
        /*0084*/ 	.word	0xffffffff


	//   ....[11]....
        /*0088*/ 	.word	0xffffffff


	//   ....[12]....
        /*008c*/ 	.word	0xffffffff


	//   ....[13]....
        /*0090*/ 	.word	0xffffffff


	//   ....[14]....
        /*0094*/ 	.word	0xffffffff


	//   ....[15]....
        /*0098*/ 	.word	0xffffffff


	//   ....[16]....
        /*009c*/ 	.word	0xffffffff


	//   ....[17]....
        /*00a0*/ 	.word	0xffffffff


	//   ....[18]....
        /*00a4*/ 	.word	0xffffffff


	//   ....[19]....
        /*00a8*/ 	.word	0xffffffff


	//   ....[20]....
        /*00ac*/ 	.word	0xffffffff


	//   ....[21]....
        /*00b0*/ 	.word	0xffffffff


	//   ....[22]....
        /*00b4*/ 	.word	0xffffffff


	//   ....[23]....
        /*00b8*/ 	.word	0xffffffff


	//   ....[24]....
        /*00bc*/ 	.word	0xffffffff


	//   ....[25]....
        /*00c0*/ 	.word	0xffffffff


	//   ....[26]....
        /*00c4*/ 	.word	0xffffffff


	//   ....[27]....
        /*00c8*/ 	.word	0xffffffff


	//   ....[28]....
        /*00cc*/ 	.word	0xffffffff


	//   ....[29]....
        /*00d0*/ 	.word	0xffffffff


	//   ....[30]....
        /*00d4*/ 	.word	0xffffffff


	//   ....[31]....
        /*00d8*/ 	.word	0xffffffff


	//   ....[32]....
        /*00dc*/ 	.word	0xffffffff


	//   ....[33]....
        /*00e0*/ 	.word	0xffffffff


	//   ....[34]....
        /*00e4*/ 	.word	0xffffffff


	//   ....[35]....
        /*00e8*/ 	.word	0xffffffff


	//   ....[36]....
        /*00ec*/ 	.word	0xffffffff


	//   ....[37]....
        /*00f0*/ 	.word	0xffffffff


	//   ....[38]....
        /*00f4*/ 	.word	0xffffffff


	//   ....[39]....
        /*00f8*/ 	.word	0xffffffff


	//   ....[40]....
        /*00fc*/ 	.word	0xffffffff


	//   ....[41]....
        /*0100*/ 	.word	0xffffffff


	//   ....[42]....
        /*0104*/ 	.word	0xffffffff


	//   ....[43]....
        /*0108*/ 	.word	0xffffffff


	//   ....[44]....
        /*010c*/ 	.word	0xffffffff


	//----- nvinfo : EIATTR_COOP_GROUP_INSTR_OFFSETS
	.align		4
.L_278:
        /*0110*/ 	.byte	0x04, 0x28
        /*0112*/ 	.short	(.L_280 - .L_279)


	//   ....[0]....
.L_279:
        /*0114*/ 	.word	0x00000b10


	//   ....[1]....
        /*0118*/ 	.word	0x00000b40


	//   ....[2]....
        /*011c*/ 	.word	0x00000b50


	//   ....[3]....
        /*0120*/ 	.word	0x00000c50


	//   ....[4]....
        /*0124*/ 	.word	0x00000c80


	//   ....[5]....
        /*0128*/ 	.word	0x00000cb0


	//   ....[6]....
        /*012c*/ 	.word	0x00000db0


	//   ....[7]....
        /*0130*/ 	.word	0x00000de0


	//   ....[8]....
        /*0134*/ 	.word	0x00000e10


	//   ....[9]....
        /*0138*/ 	.word	0x00000f10


	//   ....[10]....
        /*013c*/ 	.word	0x00000f40


	//   ....[11]....
        /*0140*/ 	.word	0x00000f70


	//   ....[12]....
        /*0144*/ 	.word	0x00001070


	//   ....[13]....
        /*0148*/ 	.word	0x000010b0


	//   ....[14]....
        /*014c*/ 	.word	0x000010e0


	//   ....[15]....
        /*0150*/ 	.word	0x00001c80


	//   ....[16]....
        /*0154*/ 	.word	0x00001c90


	//   ....[17]....
        /*0158*/ 	.word	0x00001ca0


	//   ....[18]....
        /*015c*/ 	.word	0x00001da0


	//   ....[19]....
        /*0160*/ 	.word	0x00001de0


	//   ....[20]....
        /*0164*/ 	.word	0x00001e00


	//   ....[21]....
        /*0168*/ 	.word	0x00001f10


	//   ....[22]....
        /*016c*/ 	.word	0x00001f50


	//   ....[23]....
        /*0170*/ 	.word	0x00001f70


	//   ....[24]....
        /*0174*/ 	.word	0x00002080


	//   ....[25]....
        /*0178*/ 	.word	0x000020c0


	//   ....[26]....
        /*017c*/ 	.word	0x000020f0


	//   ....[27]....
        /*0180*/ 	.word	0x000021f0


	//   ....[28]....
        /*0184*/ 	.word	0x00002230


	//   ....[29]....
        /*0188*/ 	.word	0x00002260


	//   ....[30]....
        /*018c*/ 	.word	0x000045f0


	//   ....[31]....
        /*0190*/ 	.word	0x00004620


	//   ....[32]....
        /*0194*/ 	.word	0x00004630


	//   ....[33]....
        /*0198*/ 	.word	0x00004730


	//   ....[34]....
        /*019c*/ 	.word	0x00004760


	//   ....[35]....
        /*01a0*/ 	.word	0x00004790


	//   ....[36]....
        /*01a4*/ 	.word	0x00004890


	//   ....[37]....
        /*01a8*/ 	.word	0x000048c0


	//   ....[38]....
        /*01ac*/ 	.word	0x000048f0


	//   ....[39]....
        /*01b0*/ 	.word	0x000049f0


	//   ....[40]....
        /*01b4*/ 	.word	0x00004a20


	//   ....[41]....
        /*01b8*/ 	.word	0x00004a50


	//   ....[42]....
        /*01bc*/ 	.word	0x00004b50


	//   ....[43]....
        /*01c0*/ 	.word	0x00004b90


	//   ....[44]....
        /*01c4*/ 	.word	0x00004bc0


	//----- nvinfo : EIATTR_VRC_CTA_INIT_COUNT
	.align		4
.L_280:
        /*01c8*/ 	.byte	0x02, 0x4a
	.zero		1
	.zero		1


	//----- nvinfo : EIATTR_EXIT_INSTR_OFFSETS
	.align		4
        /*01cc*/ 	.byte	0x04, 0x1c
        /*01ce*/ 	.short	(.L_282 - .L_281)


	//   ....[0]....
.L_281:
        /*01d0*/ 	.word	0x00000030


	//   ....[1]....
        /*01d4*/ 	.word	0x000056a0


	//   ....[2]....
        /*01d8*/ 	.word	0x00005700


	//----- nvinfo : EIATTR_MAX_THREADS
	.align		4
.L_282:
        /*01dc*/ 	.byte	0x04, 0x05
        /*01de*/ 	.short	(.L_284 - .L_283)
.L_283:
        /*01e0*/ 	.word	0x00000100
        /*01e4*/ 	.word	0x00000001
        /*01e8*/ 	.word	0x00000001


	//----- nvinfo : EIATTR_CRS_STACK_SIZE
	.align		4
.L_284:
        /*01ec*/ 	.byte	0x04, 0x1e
        /*01ee*/ 	.short	(.L_286 - .L_285)
.L_285:
        /*01f0*/ 	.word	0x00000000


	//----- nvinfo : EIATTR_CBANK_PARAM_SIZE
	.align		4
.L_286:
        /*01f4*/ 	.byte	0x03, 0x19
        /*01f6*/ 	.short	0x001d


	//----- nvinfo : EIATTR_PARAM_CBANK
	.align		4
        /*01f8*/ 	.byte	0x04, 0x0a
        /*01fa*/ 	.short	(.L_288 - .L_287)
	.align		4
.L_287:
        /*01fc*/ 	.word	index@(.nv.constant0._ZN6thrust24THRUST_300001_SM_1000_NS8cuda_cub4core6detail13_kernel_agentINS1_8__reduce11ReduceAgentINS0_12zip_iteratorIN4cuda3std3__45tupleIJNS0_6detail15normal_iteratorINS0_10device_ptrIfEEEENS0_17counting_iteratorIlNS0_11use_defaultESI_SI_EEEEEEEPNSB_IJflEEESM_iNS1_9__extrema9arg_min_fIflNSA_4lessIfEEEEEEJSL_SN_iSS_EEEvDpT0_)
        /*0200*/ 	.short	0x0380
        /*0202*/ 	.short	0x001d


	//----- nvinfo : EIATTR_SW_WAR
	.align		4
.L_288:
        /*0204*/ 	.byte	0x04, 0x36
        /*0206*/ 	.short	(.L_290 - .L_289)
.L_289:
        /*0208*/ 	.word	0x00000008
.L_290:


//--------------------- .nv.info._Z11test_kernelPfiS_S_i --------------------------
	.section	.nv.info._Z11test_kernelPfiS_S_i,"",@"SHT_CUDA_INFO"
	.sectionflags	@""
	.align	4


	//----- nvinfo : EIATTR_CUDA_API_VERSION
	.align		4
        /*0000*/ 	.byte	0x04, 0x37
        /*0002*/ 	.short	(.L_292 - .L_291)
.L_291:
        /*0004*/ 	.word	0x00000082


	//----- nvinfo : EIATTR_KPARAM_INFO
	.align		4
.L_292:
        /*0008*/ 	.byte	0x04, 0x17
        /*000a*/ 	.short	(.L_294 - .L_293)
.L_293:
        /*000c*/ 	.word	0x00000000
        /*0010*/ 	.short	0x0004
        /*0012*/ 	.short	0x0020
        /*0014*/ 	.byte	0x00, 0xf0, 0x11, 0x00


	//----- nvinfo : EIATTR_KPARAM_INFO
	.align		4
.L_294:
        /*0018*/ 	.byte	0x04, 0x17
        /*001a*/ 	.short	(.L_296 - .L_295)
.L_295:
        /*001c*/ 	.word	0x00000000
        /*0020*/ 	.short	0x0003
        /*0022*/ 	.short	0x0018
        /*0024*/ 	.byte	0x00, 0xf5, 0x21, 0x00


	//----- nvinfo : EIATTR_KPARAM_INFO
	.align		4
.L_296:
        /*0028*/ 	.byte	0x04, 0x17
        /*002a*/ 	.short	(.L_298 - .L_297)
.L_297:
        /*002c*/ 	.word	0x00000000
        /*0030*/ 	.short	0x0002
        /*0032*/ 	.short	0x0010
        /*0034*/ 	.byte	0x00, 0xf5, 0x21, 0x00


	//----- nvinfo : EIATTR_KPARAM_INFO
	.align		4
.L_298:
        /*0038*/ 	.byte	0x04, 0x17
        /*003a*/ 	.short	(.L_300 - .L_299)
.L_299:
        /*003c*/ 	.word	0x00000000
        /*0040*/ 	.short	0x0001
        /*0042*/ 	.short	0x0008
        /*0044*/ 	.byte	0x00, 0xf0, 0x11, 0x00


	//----- nvinfo : EIATTR_KPARAM_INFO
	.align		4
.L_300:
        /*0048*/ 	.byte	0x04, 0x17
        /*004a*/ 	.short	(.L_302 - .L_301)
.L_301:
        /*004c*/ 	.word	0x00000000
        /*0050*/ 	.short	0x0000
        /*0052*/ 	.short	0x0000
        /*0054*/ 	.byte	0x00, 0xf5, 0x21, 0x00


	//----- nvinfo : EIATTR_SPARSE_MMA_MASK
	.align		4
.L_302:
        /*0058*/ 	.byte	0x03, 0x50
        /*005a*/ 	.short	0x0000


	//----- nvinfo : EIATTR_MAXREG_COUNT
	.align		4
        /*005c*/ 	.byte	0x03, 0x1b
        /*005e*/ 	.short	0x00ff


	//----- nvinfo : EIATTR_MERCURY_ISA_VERSION
	.align		4
        /*0060*/ 	.byte	0x03, 0x5f
        /*0062*/ 	.short	0x0101


	//----- nvinfo : EIATTR_VRC_CTA_INIT_COUNT
	.align		4
        /*0064*/ 	.byte	0x02, 0x4a
	.zero		1
	.zero		1


	//----- nvinfo : EIATTR_EXIT_INSTR_OFFSETS
	.align		4
        /*0068*/ 	.byte	0x04, 0x1c
        /*006a*/ 	.short	(.L_304 - .L_303)


	//   ....[0]....
.L_303:
        /*006c*/ 	.word	0x00000070


	//   ....[1]....
        /*0070*/ 	.word	0x00000ca0


	//----- nvinfo : EIATTR_CBANK_PARAM_SIZE
	.align		4
.L_304:
        /*0074*/ 	.byte	0x03, 0x19
        /*0076*/ 	.short	0x0024


	//----- nvinfo : EIATTR_PARAM_CBANK
	.align		4
        /*0078*/ 	.byte	0x04, 0x0a
        /*007a*/ 	.short	(.L_306 - .L_305)
	.align		4
.L_305:
        /*007c*/ 	.word	index@(.nv.constant0._Z11test_kernelPfiS_S_i)
        /*0080*/ 	.short	0x0380
        /*0082*/ 	.short	0x0024


	//----- nvinfo : EIATTR_SW_WAR
	.align		4
.L_306:
        /*0084*/ 	.byte	0x04, 0x36
        /*0086*/ 	.short	(.L_308 - .L_307)
.L_307:
        /*0088*/ 	.word	0x00000008
.L_308:


//--------------------- .nv.callgraph             --------------------------
	.section	.nv.callgraph,"",@"SHT_CUDA_CALLGRAPH"
	.align	4
	.sectionentsize	8
	.align		4
        /*0000*/ 	.word	0x00000000
	.align		4
        /*0004*/ 	.word	0xffffffff
	.align		4
        /*0008*/ 	.word	0x00000000
	.align		4
        /*000c*/ 	.word	0xfffffffe
	.align		4
        /*0010*/ 	.word	0x00000000
	.align		4
        /*0014*/ 	.word	0xfffffffd
	.align		4
        /*0018*/ 	.word	0x00000000
	.align		4
        /*001c*/ 	.word	0xfffffffc


//--------------------- .nv.constant4             --------------------------
	.section	.nv.constant4,"a",@progbits
	.align	8
	.align		8
.nv.constant4:
        /*0000*/ 	.dword	_ZN34_INTERNAL_b7f4d649_4_k_cu_d2446e634cuda3std3__45__cpo5beginE
	.align		8
        /*0008*/ 	.dword	_ZN34_INTERNAL_b7f4d649_4_k_cu_d2446e634cuda3std3__45__cpo3endE
	.align		8
        /*0010*/ 	.dword	_ZN34_INTERNAL_b7f4d649_4_k_cu_d2446e634cuda3std3__45__cpo6cbeginE
	.align		8
        /*0018*/ 	.dword	_ZN34_INTERNAL_b7f4d649_4_k_cu_d2446e634cuda3std3__45__cpo4cendE
	.align		8
        /*0020*/ 	.dword	_ZN34_INTERNAL_b7f4d649_4_k_cu_d2446e634cuda3std3__45__cpo6rbeginE
	.align		8
        /*0028*/ 	.dword	_ZN34_INTERNAL_b7f4d649_4_k_cu_d2446e634cuda3std3__45__cpo4rendE
	.align		8
        /*0030*/ 	.dword	_ZN34_INTERNAL_b7f4d649_4_k_cu_d2446e634cuda3std3__45__cpo7crbeginE
	.align		8
        /*0038*/ 	.dword	_ZN34_INTERNAL_b7f4d649_4_k_cu_d2446e634cuda3std3__45__cpo5crendE
	.align		8
        /*0040*/ 	.dword	_ZN34_INTERNAL_b7f4d649_4_k_cu_d2446e634cuda3std3__436_GLOBAL__N__b7f4d649_4_k_cu_d2446e636ignoreE
	.align		8
        /*0048*/ 	.dword	_ZN34_INTERNAL_b7f4d649_4_k_cu_d2446e634cuda3std3__419piecewise_constructE
	.align		8
        /*0050*/ 	.dword	_ZN34_INTERNAL_b7f4d649_4_k_cu_d2446e634cuda3std3__48in_placeE
	.align		8
        /*0058*/ 	.dword	_ZN34_INTERNAL_b7f4d649_4_k_cu_d2446e634cuda3std3__420unreachable_sentinelE
	.align		8
        /*0060*/ 	.dword	_ZN34_INTERNAL_b7f4d649_4_k_cu_d2446e634cuda3std3__47nulloptE
	.align		8
        /*0068*/ 	.dword	_ZN34_INTERNAL_b7f4d649_4_k_cu_d2446e634cuda3std3__48unexpectE
	.align		8
        /*0070*/ 	.dword	_ZN34_INTERNAL_b7f4d649_4_k_cu_d2446e634cuda3std6ranges3__45__cpo4swapE
	.align		8
        /*0078*/ 	.dword	_ZN34_INTERNAL_b7f4d649_4_k_cu_d2446e634cuda3std6ranges3__45__cpo9iter_moveE
	.align		8
        /*0080*/ 	.dword	_ZN34_INTERNAL_b7f4d649_4_k_cu_d2446e634cuda3std6ranges3__45__cpo5beginE
	.align		8
        /*0088*/ 	.dword	_ZN34_INTERNAL_b7f4d649_4_k_cu_d2446e634cuda3std6ranges3__45__cpo3endE
	.align		8
        /*0090*/ 	.dword	_ZN34_INTERNAL_b7f4d649_4_k_cu_d2446e634cuda3std6ranges3__45__cpo6cbeginE
	.align		8
        /*0098*/ 	.dword	_ZN34_INTERNAL_b7f4d649_4_k_cu_d2446e634cuda3std6ranges3__45__cpo4cendE
	.align		8
        /*00a0*/ 	.dword	_ZN34_INTERNAL_b7f4d649_4_k_cu_d2446e634cuda3std6ranges3__45__cpo7advanceE
	.align		8
        /*00a8*/ 	.dword	_ZN34_INTERNAL_b7f4d649_4_k_cu_d2446e634cuda3std6ranges3__45__cpo9iter_swapE
	.align		8
        /*00b0*/ 	.dword	_ZN34_INTERNAL_b7f4d649_4_k_cu_d2446e634cuda3std6ranges3__45__cpo4nextE
	.align		8
        /*00b8*/ 	.dword	_ZN34_INTERNAL_b7f4d649_4_k_cu_d2446e634cuda3std6ranges3__45__cpo4prevE
	.align		8
        /*00c0*/ 	.dword	_ZN34_INTERNAL_b7f4d649_4_k_cu_d2446e634cuda3std6ranges3__45__cpo4dataE
	.align		8
        /*00c8*/ 	.dword	_ZN34_INTERNAL_b7f4d649_4_k_cu_d2446e634cuda3std6ranges3__45__cpo5cdataE
	.align		8
        /*00d0*/ 	.dword	_ZN34_INTERNAL_b7f4d649_4_k_cu_d2446e634cuda3std6ranges3__45__cpo4sizeE
	.align		8
        /*00d8*/ 	.dword	_ZN34_INTERNAL_b7f4d649_4_k_cu_d2446e634cuda3std6ranges3__45__cpo5ssizeE
	.align		8
        /*00e0*/ 	.dword	_ZN34_INTERNAL_b7f4d649_4_k_cu_d2446e634cuda3std6ranges3__45__cpo8distanceE
	.align		8
        /*00e8*/ 	.dword	_ZN34_INTERNAL_b7f4d649_4_k_cu_d2446e636thrust24THRUST_300001_SM_1000_NS8cuda_cub3parE
	.align		8
        /*00f0*/ 	.dword	_ZN34_INTERNAL_b7f4d649_4_k_cu_d2446e636thrust24THRUST_300001_SM_1000_NS8cuda_cub10par_nosyncE
	.align		8
        /*00f8*/ 	.dword	_ZN34_INTERNAL_b7f4d649_4_k_cu_d2446e636thrust24THRUST_300001_SM_1000_NS6system6detail10sequential3seqE
	.align		8
        /*0100*/ 	.dword	_ZN34_INTERNAL_b7f4d649_4_k_cu_d2446e636thrust24THRUST_300001_SM_1000_NS6system3cpp3parE
	.align		8
        /*0108*/ 	.dword	_ZN34_INTERNAL_b7f4d649_4_k_cu_d2446e636thrust24THRUST_300001_SM_1000_NS12placeholders2_1E
	.align		8
        /*0110*/ 	.dword	_ZN34_INTERNAL_b7f4d649_4_k_cu_d2446e636thrust24THRUST_300001_SM_1000_NS12placeholders2_2E
	.align		8
        /*0118*/ 	.dword	_ZN34_INTERNAL_b7f4d649_4_k_cu_d2446e636thrust24THRUST_300001_SM_1000_NS12placeholders2_3E
	.align		8
        /*0120*/ 	.dword	_ZN34_INTERNAL_b7f4d649_4_k_cu_d2446e636thrust24THRUST_300001_SM_1000_NS12placeholders2_4E
	.align		8
        /*0128*/ 	.dword	_ZN34_INTERNAL_b7f4d649_4_k_cu_d2446e636thrust24THRUST_300001_SM_1000_NS12placeholders2_5E
	.align		8
        /*0130*/ 	.dword	_ZN34_INTERNAL_b7f4d649_4_k_cu_d2446e636thrust24THRUST_300001_SM_1000_NS12placeholders2_6E
	.align		8
        /*0138*/ 	.dword	_ZN34_INTERNAL_b7f4d649_4_k_cu_d2446e636thrust24THRUST_300001_SM_1000_NS12placeholders2_7E
	.align		8
        /*0140*/ 	.dword	_ZN34_INTERNAL_b7f4d649_4_k_cu_d2446e636thrust24THRUST_300001_SM_1000_NS12placeholders2_8E
	.align		8
        /*0148*/ 	.dword	_ZN34_INTERNAL_b7f4d649_4_k_cu_d2446e636thrust24THRUST_300001_SM_1000_NS12placeholders2_9E
	.align		8
        /*0150*/ 	.dword	_ZN34_INTERNAL_b7f4d649_4_k_cu_d2446e636thrust24THRUST_300001_SM_1000_NS12placeholders3_10E
	.align		8
        /*0158*/ 	.dword	_ZN34_INTERNAL_b7f4d649_4_k_cu_d2446e636thrust24THRUST_300001_SM_1000_NS3seqE
	.align		8
        /*0160*/ 	.dword	_ZN34_INTERNAL_b7f4d649_4_k_cu_d2446e636thrust24THRUST_300001_SM_1000_NS6deviceE


//--------------------- .text._ZN3cub18CUB_300001_SM_10006detail11EmptyKernelIvEEvv --------------------------
	.section	.text._ZN3cub18CUB_300001_SM_10006detail11EmptyKernelIvEEvv,"ax",@progbits
	.align	128
        .global         _ZN3cub18CUB_300001_SM_10006detail11EmptyKernelIvEEvv
        .type           _ZN3cub18CUB_300001_SM_10006detail11EmptyKernelIvEEvv,@function
        .size           _ZN3cub18CUB_300001_SM_10006detail11EmptyKernelIvEEvv,(.L_x_809 - _ZN3cub18CUB_300001_SM_10006detail11EmptyKernelIvEEvv)
        .other          _ZN3cub18CUB_300001_SM_10006detail11EmptyKernelIvEEvv,@"STO_CUDA_ENTRY STV_DEFAULT"
_ZN3cub18CUB_300001_SM_10006detail11EmptyKernelIvEEvv:
.text._ZN3cub18CUB_300001_SM_10006detail11EmptyKernelIvEEvv:
[----:B------:R-:W-:Y:S01]  /*0000*/  LDC R1, c[0x0][0x37c] ;  /* 0x0000df00ff017b82 */ /* 0x000fe20000000800 */
[----:B------:R-:W-:Y:S05]  /*0010*/  EXIT ;  /* 0x000000000000794d */ /* 0x000fea0003800000 */
.L_x_0:
[----:B------:R-:W-:-:S00]  /*0020*/  BRA `(.L_x_0) ;  /* 0xfffffffc00fc7947 */ /* 0x000fc0000383ffff */
[----:B------:R-:W-:-:S00]  /*0030*/  NOP ;  /* 0x0000000000007918 */ /* 0x000fc00000000000 */
        /* <DEDUP_REMOVED lines=12> */
.L_x_809:


//--------------------- .text._ZN6thrust24THRUST_300001_SM_1000_NS8cuda_cub4core6detail13_kernel_agentINS1_8__reduce11ReduceAgentIPN4cuda3std3__45tupleIJflEEESC_SB_lNS1_9__extrema9arg_min_fIflNS9_4lessIfEEEEEEJSC_SC_iSH_EEEvDpT0_ --------------------------
	.section	.text._ZN6thrust24THRUST_300001_SM_1000_NS8cuda_cub4core6detail13_kernel_agentINS1_8__reduce11ReduceAgentIPN4cuda3std3__45tupleIJflEEESC_SB_lNS1_9__extrema9arg_min_fIflNS9_4lessIfEEEEEEJSC_SC_iSH_EEEvDpT0_,"ax",@progbits
	.align	128
        .global         _ZN6thrust24THRUST_300001_SM_1000_NS8cuda_cub4core6detail13_kernel_agentINS1_8__reduce11ReduceAgentIPN4cuda3std3__45tupleIJflEEESC_SB_lNS1_9__extrema9arg_min_fIflNS9_4lessIfEEEEEEJSC_SC_iSH_EEEvDpT0_
        .type           _ZN6thrust24THRUST_300001_SM_1000_NS8cuda_cub4core6detail13_kernel_agentINS1_8__reduce11ReduceAgentIPN4cuda3std3__45tupleIJflEEESC_SB_lNS1_9__extrema9arg_min_fIflNS9_4lessIfEEEEEEJSC_SC_iSH_EEEvDpT0_,@function
        .size           _ZN6thrust24THRUST_300001_SM_1000_NS8cuda_cub4core6detail13_kernel_agentINS1_8__reduce11ReduceAgentIPN4cuda3std3__45tupleIJflEEESC_SB_lNS1_9__extrema9arg_min_fIflNS9_4lessIfEEEEEEJSC_SC_iSH_EEEvDpT0_,(.L_x_810 - _ZN6thrust24THRUST_300001_SM_1000_NS8cuda_cub4core6detail13_kernel_agentINS1_8__reduce11ReduceAgentIPN4cuda3std3__45tupleIJflEEESC_SB_lNS1_9__extrema9arg_min_fIflNS9_4lessIfEEEEEEJSC_SC_iSH_EEEvDpT0_)
        .other          _ZN6thrust24THRUST_300001_SM_1000_NS8cuda_cub4core6detail13_kernel_agentINS1_8__reduce11ReduceAgentIPN4cuda3std3__45tupleIJflEEESC_SB_lNS1_9__extrema9arg_min_fIflNS9_4lessIfEEEEEEJSC_SC_iSH_EEEvDpT0_,@"STO_CUDA_ENTRY STV_DEFAULT"
_ZN6thrust24THRUST_300001_SM_1000_NS8cuda_cub4core6detail13_kernel_agentINS1_8__reduce11ReduceAgentIPN4cuda3std3__45tupleIJflEEESC_SB_lNS1_9__extrema9arg_min_fIflNS9_4lessIfEEEEEEJSC_SC_iSH_EEEvDpT0_:
.text._ZN6thrust24THRUST_300001_SM_1000_NS8cuda_cub4core6detail13_kernel_agentINS1_8__reduce11ReduceAgentIPN4cuda3std3__45tupleIJflEEESC_SB_lNS1_9__extrema9arg_min_fIflNS9_4lessIfEEEEEEJSC_SC_iSH_EEEvDpT0_:
[----:B------:R-:W-:Y:S01]  /*0000*/  LDC R1, c[0x0][0x37c] ;  /* 0x0000df00ff017b82 */ /* 0x000fe20000000800 */
[----:B------:R-:W0:Y:S02]  /*0010*/  LDCU UR8, c[0x0][0x390] ;  /* 0x00007200ff0877ac */ /* 0x000e240008000800 */
[----:B0-----:R-:W-:-:S13]  /*0020*/  ISETP.NE.AND P0, PT, RZ, UR8, PT ;  /* 0x00000008ff007c0c */ /* 0x001fda000bf05270 */
[----:B------:R-:W-:Y:S05]  /*0030*/  @!P0 EXIT ;  /* 0x000000000000894d */ /* 0x000fea0003800000 */
[----:B------:R-:W-:Y:S01]  /*0040*/  UISETP.GT.AND UP0, UPT, UR8, 0x4ff, UPT ;  /* 0x000004ff0800788c */ /* 0x000fe2000bf04270 */
[----:B------:R-:W-:Y:S01]  /*0050*/  BSSY.RECONVERGENT B0, `(.L_x_1) ;  /* 0x0000648000007945 */ /* 0x000fe20003800200 */
[----:B------:R-:W0:Y:S07]  /*0060*/  LDCU.64 UR10, c[0x0][0x358] ;  /* 0x00006b00ff0a77ac */ /* 0x000e2e0008000a00 */
[----:B------:R-:W-:Y:S05]  /*0070*/  BRA.U UP0, `(.L_x_2) ;  /* 0x0000002d00c87547 */ /* 0x000fea000b800000 */
[----:B------:R-:W1:Y:S01]  /*0080*/  S2R R0, SR_TID.X ;  /* 0x0000000000007919 */ /* 0x000e620000002100 */
[----:B------:R-:W2:Y:S01]  /*0090*/  LDCU UR4, c[0x0][0x390] ;  /* 0x00007200ff0477ac */ /* 0x000ea20008000800 */
[----:B------:R-:W-:Y:S01]  /*00a0*/  BSSY.RECONVERGENT B1, `(.L_x_3) ;  /* 0x000000b000017945 */ /* 0x000fe20003800200 */
[----:B------:R-:W-:Y:S01]  /*00b0*/  IMAD.MOV.U32 R5, RZ, RZ, RZ ;  /* 0x000000ffff057224 */ /* 0x000fe200078e00ff */
[----:B------:R-:W-:Y:S02]  /*00c0*/  CS2R R2, SRZ ;  /* 0x0000000000027805 */ /* 0x000fe4000001ff00 */
[----:B-1----:R-:W-:Y:S01]  /*00d0*/  ISETP.GE.AND P0, PT, R0, UR8, PT ;  /* 0x0000000800007c0c */ /* 0x002fe2000bf06270 */
[----:B------:R-:W-:-:S12]  /*00e0*/  IMAD.MOV.U32 R4, RZ, RZ, R0 ;  /* 0x000000ffff047224 */ /* 0x000fd800078e0000 */
[----:B--2---:R-:W-:Y:S05]  /*00f0*/  @P0 BRA `(.L_x_4) ;  /* 0x0000000000140947 */ /* 0x004fea0003800000 */
[----:B------:R-:W1:Y:S02]  /*0100*/  LDC.64 R6, c[0x0][0x380] ;  /* 0x0000e000ff067b82 */ /* 0x000e640000000a00 */
[----:B-1----:R-:W-:-:S05]  /*0110*/  IMAD.WIDE.U32 R6, R0, 0x10, R6 ;  /* 0x0000001000067825 */ /* 0x002fca00078e0006 */
[----:B0-----:R1:W5:Y:S04]  /*0120*/  LDG.E.CONSTANT R5, desc[UR10][R6.64] ;  /* 0x0000000a06057981 */ /* 0x001368000c1e9900 */
[----:B------:R1:W5:Y:S01]  /*0130*/  LDG.E.64.CONSTANT R2, desc[UR10][R6.64+0x8] ;  /* 0x0000080a06027981 */ /* 0x000362000c1e9b00 */
[----:B------:R-:W-:-:S07]  /*0140*/  VIADD R4, R0, 0x100 ;  /* 0x0000010000047836 */ /* 0x000fce0000000000 */
.L_x_4:
[----:B0-----:R-:W-:Y:S05]  /*0150*/  BSYNC.RECONVERGENT B1 ;  /* 0x0000000000017941 */ /* 0x001fea0003800200 */
.L_x_3:
[----:B------:R-:W-:Y:S01]  /*0160*/  ISETP.GE.AND P0, PT, R4, UR8, PT ;  /* 0x0000000804007c0c */ /* 0x000fe2000bf06270 */
[----:B------:R-:W-:-:S12]  /*0170*/  BSSY.RECONVERGENT B1, `(.L_x_5) ;  /* 0x0000082000017945 */ /* 0x000fd80003800200 */
[----:B------:R-:W-:Y:S05]  /*0180*/  @P0 BRA `(.L_x_6) ;  /* 0x0000000800000947 */ /* 0x000fea0003800000 */
[----:B-1----:R-:W-:Y:S01]  /*0190*/  LOP3.LUT R6, RZ, R4, RZ, 0x33, !PT ;  /* 0x00000004ff067212 */ /* 0x002fe200078e33ff */
[----:B------:R-:W-:Y:S04]  /*01a0*/  BSSY.RECONVERGENT B2, `(.L_x_7) ;  /* 0x0000027000027945 */ /* 0x000fe80003800200 */
[----:B------:R-:W-:-:S05]  /*01b0*/  VIADD R14, R6, UR8 ;  /* 0x00000008060e7c36 */ /* 0x000fca0008000000 */
[----:B------:R-:W-:-:S04]  /*01c0*/  LOP3.LUT R6, R14, 0x300, RZ, 0xc0, !PT ;  /* 0x000003000e067812 */ /* 0x000fc800078ec0ff */
[----:B------:R-:W-:-:S13]  /*01d0*/  ISETP.NE.AND P0, PT, R6, 0x300, PT ;  /* 0x000003000600780c */ /* 0x000fda0003f05270 */
[----:B------:R-:W-:Y:S05]  /*01e0*/  @!P0 BRA `(.L_x_8) ;  /* 0x0000000000888947 */ /* 0x000fea0003800000 */
[----:B------:R-:W0:Y:S01]  /*01f0*/  LDC.64 R6, c[0x0][0x380] ;  /* 0x0000e000ff067b82 */ /* 0x000e220000000a00 */
[----:B------:R-:W-:-:S04]  /*0200*/  LEA.HI R8, R14, 0x1, RZ, 0x18 ;  /* 0x000000010e087811 */ /* 0x000fc800078fc0ff */
[----:B------:R-:W-:-:S05]  /*0210*/  LOP3.LUT R8, R8, 0x3, RZ, 0xc0, !PT ;  /* 0x0000000308087812 */ /* 0x000fca00078ec0ff */
[----:B------:R-:W-:Y:S02]  /*0220*/  IMAD.MOV R10, RZ, RZ, -R8 ;  /* 0x000000ffff0a7224 */ /* 0x000fe400078e0a08 */
[----:B0-----:R-:W-:-:S04]  /*0230*/  IMAD.WIDE.U32 R6, R4, 0x10, R6 ;  /* 0x0000001004067825 */ /* 0x001fc800078e0006 */
[----:B------:R-:W-:-:S07]  /*0240*/  IMAD.MOV.U32 R13, RZ, RZ, R6 ;  /* 0x000000ffff0d7224 */ /* 0x000fce00078e0006 */
.L_x_11:
[----:B------:R-:W-:-:S05]  /*0250*/  IMAD.MOV.U32 R6, RZ, RZ, R13 ;  /* 0x000000ffff067224 */ /* 0x000fca00078e000d */
[----:B------:R-:W2:Y:S01]  /*0260*/  LDG.E.CONSTANT R12, desc[UR10][R6.64] ;  /* 0x0000000a060c7981 */ /* 0x000ea2000c1e9900 */
[----:B------:R-:W-:Y:S01]  /*0270*/  VIADD R10, R10, 0x1 ;  /* 0x000000010a0a7836 */ /* 0x000fe20000000000 */
[----:B------:R-:W-:Y:S01]  /*0280*/  BSSY.RECONVERGENT B3, `(.L_x_9) ;  /* 0x0000015000037945 */ /* 0x000fe20003800200 */
[----:B------:R-:W-:-:S03]  /*0290*/  IADD3 R13, P3, PT, R6, 0x1000, RZ ;  /* 0x00001000060d7810 */ /* 0x000fc60007f7e0ff */
[----:B------:R-:W-:Y:S02]  /*02a0*/  ISETP.NE.AND P2, PT, R10, RZ, PT ;  /* 0x000000ff0a00720c */ /* 0x000fe40003f45270 */
[----:B--2--5:R-:W-:-:S13]  /*02b0*/  FSETP.GEU.AND P0, PT, R5, R12, PT ;  /* 0x0000000c0500720b */ /* 0x024fda0003f0e000 */
[----:B------:R-:W-:Y:S05]  /*02c0*/  @!P0 BRA `(.L_x_10) ;  /* 0x0000000000408947 */ /* 0x000fea0003800000 */
[----:B------:R-:W2:Y:S01]  /*02d0*/  LDG.E.64.CONSTANT R8, desc[UR10][R6.64+0x8] ;  /* 0x0000080a06087981 */ /* 0x000ea2000c1e9b00 */
[----:B------:R-:W-:Y:S01]  /*02e0*/  FSETP.GEU.AND P4, PT, R12, R5, PT ;  /* 0x000000050c00720b */ /* 0x000fe20003f8e000 */
[----:B------:R-:W-:Y:S02]  /*02f0*/  IMAD.MOV.U32 R11, RZ, RZ, R2 ;  /* 0x000000ffff0b7224 */ /* 0x000fe400078e0002 */
[----:B------:R-:W-:Y:S02]  /*0300*/  IMAD.MOV.U32 R2, RZ, RZ, R5 ;  /* 0x000000ffff027224 */ /* 0x000fe400078e0005 */
[----:B------:R-:W-:-:S08]  /*0310*/  IMAD.MOV.U32 R5, RZ, RZ, R12 ;  /* 0x000000ffff057224 */ /* 0x000fd000078e000c */
[CC--:B--2---:R-:W-:Y:S02]  /*0320*/  @P4 ISETP.GE.U32.AND P1, PT, R11.reuse, R8.reuse, PT ;  /* 0x000000080b00420c */ /* 0x0c4fe40003f26070 */
[----:B------:R-:W-:Y:S02]  /*0330*/  @P4 ISETP.LT.U32.AND P0, PT, R11, R8, PT ;  /* 0x000000080b00420c */ /* 0x000fe40003f01070 */
[CC--:B------:R-:W-:Y:S02]  /*0340*/  @P4 ISETP.GE.AND.EX P1, PT, R3.reuse, R9.reuse, PT, P1 ;  /* 0x000000090300420c */ /* 0x0c0fe40003f26310 */
[----:B------:R-:W-:Y:S02]  /*0350*/  @P4 ISETP.LT.AND.EX P0, PT, R3, R9, PT, P0 ;  /* 0x000000090300420c */ /* 0x000fe40003f01300 */
[----:B------:R-:W-:Y:S01]  /*0360*/  @P4 FSEL R5, R2, R12, !P1 ;  /* 0x0000000c02054208 */ /* 0x000fe20004800000 */
[----:B------:R-:W-:Y:S01]  /*0370*/  IMAD.MOV.U32 R2, RZ, RZ, R8 ;  /* 0x000000ffff027224 */ /* 0x000fe200078e0008 */
[----:B------:R-:W-:-:S02]  /*0380*/  @P4 SEL R11, R11, R8, P0 ;  /* 0x000000080b0b4207 */ /* 0x000fc40000000000 */
[----:B------:R-:W-:Y:S01]  /*0390*/  @P4 SEL R12, R3, R9, P0 ;  /* 0x00000009030c4207 */ /* 0x000fe20000000000 */
[----:B------:R-:W-:Y:S02]  /*03a0*/  IMAD.MOV.U32 R3, RZ, RZ, R9 ;  /* 0x000000ffff037224 */ /* 0x000fe400078e0009 */
[----:B------:R-:W-:Y:S02]  /*03b0*/  @P4 IMAD.MOV.U32 R2, RZ, RZ, R11 ;  /* 0x000000ffff024224 */ /* 0x000fe400078e000b */
[----:B------:R-:W-:-:S07]  /*03c0*/  @P4 IMAD.MOV.U32 R3, RZ, RZ, R12 ;  /* 0x000000ffff034224 */ /* 0x000fce00078e000c */
.L_x_10:
[----:B------:R-:W-:Y:S05]  /*03d0*/  BSYNC.RECONVERGENT B3 ;  /* 0x0000000000037941 */ /* 0x000fea0003800200 */
.L_x_9:
[----:B------:R-:W-:Y:S02]  /*03e0*/  IMAD.X R7, RZ, RZ, R7, P3 ;  /* 0x000000ffff077224 */ /* 0x000fe400018e0607 */
[----:B------:R-:W-:Y:S01]  /*03f0*/  VIADD R4, R4, 0x100 ;  /* 0x0000010004047836 */ /* 0x000fe20000000000 */
[----:B------:R-:W-:Y:S06]  /*0400*/  @P2 BRA `(.L_x_11) ;  /* 0xfffffffc00902947 */ /* 0x000fec000383ffff */
.L_x_8:
[----:B------:R-:W-:Y:S05]  /*0410*/  BSYNC.RECONVERGENT B2 ;  /* 0x0000000000027941 */ /* 0x000fea0003800200 */
.L_x_7:
[----:B------:R-:W0:Y:S01]  /*0420*/  LDC.64 R6, c[0x0][0x380] ;  /* 0x0000e000ff067b82 */ /* 0x000e220000000a00 */
[----:B------:R-:W-:-:S13]  /*0430*/  ISETP.GE.U32.AND P0, PT, R14, 0x300, PT ;  /* 0x000003000e00780c */ /* 0x000fda0003f06070 */
[----:B------:R-:W-:Y:S05]  /*0440*/  @!P0 BRA `(.L_x_6) ;  /* 0x0000000400508947 */ /* 0x000fea0003800000 */
.L_x_20:
[----:B0-----:R-:W-:-:S05]  /*0450*/  IMAD.WIDE R8, R4, 0x10, R6 ;  /* 0x0000001004087825 */ /* 0x001fca00078e0206 */
[----:B------:R-:W2:Y:S04]  /*0460*/  LDG.E.CONSTANT R14, desc[UR10][R8.64] ;  /* 0x0000000a080e7981 */ /* 0x000ea8000c1e9900 */
[----:B-----5:R0:W5:Y:S04]  /*0470*/  LDG.E.CONSTANT R16, desc[UR10][R8.64+0x1000] ;  /* 0x0010000a08107981 */ /* 0x020168000c1e9900 */
[----:B------:R0:W5:Y:S04]  /*0480*/  LDG.E.CONSTANT R18, desc[UR10][R8.64+0x2000] ;  /* 0x0020000a08127981 */ /* 0x000168000c1e9900 */
[----:B------:R0:W5:Y:S01]  /*0490*/  LDG.E.CONSTANT R10, desc[UR10][R8.64+0x3000] ;  /* 0x0030000a080a7981 */ /* 0x000162000c1e9900 */
[----:B------:R-:W-:Y:S01]  /*04a0*/  BSSY.RECONVERGENT B2, `(.L_x_12) ;  /* 0x0000012000027945 */ /* 0x000fe20003800200 */
[----:B------:R-:W-:-:S02]  /*04b0*/  IMAD.MOV.U32 R15, RZ, RZ, R2 ;  /* 0x000000ffff0f7224 */ /* 0x000fc400078e0002 */
[----:B------:R-:W-:Y:S02]  /*04c0*/  IMAD.MOV.U32 R21, RZ, RZ, R3 ;  /* 0x000000ffff157224 */ /* 0x000fe400078e0003 */
[----:B------:R-:W-:Y:S01]  /*04d0*/  IMAD.MOV.U32 R11, RZ, RZ, R5 ;  /* 0x000000ffff0b7224 */ /* 0x000fe200078e0005 */
[----:B--2---:R-:W-:-:S13]  /*04e0*/  FSETP.GEU.AND P0, PT, R5, R14, PT ;  /* 0x0000000e0500720b */ /* 0x004fda0003f0e000 */
[----:B0-----:R-:W-:Y:S05]  /*04f0*/  @!P0 BRA `(.L_x_13) ;  /* 0x0000000000308947 */ /* 0x001fea0003800000 */
[----:B------:R-:W2:Y:S01]  /*0500*/  LDG.E.64.CONSTANT R12, desc[UR10][R8.64+0x8] ;  /* 0x0000080a080c7981 */ /* 0x000ea2000c1e9b00 */
[----:B------:R-:W-:Y:S01]  /*0510*/  FSETP.GEU.AND P2, PT, R14, R5, PT ;  /* 0x000000050e00720b */ /* 0x000fe20003f4e000 */
[----:B------:R-:W-:-:S12]  /*0520*/  IMAD.MOV.U32 R11, RZ, RZ, R14 ;  /* 0x000000ffff0b7224 */ /* 0x000fd800078e000e */
[CC--:B--2---:R-:W-:Y:S01]  /*0530*/  @P2 ISETP.GE.U32.AND P0, PT, R2.reuse, R12.reuse, PT ;  /* 0x0000000c0200220c */ /* 0x0c4fe20003f06070 */
[----:B------:R-:W-:Y:S01]  /*0540*/  IMAD.MOV.U32 R15, RZ, RZ, R12 ;  /* 0x000000ffff0f7224 */ /* 0x000fe200078e000c */
[C---:B------:R-:W-:Y:S01]  /*0550*/  @P2 ISETP.LT.U32.AND P1, PT, R2.reuse, R12, PT ;  /* 0x0000000c0200220c */ /* 0x040fe20003f21070 */
[----:B------:R-:W-:Y:S01]  /*0560*/  IMAD.MOV.U32 R21, RZ, RZ, R13 ;  /* 0x000000ffff157224 */ /* 0x000fe200078e000d */
[CC--:B------:R-:W-:Y:S02]  /*0570*/  @P2 ISETP.GE.AND.EX P0, PT, R3.reuse, R13.reuse, PT, P0 ;  /* 0x0000000d0300220c */ /* 0x0c0fe40003f06300 */
[----:B------:R-:W-:Y:S02]  /*0580*/  @P2 ISETP.LT.AND.EX P1, PT, R3, R13, PT, P1 ;  /* 0x0000000d0300220c */ /* 0x000fe40003f21310 */
[----:B------:R-:W-:Y:S02]  /*0590*/  @P2 FSEL R11, R5, R14, !P0 ;  /* 0x0000000e050b2208 */ /* 0x000fe40004000000 */
[----:B------:R-:W-:-:S02]  /*05a0*/  @P2 SEL R15, R2, R12, P1 ;  /* 0x0000000c020f2207 */ /* 0x000fc40000800000 */
[----:B------:R-:W-:-:S07]  /*05b0*/  @P2 SEL R21, R3, R13, P1 ;  /* 0x0000000d03152207 */ /* 0x000fce0000800000 */
.L_x_13:
[----:B------:R-:W-:Y:S05]  /*05c0*/  BSYNC.RECONVERGENT B2 ;  /* 0x0000000000027941 */ /* 0x000fea0003800200 */
.L_x_12:
[----:B-----5:R-:W-:Y:S01]  /*05d0*/  FSETP.GEU.AND P0, PT, R11, R16, PT ;  /* 0x000000100b00720b */ /* 0x020fe20003f0e000 */
[----:B------:R-:W-:Y:S01]  /*05e0*/  BSSY.RECONVERGENT B2, `(.L_x_14) ;  /* 0x0000011000027945 */ /* 0x000fe20003800200 */
[----:B------:R-:W-:Y:S02]  /*05f0*/  IMAD.MOV.U32 R17, RZ, RZ, R15 ;  /* 0x000000ffff117224 */ /* 0x000fe400078e000f */
[----:B------:R-:W-:Y:S02]  /*0600*/  IMAD.MOV.U32 R19, RZ, RZ, R21 ;  /* 0x000000ffff137224 */ /* 0x000fe400078e0015 */
[----:B------:R-:W-:-:S07]  /*0610*/  IMAD.MOV.U32 R5, RZ, RZ, R11 ;  /* 0x000000ffff057224 */ /* 0x000fce00078e000b */
[----:B------:R-:W-:Y:S05]  /*0620*/  @!P0 BRA `(.L_x_15) ;  /* 0x0000000000308947 */ /* 0x000fea0003800000 */
[----:B------:R-:W2:Y:S01]  /*0630*/  LDG.E.64.CONSTANT R2, desc[UR10][R8.64+0x1008] ;  /* 0x0010080a08027981 */ /* 0x000ea2000c1e9b00 */
[----:B------:R-:W-:Y:S01]  /*0640*/  FSETP.GEU.AND P2, PT, R16, R11, PT ;  /* 0x0000000b1000720b */ /* 0x000fe20003f4e000 */
[----:B------:R-:W-:-:S12]  /*0650*/  IMAD.MOV.U32 R5, RZ, RZ, R16 ;  /* 0x000000ffff057224 */ /* 0x000fd800078e0010 */
[CC--:B--2---:R-:W-:Y:S01]  /*0660*/  @P2 ISETP.GE.U32.AND P0, PT, R15.reuse, R2.reuse, PT ;  /* 0x000000020f00220c */ /* 0x0c4fe20003f06070 */
[----:B------:R-:W-:Y:S01]  /*0670*/  IMAD.MOV.U32 R17, RZ, RZ, R2 ;  /* 0x000000ffff117224 */ /* 0x000fe200078e0002 */
[----:B------:R-:W-:Y:S01]  /*0680*/  @P2 ISETP.LT.U32.AND P1, PT, R15, R2, PT ;  /* 0x000000020f00220c */ /* 0x000fe20003f21070 */
[----:B------:R-:W-:Y:S01]  /*0690*/  IMAD.MOV.U32 R19, RZ, RZ, R3 ;  /* 0x000000ffff137224 */ /* 0x000fe200078e0003 */
[CC--:B------:R-:W-:Y:S02]  /*06a0*/  @P2 ISETP.GE.AND.EX P0, PT, R21.reuse, R3.reuse, PT, P0 ;  /* 0x000000031500220c */ /* 0x0c0fe40003f06300 */
[----:B------:R-:W-:Y:S02]  /*06b0*/  @P2 ISETP.LT.AND.EX P1, PT, R21, R3, PT, P1 ;  /* 0x000000031500220c */ /* 0x000fe40003f21310 */
[----:B------:R-:W-:Y:S02]  /*06c0*/  @P2 FSEL R5, R11, R16, !P0 ;  /* 0x000000100b052208 */ /* 0x000fe40004000000 */
[----:B------:R-:W-:-:S02]  /*06d0*/  @P2 SEL R17, R15, R2, P1 ;  /* 0x000000020f112207 */ /* 0x000fc40000800000 */
[----:B------:R-:W-:-:S07]  /*06e0*/  @P2 SEL R19, R21, R3, P1 ;  /* 0x0000000315132207 */ /* 0x000fce0000800000 */
.L_x_15:
[----:B------:R-:W-:Y:S05]  /*06f0*/  BSYNC.RECONVERGENT B2 ;  /* 0x0000000000027941 */ /* 0x000fea0003800200 */
.L_x_14:
[----:B------:R-:W-:Y:S01]  /*0700*/  FSETP.GEU.AND P0, PT, R5, R18, PT ;  /* 0x000000120500720b */ /* 0x000fe20003f0e000 */
        /* <DEDUP_REMOVED lines=17> */
.L_x_17:
[----:B------:R-:W-:Y:S05]  /*0820*/  BSYNC.RECONVERGENT B2 ;  /* 0x0000000000027941 */ /* 0x000fea0003800200 */
.L_x_16:
        /* <DEDUP_REMOVED lines=9> */
[CC--:B--2---:R-:W-:Y:S02]  /*08c0*/  @P2 ISETP.GE.U32.AND P0, PT, R13.reuse, R2.reuse, PT ;  /* 0x000000020d00220c */ /* 0x0c4fe40003f06070 */
[----:B------:R-:W-:Y:S02]  /*08d0*/  @P2 ISETP.LT.U32.AND P1, PT, R13, R2, PT ;  /* 0x000000020d00220c */ /* 0x000fe40003f21070 */
[CC--:B------:R-:W-:Y:S02]  /*08e0*/  @P2 ISETP.GE.AND.EX P0, PT, R15.reuse, R3.reuse, PT, P0 ;  /* 0x000000030f00220c */ /* 0x0c0fe40003f06300 */
[----:B------:R-:W-:Y:S02]  /*08f0*/  @P2 ISETP.LT.AND.EX P1, PT, R15, R3, PT, P1 ;  /* 0x000000030f00220c */ /* 0x000fe40003f21310 */
[----:B------:R-:W-:Y:S02]  /*0900*/  @P2 FSEL R5, R11, R10, !P0 ;  /* 0x0000000a0b052208 */ /* 0x000fe40004000000 */
[----:B------:R-:W-:-:S02]  /*0910*/  @P2 SEL R10, R13, R2, P1 ;  /* 0x000000020d0a2207 */ /* 0x000fc40000800000 */
[----:B------:R-:W-:-:S03]  /*0920*/  @P2 SEL R11, R15, R3, P1 ;  /* 0x000000030f0b2207 */ /* 0x000fc60000800000 */
[----:B------:R-:W-:Y:S02]  /*0930*/  @P2 IMAD.MOV.U32 R2, RZ, RZ, R10 ;  /* 0x000000ffff022224 */ /* 0x000fe400078e000a */
[----:B------:R-:W-:-:S07]  /*0940*/  @P2 IMAD.MOV.U32 R3, RZ, RZ, R11 ;  /* 0x000000ffff032224 */ /* 0x000fce00078e000b */
.L_x_19:
[----:B------:R-:W-:Y:S05]  /*0950*/  BSYNC.RECONVERGENT B2 ;  /* 0x0000000000027941 */ /* 0x000fea0003800200 */
.L_x_18:
[----:B------:R-:W-:-:S05]  /*0960*/  VIADD R4, R4, 0x400 ;  /* 0x0000040004047836 */ /* 0x000fca0000000000 */
[----:B------:R-:W-:-:S13]  /*0970*/  ISETP.GE.AND P0, PT, R4, UR4, PT ;  /* 0x0000000404007c0c */ /* 0x000fda000bf06270 */
[----:B------:R-:W-:Y:S05]  /*0980*/  @!P0 BRA `(.L_x_20) ;  /* 0xfffffff800b08947 */ /* 0x000fea000383ffff */
.L_x_6:
[----:B------:R-:W-:Y:S05]  /*0990*/  BSYNC.RECONVERGENT B1 ;  /* 0x0000000000017941 */ /* 0x000fea0003800200 */
.L_x_5:
[----:B------:R-:W2:Y:S02]  /*09a0*/  LDCU UR4, c[0x0][0x390] ;  /* 0x00007200ff0477ac */ /* 0x000ea40008000800 */
[----:B--2---:R-:W-:-:S09]  /*09b0*/  UISETP.GE.AND UP0, UPT, UR4, 0x100, UPT ;  /* 0x000001000400788c */ /* 0x004fd2000bf06270 */
[----:B------:R-:W-:Y:S05]  /*09c0*/  BRA.U !UP0, `(.L_x_21) ;  /* 0x00000011083c7547 */ /* 0x000fea000b800000 */
[----:B------:R-:W2:Y:S01]  /*09d0*/  S2R R12, SR_LANEID ;  /* 0x00000000000c7919 */ /* 0x000ea20000000000 */
[----:B------:R-:W-:Y:S01]  /*09e0*/  BSSY.RECONVERGENT B1, `(.L_x_22) ;  /* 0x0000015000017945 */ /* 0x000fe20003800200 */
[----:B01---5:R-:W-:Y:S01]  /*09f0*/  IMAD.MOV.U32 R7, RZ, RZ, R2 ;  /* 0x000000ffff077224 */ /* 0x023fe200078e0002 */
[----:B------:R-:W0:Y:S01]  /*0a00*/  SHFL.DOWN PT, R6, R5, 0x1, 0x1f ;  /* 0x08201f0005067f89 */ /* 0x000e2200000e0000 */
[----:B------:R-:W-:Y:S02]  /*0a10*/  IMAD.MOV.U32 R8, RZ, RZ, R3 ;  /* 0x000000ffff087224 */ /* 0x000fe400078e0003 */
[----:B------:R-:W-:Y:S01]  /*0a20*/  IMAD.MOV.U32 R4, RZ, RZ, R5 ;  /* 0x000000ffff047224 */ /* 0x000fe200078e0005 */
[----:B------:R1:W3:Y:S04]  /*0a30*/  SHFL.DOWN PT, R9, R2, 0x1, 0x1f ;  /* 0x08201f0002097f89 */ /* 0x0002e800000e0000 */
[----:B------:R1:W4:Y:S01]  /*0a40*/  SHFL.DOWN PT, R11, R3, 0x1, 0x1f ;  /* 0x08201f00030b7f89 */ /* 0x00032200000e0000 */
[----:B0-----:R-:W-:-:S04]  /*0a50*/  FSETP.GEU.AND P0, PT, R5, R6, PT ;  /* 0x000000060500720b */ /* 0x001fc80003f0e000 */
[----:B--2---:R-:W-:-:S13]  /*0a60*/  ISETP.GT.OR P0, PT, R12, 0x1e, !P0 ;  /* 0x0000001e0c00780c */ /* 0x004fda0004704670 */
[----:B-1-34-:R-:W-:Y:S05]  /*0a70*/  @P0 BRA `(.L_x_23) ;  /* 0x00000000002c0947 */ /* 0x01afea0003800000 */
[----:B------:R-:W-:Y:S01]  /*0a80*/  FSETP.GT.AND P2, PT, R5, R6, PT ;  /* 0x000000060500720b */ /* 0x000fe20003f44000 */
[----:B------:R-:W-:Y:S02]  /*0a90*/  IMAD.MOV.U32 R7, RZ, RZ, R9 ;  /* 0x000000ffff077224 */ /* 0x000fe400078e0009 */
[----:B------:R-:W-:Y:S02]  /*0aa0*/  IMAD.MOV.U32 R8, RZ, RZ, R11 ;  /* 0x000000ffff087224 */ /* 0x000fe400078e000b */
[----:B------:R-:W-:-:S08]  /*0ab0*/  IMAD.MOV.U32 R4, RZ, RZ, R6 ;  /* 0x000000ffff047224 */ /* 0x000fd000078e0006 */
[CC--:B------:R-:W-:Y:S02]  /*0ac0*/  @!P2 ISETP.GE.U32.AND P0, PT, R2.reuse, R9.reuse, PT ;  /* 0x000000090200a20c */ /* 0x0c0fe40003f06070 */
[C---:B------:R-:W-:Y:S02]  /*0ad0*/  @!P2 ISETP.LT.U32.AND P1, PT, R2.reuse, R9, PT ;  /* 0x000000090200a20c */ /* 0x040fe40003f21070 */
[CC--:B------:R-:W-:Y:S02]  /*0ae0*/  @!P2 ISETP.GE.AND.EX P0, PT, R3.reuse, R11.reuse, PT, P0 ;  /* 0x0000000b0300a20c */ /* 0x0c0fe40003f06300 */
[----:B------:R-:W-:Y:S02]  /*0af0*/  @!P2 ISETP.LT.AND.EX P1, PT, R3, R11, PT, P1 ;  /* 0x0000000b0300a20c */ /* 0x000fe40003f21310 */
[----:B------:R-:W-:Y:S02]  /*0b00*/  @!P2 FSEL R4, R5, R6, !P0 ;  /* 0x000000060504a208 */ /* 0x000fe40004000000 */
[----:B------:R-:W-:-:S02]  /*0b10*/  @!P2 SEL R7, R2, R9, P1 ;  /* 0x000000090207a207 */ /* 0x000fc40000800000 */
[----:B------:R-:W-:-:S07]  /*0b20*/  @!P2 SEL R8, R3, R11, P1 ;  /* 0x0000000b0308a207 */ /* 0x000fce0000800000 */
.L_x_23:
[----:B------:R-:W-:Y:S05]  /*0b30*/  BSYNC.RECONVERGENT B1 ;  /* 0x0000000000017941 */ /* 0x000fea0003800200 */
.L_x_22:
[----:B------:R-:W0:Y:S01]  /*0b40*/  SHFL.DOWN PT, R3, R4, 0x2, 0x1f ;  /* 0x08401f0004037f89 */ /* 0x000e2200000e0000 */
[----:B------:R-:W-:Y:S01]  /*0b50*/  BSSY.RECONVERGENT B1, `(.L_x_24) ;  /* 0x0000014000017945 */ /* 0x000fe20003800200 */
[----:B------:R-:W-:Y:S02]  /*0b60*/  IMAD.MOV.U32 R5, RZ, RZ, R7 ;  /* 0x000000ffff057224 */ /* 0x000fe400078e0007 */
[----:B------:R1:W2:Y:S01]  /*0b70*/  SHFL.DOWN PT, R10, R7, 0x2, 0x1f ;  /* 0x08401f00070a7f89 */ /* 0x0002a200000e0000 */
[----:B------:R-:W-:Y:S02]  /*0b80*/  IMAD.MOV.U32 R6, RZ, RZ, R8 ;  /* 0x000000ffff067224 */ /* 0x000fe400078e0008 */
[----:B------:R-:W-:Y:S01]  /*0b90*/  IMAD.MOV.U32 R2, RZ, RZ, R4 ;  /* 0x000000ffff027224 */ /* 0x000fe200078e0004 */
[----:B------:R1:W3:Y:S01]  /*0ba0*/  SHFL.DOWN PT, R9, R8, 0x2, 0x1f ;  /* 0x08401f0008097f89 */ /* 0x0002e200000e0000 */
[----:B0-----:R-:W-:-:S04]  /*0bb0*/  FSETP.GEU.AND P0, PT, R4, R3, PT ;  /* 0x000000030400720b */ /* 0x001fc80003f0e000 */
[----:B------:R-:W-:-:S13]  /*0bc0*/  ISETP.GT.OR P0, PT, R12, 0x1d, !P0 ;  /* 0x0000001d0c00780c */ /* 0x000fda0004704670 */
[----:B-123--:R-:W-:Y:S05]  /*0bd0*/  @P0 BRA `(.L_x_25) ;  /* 0x00000000002c0947 */ /* 0x00efea0003800000 */
[----:B------:R-:W-:Y:S01]  /*0be0*/  FSETP.GT.AND P2, PT, R4, R3, PT ;  /* 0x000000030400720b */ /* 0x000fe20003f44000 */
[----:B------:R-:W-:Y:S02]  /*0bf0*/  IMAD.MOV.U32 R5, RZ, RZ, R10 ;  /* 0x000000ffff057224 */ /* 0x000fe400078e000a */
[----:B------:R-:W-:Y:S02]  /*0c00*/  IMAD.MOV.U32 R6, RZ, RZ, R9 ;  /* 0x000000ffff067224 */ /* 0x000fe400078e0009 */
[----:B------:R-:W-:-:S08]  /*0c10*/  IMAD.MOV.U32 R2, RZ, RZ, R3 ;  /* 0x000000ffff027224 */ /* 0x000fd000078e0003 */
[CC--:B------:R-:W-:Y:S02]  /*0c20*/  @!P2 ISETP.GE.U32.AND P0, PT, R7.reuse, R10.reuse, PT ;  /* 0x0000000a0700a20c */ /* 0x0c0fe40003f06070 */
[CC--:B------:R-:W-:Y:S02]  /*0c30*/  @!P2 ISETP.LT.U32.AND P1, PT, R7.reuse, R10.reuse, PT ;  /* 0x0000000a0700a20c */ /* 0x0c0fe40003f21070 */
[CC--:B------:R-:W-:Y:S02]  /*0c40*/  @!P2 ISETP.GE.AND.EX P0, PT, R8.reuse, R9.reuse, PT, P0 ;  /* 0x000000090800a20c */ /* 0x0c0fe40003f06300 */
[----:B------:R-:W-:Y:S02]  /*0c50*/  @!P2 ISETP.LT.AND.EX P1, PT, R8, R9, PT, P1 ;  /* 0x000000090800a20c */ /* 0x000fe40003f21310 */
[----:B------:R-:W-:Y:S02]  /*0c60*/  @!P2 FSEL R2, R4, R3, !P0 ;  /* 0x000000030402a208 */ /* 0x000fe40004000000 */
[----:B------:R-:W-:-:S02]  /*0c70*/  @!P2 SEL R5, R7, R10, P1 ;  /* 0x0000000a0705a207 */ /* 0x000fc40000800000 */
[----:B------:R-:W-:-:S07]  /*0c80*/  @!P2 SEL R6, R8, R9, P1 ;  /* 0x000000090806a207 */ /* 0x000fce0000800000 */
.L_x_25:
[----:B------:R-:W-:Y:S05]  /*0c90*/  BSYNC.RECONVERGENT B1 ;  /* 0x0000000000017941 */ /* 0x000fea0003800200 */
.L_x_24:
        /* <DEDUP_REMOVED lines=21> */
.L_x_27:
[----:B------:R-:W-:Y:S05]  /*0df0*/  BSYNC.RECONVERGENT B1 ;  /* 0x0000000000017941 */ /* 0x000fea0003800200 */
.L_x_26:
        /* <DEDUP_REMOVED lines=15> */
[----:B------:R-:W-:Y:S02]  /*0ef0*/  @!P2 ISETP.LT.U32.AND P1, PT, R4, R9, PT ;  /* 0x000000090400a20c */ /* 0x000fe40003f21070 */
[CC--:B------:R-:W-:Y:S02]  /*0f00*/  @!P2 ISETP.GE.AND.EX P0, PT, R8.reuse, R11.reuse, PT, P0 ;  /* 0x0000000b0800a20c */ /* 0x0c0fe40003f06300 */
[----:B------:R-:W-:Y:S02]  /*0f10*/  @!P2 ISETP.LT.AND.EX P1, PT, R8, R11, PT, P1 ;  /* 0x0000000b0800a20c */ /* 0x000fe40003f21310 */
[----:B------:R-:W-:Y:S02]  /*0f20*/  @!P2 FSEL R5, R3, R2, !P0 ;  /* 0x000000020305a208 */ /* 0x000fe40004000000 */
[----:B------:R-:W-:-:S02]  /*0f30*/  @!P2 SEL R6, R4, R9, P1 ;  /* 0x000000090406a207 */ /* 0x000fc40000800000 */
[----:B------:R-:W-:-:S07]  /*0f40*/  @!P2 SEL R7, R8, R11, P1 ;  /* 0x0000000b0807a207 */ /* 0x000fce0000800000 */
.L_x_29:
[----:B------:R-:W-:Y:S05]  /*0f50*/  BSYNC.RECONVERGENT B1 ;  /* 0x0000000000017941 */ /* 0x000fea0003800200 */
.L_x_28:
[----:B------:R-:W0:Y:S01]  /*0f60*/  SHFL.DOWN PT, R8, R5, 0x10, 0x1f ;  /* 0x0a001f0005087f89 */ /* 0x000e2200000e0000 */
[----:B------:R-:W-:Y:S01]  /*0f70*/  BSSY.RECONVERGENT B1, `(.L_x_30) ;  /* 0x0000015000017945 */ /* 0x000fe20003800200 */
[----:B------:R-:W-:Y:S01]  /*0f80*/  ISETP.NE.AND P2, PT, R12, RZ, PT ;  /* 0x000000ff0c00720c */ /* 0x000fe20003f45270 */
[----:B------:R-:W-:Y:S01]  /*0f90*/  IMAD.MOV.U32 R3, RZ, RZ, R6 ;  /* 0x000000ffff037224 */ /* 0x000fe200078e0006 */
        /* <DEDUP_REMOVED lines=18> */
.L_x_31:
[----:B------:R-:W-:Y:S05]  /*10c0*/  BSYNC.RECONVERGENT B1 ;  /* 0x0000000000017941 */ /* 0x000fea0003800200 */
.L_x_30:
[----:B------:R-:W-:Y:S04]  /*10d0*/  BSSY.RECONVERGENT B1, `(.L_x_32) ;  /* 0x000000c000017945 */ /* 0x000fe80003800200 */
[----:B------:R-:W-:Y:S05]  /*10e0*/  @P2 BRA `(.L_x_33) ;  /* 0x0000000000282947 */ /* 0x000fea0003800000 */
[----:B------:R-:W0:Y:S01]  /*10f0*/  S2R R7, SR_CgaCtaId ;  /* 0x0000000000077919 */ /* 0x000e220000008800 */
[----:B------:R-:W-:Y:S02]  /*1100*/  MOV R6, 0x400 ;  /* 0x0000040000067802 */ /* 0x000fe40000000f00 */
[----:B------:R-:W-:-:S04]  /*1110*/  SHF.R.U32.HI R5, RZ, 0x1, R0 ;  /* 0x00000001ff057819 */ /* 0x000fc80000011600 */
[----:B------:R-:W-:Y:S02]  /*1120*/  LOP3.LUT R5, R5, 0x1f0, RZ, 0xc0, !PT ;  /* 0x000001f005057812 */ /* 0x000fe400078ec0ff */
[----:B0-----:R-:W-:Y:S01]  /*1130*/  LEA R6, R7, R6, 0x18 ;  /* 0x0000000607067211 */ /* 0x001fe200078ec0ff */
[----:B------:R-:W-:-:S04]  /*1140*/  IMAD.MOV.U32 R7, RZ, RZ, R4 ;  /* 0x000000ffff077224 */ /* 0x000fc800078e0004 */
[----:B------:R-:W-:Y:S02]  /*1150*/  IMAD.IADD R5, R5, 0x1, R6 ;  /* 0x0000000105057824 */ /* 0x000fe400078e0206 */
[----:B------:R-:W-:-:S03]  /*1160*/  IMAD.MOV.U32 R6, RZ, RZ, R3 ;  /* 0x000000ffff067224 */ /* 0x000fc600078e0003 */
[----:B------:R0:W-:Y:S04]  /*1170*/  STS [R5+0x8], R2 ;  /* 0x0000080205007388 */ /* 0x0001e80000000800 */
[----:B------:R0:W-:Y:S02]  /*1180*/  STS.64 [R5+0x10], R6 ;  /* 0x0000100605007388 */ /* 0x0001e40000000a00 */
.L_x_33:
[----:B------:R-:W-:Y:S05]  /*1190*/  BSYNC.RECONVERGENT B1 ;  /* 0x0000000000017941 */ /* 0x000fea0003800200 */
.L_x_32:
[----:B------:R-:W-:Y:S01]  /*11a0*/  BAR.SYNC.DEFER_BLOCKING 0x0 ;  /* 0x0000000000007b1d */ /* 0x000fe20000010000 */
[----:B------:R-:W-:-:S13]  /*11b0*/  ISETP.NE.AND P1, PT, R0, RZ, PT ;  /* 0x000000ff0000720c */ /* 0x000fda0003f25270 */
[----:B------:R-:W-:Y:S05]  /*11c0*/  @P1 BRA `(.L_x_34) ;  /* 0x0000005000c01947 */ /* 0x000fea0003800000 */
[----:B0-----:R-:W0:Y:S01]  /*11d0*/  S2R R5, SR_CgaCtaId ;  /* 0x0000000000057919 */ /* 0x001e220000008800 */
[----:B------:R-:W-:Y:S01]  /*11e0*/  MOV R8, 0x400 ;  /* 0x0000040000087802 */ /* 0x000fe20000000f00 */
[----:B------:R-:W-:Y:S01]  /*11f0*/  BSSY.RECONVERGENT B1, `(.L_x_35) ;  /* 0x000001a000017945 */ /* 0x000fe20003800200 */
[----:B------:R-:W-:Y:S02]  /*1200*/  IMAD.MOV.U32 R12, RZ, RZ, R2 ;  /* 0x000000ffff0c7224 */ /* 0x000fe400078e0002 */
[----:B------:R-:W-:Y:S02]  /*1210*/  IMAD.MOV.U32 R6, RZ, RZ, R3 ;  /* 0x000000ffff067224 */ /* 0x000fe400078e0003 */
[----:B------:R-:W-:Y:S01]  /*1220*/  IMAD.MOV.U32 R7, RZ, RZ, R4 ;  /* 0x000000ffff077224 */ /* 0x000fe200078e0004 */
[----:B0-----:R-:W-:-:S05]  /*1230*/  LEA R8, R5, R8, 0x18 ;  /* 0x0000000805087211 */ /* 0x001fca00078ec0ff */
[----:B------:R-:W0:Y:S04]  /*1240*/  LDS R11, [R8+0x18] ;  /* 0x00001800080b7984 */ /* 0x000e280000000800 */
[----:B------:R1:W2:Y:S04]  /*1250*/  LDS R13, [R8+0x28] ;  /* 0x00002800080d7984 */ /* 0x0002a80000000800 */
[----:B------:R1:W3:Y:S04]  /*1260*/  LDS R15, [R8+0x38] ;  /* 0x00003800080f7984 */ /* 0x0002e80000000800 */
[----:B------:R1:W4:Y:S04]  /*1270*/  LDS R10, [R8+0x48] ;  /* 0x00004800080a7984 */ /* 0x0003280000000800 */
[----:B------:R1:W1:Y:S04]  /*1280*/  LDS R9, [R8+0x58] ;  /* 0x0000580008097984 */ /* 0x0002680000000800 */
[----:B------:R0:W1:Y:S04]  /*1290*/  LDS R5, [R8+0x68] ;  /* 0x0000680008057984 */ /* 0x0000680000000800 */
[----:B------:R0:W1:Y:S02]  /*12a0*/  LDS R0, [R8+0x78] ;  /* 0x0000780008007984 */ /* 0x0000640000000800 */
[----:B0-----:R-:W-:-:S13]  /*12b0*/  FSETP.GEU.AND P0, PT, R2, R11, PT ;  /* 0x0000000b0200720b */ /* 0x001fda0003f0e000 */
[----:B--234-:R-:W-:Y:S05]  /*12c0*/  @!P0 BRA `(.L_x_36) ;  /* 0x0000000000308947 */ /* 0x01cfea0003800000 */
[----:B------:R-:W0:Y:S01]  /*12d0*/  LDS.64 R6, [R8+0x20] ;  /* 0x0000200008067984 */ /* 0x000e220000000a00 */
[----:B------:R-:W-:Y:S01]  /*12e0*/  FSETP.GEU.AND P3, PT, R11, R2, PT ;  /* 0x000000020b00720b */ /* 0x000fe20003f6e000 */
[----:B------:R-:W-:-:S12]  /*12f0*/  IMAD.MOV.U32 R12, RZ, RZ, R11 ;  /* 0x000000ffff0c7224 */ /* 0x000fd800078e000b */
[CC--:B0-----:R-:W-:Y:S02]  /*1300*/  @P3 ISETP.LT.U32.AND P2, PT, R3.reuse, R6.reuse, PT ;  /* 0x000000060300320c */ /* 0x0c1fe40003f41070 */
[CC--:B------:R-:W-:Y:S02]  /*1310*/  @P3 ISETP.GE.U32.AND P0, PT, R3.reuse, R6.reuse, PT ;  /* 0x000000060300320c */ /* 0x0c0fe40003f06070 */
[CC--:B------:R-:W-:Y:S02]  /*1320*/  @P3 ISETP.LT.AND.EX P2, PT, R4.reuse, R7.reuse, PT, P2 ;  /* 0x000000070400320c */ /* 0x0c0fe40003f41320 */
[CC--:B------:R-:W-:Y:S02]  /*1330*/  @P3 ISETP.GE.AND.EX P0, PT, R4.reuse, R7.reuse, PT, P0 ;  /* 0x000000070400320c */ /* 0x0c0fe40003f06300 */
[----:B------:R-:W-:Y:S02]  /*1340*/  @P3 SEL R3, R3, R6, P2 ;  /* 0x0000000603033207 */ /* 0x000fe40001000000 */
[----:B------:R-:W-:-:S02]  /*1350*/  @P3 SEL R4, R4, R7, P2 ;  /* 0x0000000704043207 */ /* 0x000fc40001000000 */
[----:B------:R-:W-:Y:S01]  /*1360*/  @P3 FSEL R12, R2, R11, !P0 ;  /* 0x0000000b020c3208 */ /* 0x000fe20004000000 */
[----:B------:R-:W-:Y:S02]  /*1370*/  @P3 IMAD.MOV.U32 R6, RZ, RZ, R3 ;  /* 0x000000ffff063224 */ /* 0x000fe400078e0003 */
[----:B------:R-:W-:-:S07]  /*1380*/  @P3 IMAD.MOV.U32 R7, RZ, RZ, R4 ;  /* 0x000000ffff073224 */ /* 0x000fce00078e0004 */
.L_x_36:
[----:B------:R-:W-:Y:S05]  /*1390*/  BSYNC.RECONVERGENT B1 ;  /* 0x0000000000017941 */ /* 0x000fea0003800200 */
.L_x_35:
[----:B------:R-:W-:Y:S01]  /*13a0*/  FSETP.GEU.AND P0, PT, R12, R13, PT ;  /* 0x0000000d0c00720b */ /* 0x000fe20003f0e000 */
[----:B------:R-:W-:Y:S01]  /*13b0*/  BSSY.RECONVERGENT B1, `(.L_x_37) ;  /* 0x0000011000017945 */ /* 0x000fe20003800200 */
[----:B------:R-:W-:Y:S02]  /*13c0*/  IMAD.MOV.U32 R17, RZ, RZ, R6 ;  /* 0x000000ffff117224 */ /* 0x000fe400078e0006 */
[----:B------:R-:W-:Y:S02]  /*13d0*/  IMAD.MOV.U32 R14, RZ, RZ, R7 ;  /* 0x000000ffff0e7224 */ /* 0x000fe400078e0007 */
[----:B------:R-:W-:-:S07]  /*13e0*/  IMAD.MOV.U32 R2, RZ, RZ, R12 ;  /* 0x000000ffff027224 */ /* 0x000fce00078e000c */
[----:B------:R-:W-:Y:S05]  /*13f0*/  @!P0 BRA `(.L_x_38) ;  /* 0x0000000000308947 */ /* 0x000fea0003800000 */
[----:B------:R-:W0:Y:S01]  /*1400*/  LDS.64 R18, [R8+0x30] ;  /* 0x0000300008127984 */ /* 0x000e220000000a00 */
[----:B------:R-:W-:Y:S01]  /*1410*/  FSETP.GEU.AND P3, PT, R13, R12, PT ;  /* 0x0000000c0d00720b */ /* 0x000fe20003f6e000 */
[----:B------:R-:W-:-:S12]  /*1420*/  IMAD.MOV.U32 R2, RZ, RZ, R13 ;  /* 0x000000ffff027224 */ /* 0x000fd800078e000d */
[CC--:B0-----:R-:W-:Y:S01]  /*1430*/  @P3 ISETP.GE.U32.AND P0, PT, R6.reuse, R18.reuse, PT ;  /* 0x000000120600320c */ /* 0x0c1fe20003f06070 */
[----:B------:R-:W-:Y:S01]  /*1440*/  IMAD.MOV.U32 R17, RZ, RZ, R18 ;  /* 0x000000ffff117224 */ /* 0x000fe200078e0012 */
[-C--:B------:R-:W-:Y:S01]  /*1450*/  @P3 ISETP.LT.U32.AND P2, PT, R6, R18.reuse, PT ;  /* 0x000000120600320c */ /* 0x080fe20003f41070 */
[----:B------:R-:W-:Y:S01]  /*1460*/  IMAD.MOV.U32 R14, RZ, RZ, R19 ;  /* 0x000000ffff0e7224 */ /* 0x000fe200078e0013 */
[CC--:B------:R-:W-:Y:S02]  /*1470*/  @P3 ISETP.GE.AND.EX P0, PT, R7.reuse, R19.reuse, PT, P0 ;  /* 0x000000130700320c */ /* 0x0c0fe40003f06300 */
[----:B------:R-:W-:Y:S02]  /*1480*/  @P3 ISETP.LT.AND.EX P2, PT, R7, R19, PT, P2 ;  /* 0x000000130700320c */ /* 0x000fe40003f41320 */
[----:B------:R-:W-:Y:S02]  /*1490*/  @P3 FSEL R2, R12, R13, !P0 ;  /* 0x0000000d0c023208 */ /* 0x000fe40004000000 */
[----:B------:R-:W-:-:S02]  /*14a0*/  @P3 SEL R17, R6, R18, P2 ;  /* 0x0000001206113207 */ /* 0x000fc40001000000 */
[----:B------:R-:W-:-:S07]  /*14b0*/  @P3 SEL R14, R7, R19, P2 ;  /* 0x00000013070e3207 */ /* 0x000fce0001000000 */
.L_x_38:
[----:B------:R-:W-:Y:S05]  /*14c0*/  BSYNC.RECONVERGENT B1 ;  /* 0x0000000000017941 */ /* 0x000fea0003800200 */
.L_x_37:
        /* <DEDUP_REMOVED lines=11> */
[CC--:B------:R-:W-:Y:S01]  /*1580*/  @P3 ISETP.LT.U32.AND P2, PT, R17.reuse, R6.reuse, PT ;  /* 0x000000061100320c */ /* 0x0c0fe20003f41070 */
[----:B------:R-:W-:Y:S01]  /*1590*/  IMAD.MOV.U32 R4, RZ, RZ, R7 ;  /* 0x000000ffff047224 */ /* 0x000fe200078e0007 */
[CC--:B------:R-:W-:Y:S02]  /*15a0*/  @P3 ISETP.GE.AND.EX P0, PT, R14.reuse, R7.reuse, PT, P0 ;  /* 0x000000070e00320c */ /* 0x0c0fe40003f06300 */
[----:B------:R-:W-:Y:S02]  /*15b0*/  @P3 ISETP.LT.AND.EX P2, PT, R14, R7, PT, P2 ;  /* 0x000000070e00320c */ /* 0x000fe40003f41320 */
[----:B------:R-:W-:Y:S02]  /*15c0*/  @P3 FSEL R3, R2, R15, !P0 ;  /* 0x0000000f02033208 */ /* 0x000fe40004000000 */
[----:B------:R-:W-:-:S02]  /*15d0*/  @P3 SEL R11, R17, R6, P2 ;  /* 0x00000006110b3207 */ /* 0x000fc40001000000 */
[----:B------:R-:W-:-:S07]  /*15e0*/  @P3 SEL R4, R14, R7, P2 ;  /* 0x000000070e043207 */ /* 0x000fce0001000000 */
.L_x_40:
[----:B------:R-:W-:Y:S05]  /*15f0*/  BSYNC.RECONVERGENT B1 ;  /* 0x0000000000017941 */ /* 0x000fea0003800200 */
.L_x_39:
        /* <DEDUP_REMOVED lines=18> */
.L_x_42:
[----:B------:R-:W-:Y:S05]  /*1720*/  BSYNC.RECONVERGENT B1 ;  /* 0x0000000000017941 */ /* 0x000fea0003800200 */
.L_x_41:
[----:B-1----:R-:W-:Y:S01]  /*1730*/  FSETP.GEU.AND P0, PT, R2, R9, PT ;  /* 0x000000090200720b */ /* 0x002fe20003f0e000 */
        /* <DEDUP_REMOVED lines=17> */
.L_x_44:
[----:B------:R-:W-:Y:S05]  /*1850*/  BSYNC.RECONVERGENT B1 ;  /* 0x0000000000017941 */ /* 0x000fea0003800200 */
.L_x_43:
        /* <DEDUP_REMOVED lines=18> */
.L_x_46:
[----:B------:R-:W-:Y:S05]  /*1980*/  BSYNC.RECONVERGENT B1 ;  /* 0x0000000000017941 */ /* 0x000fea0003800200 */
.L_x_45:
[----:B------:R-:W-:Y:S01]  /*1990*/  FSETP.GEU.AND P0, PT, R7, R0, PT ;  /* 0x000000000700720b */ /* 0x000fe20003f0e000 */
[----:B------:R-:W-:Y:S02]  /*19a0*/  IMAD.MOV.U32 R2, RZ, RZ, R7 ;  /* 0x000000ffff027224 */ /* 0x000fe400078e0007 */
[----:B------:R-:W-:Y:S02]  /*19b0*/  IMAD.MOV.U32 R3, RZ, RZ, R9 ;  /* 0x000000ffff037224 */ /* 0x000fe400078e0009 */
[----:B------:R-:W-:-:S08]  /*19c0*/  IMAD.MOV.U32 R4, RZ, RZ, R6 ;  /* 0x000000ffff047224 */ /* 0x000fd000078e0006 */
[----:B------:R-:W-:Y:S05]  /*19d0*/  @!P0 BRA `(.L_x_34) ;  /* 0x0000004800bc8947 */ /* 0x000fea0003800000 */
[----:B------:R-:W0:Y:S01]  /*19e0*/  LDS.64 R10, [R8+0x80] ;  /* 0x00008000080a7984 */ /* 0x000e220000000a00 */
[----:B------:R-:W-:Y:S01]  /*19f0*/  FSETP.GEU.AND P0, PT, R0, R7, PT ;  /* 0x000000070000720b */ /* 0x000fe20003f0e000 */
[----:B------:R-:W-:Y:S02]  /*1a00*/  IMAD.MOV.U32 R2, RZ, RZ, R0 ;  /* 0x000000ffff027224 */ /* 0x000fe400078e0000 */
[----:B0-----:R-:W-:Y:S02]  /*1a10*/  IMAD.MOV.U32 R3, RZ, RZ, R10 ;  /* 0x000000ffff037224 */ /* 0x001fe400078e000a */
[----:B------:R-:W-:-:S08]  /*1a20*/  IMAD.MOV.U32 R4, RZ, RZ, R11 ;  /* 0x000000ffff047224 */ /* 0x000fd000078e000b */
[----:B------:R-:W-:Y:S05]  /*1a30*/  @!P0 BRA `(.L_x_34) ;  /* 0x0000004800a48947 */ /* 0x000fea0003800000 */
[CC--:B------:R-:W-:Y:S02]  /*1a40*/  ISETP.GE.U32.AND P0, PT, R9.reuse, R10.reuse, PT ;  /* 0x0000000a0900720c */ /* 0x0c0fe40003f06070 */
[----:B------:R-:W-:Y:S02]  /*1a50*/  ISETP.LT.U32.AND P2, PT, R9, R10, PT ;  /* 0x0000000a0900720c */ /* 0x000fe40003f41070 */
[CC--:B------:R-:W-:Y:S02]  /*1a60*/  ISETP.GE.AND.EX P0, PT, R6.reuse, R11.reuse, PT, P0 ;  /* 0x0000000b0600720c */ /* 0x0c0fe40003f06300 */
[----:B------:R-:W-:Y:S02]  /*1a70*/  ISETP.LT.AND.EX P2, PT, R6, R11, PT, P2 ;  /* 0x0000000b0600720c */ /* 0x000fe40003f41320 */
[----:B------:R-:W-:Y:S02]  /*1a80*/  FSEL R2, R7, R0, !P0 ;  /* 0x0000000007027208 */ /* 0x000fe40004000000 */
[----:B------:R-:W-:-:S02]  /*1a90*/  SEL R3, R9, R10, P2 ;  /* 0x0000000a09037207 */ /* 0x000fc40001000000 */
[----:B------:R-:W-:Y:S01]  /*1aa0*/  SEL R4, R6, R11, P2 ;  /* 0x0000000b06047207 */ /* 0x000fe20001000000 */
[----:B------:R-:W-:Y:S06]  /*1ab0*/  BRA `(.L_x_34) ;  /* 0x0000004800847947 */ /* 0x000fec0003800000 */
.L_x_21:
[----:B------:R-:W-:Y:S01]  /*1ac0*/  LOP3.LUT R4, R0, 0x3e0, RZ, 0xc0, !PT ;  /* 0x000003e000047812 */ /* 0x000fe200078ec0ff */
[----:B------:R-:W-:Y:S01]  /*1ad0*/  BSSY.RECONVERGENT B1, `(.L_x_47) ;  /* 0x000001b000017945 */ /* 0x000fe20003800200 */
[----:B-----5:R-:W-:Y:S02]  /*1ae0*/  IMAD.MOV.U32 R12, RZ, RZ, R2 ;  /* 0x000000ffff0c7224 */ /* 0x020fe400078e0002 */
[----:B------:R-:W-:Y:S02]  /*1af0*/  IMAD.MOV.U32 R14, RZ, RZ, R3 ;  /* 0x000000ffff0e7224 */ /* 0x000fe400078e0003 */
[----:B01----:R-:W-:Y:S01]  /*1b00*/  VIADD R6, R4, 0x20 ;  /* 0x0000002004067836 */ /* 0x003fe20000000000 */
[----:B------:R-:W-:-:S04]  /*1b10*/  LOP3.LUT R4, RZ, R4, RZ, 0x33, !PT ;  /* 0x00000004ff047212 */ /* 0x000fc800078e33ff */
[----:B------:R-:W-:Y:S01]  /*1b20*/  ISETP.GT.AND P0, PT, R6, UR4, PT ;  /* 0x0000000406007c0c */ /* 0x000fe2000bf04270 */
[----:B------:R-:W-:Y:S02]  /*1b30*/  VIADD R4, R4, UR4 ;  /* 0x0000000404047c36 */ /* 0x000fe40008000000 */
[----:B------:R-:W-:-:S03]  /*1b40*/  IMAD.MOV.U32 R6, RZ, RZ, R5 ;  /* 0x000000ffff067224 */ /* 0x000fc600078e0005 */
[----:B------:R-:W-:Y:S02]  /*1b50*/  SEL R7, R4, 0x1f, P0 ;  /* 0x0000001f04077807 */ /* 0x000fe40000000000 */
[----:B------:R-:W0:Y:S03]  /*1b60*/  S2R R4, SR_LANEID ;  /* 0x0000000000047919 */ /* 0x000e260000000000 */
[----:B------:R-:W1:Y:S04]  /*1b70*/  SHFL.DOWN PT, R8, R5, 0x1, R7 ;  /* 0x0820000005087989 */ /* 0x000e6800000e0007 */
[----:B------:R2:W3:Y:S04]  /*1b80*/  SHFL.DOWN PT, R9, R2, 0x1, R7 ;  /* 0x0820000002097989 */ /* 0x0004e800000e0007 */
[----:B------:R2:W4:Y:S01]  /*1b90*/  SHFL.DOWN PT, R11, R3, 0x1, R7 ;  /* 0x08200000030b7989 */ /* 0x00052200000e0007 */
[----:B-1----:R-:W-:-:S04]  /*1ba0*/  FSETP.GEU.AND P0, PT, R5, R8, PT ;  /* 0x000000080500720b */ /* 0x002fc80003f0e000 */
[----:B0-----:R-:W-:-:S13]  /*1bb0*/  ISETP.GE.OR P0, PT, R4, R7, !P0 ;  /* 0x000000070400720c */ /* 0x001fda0004706670 */
[----:B--234-:R-:W-:Y:S05]  /*1bc0*/  @P0 BRA `(.L_x_48) ;  /* 0x00000000002c0947 */ /* 0x01cfea0003800000 */
        /* <DEDUP_REMOVED lines=11> */
.L_x_48:
[----:B------:R-:W-:Y:S05]  /*1c80*/  BSYNC.RECONVERGENT B1 ;  /* 0x0000000000017941 */ /* 0x000fea0003800200 */
.L_x_47:
[----:B------:R-:W0:Y:S01]  /*1c90*/  SHFL.DOWN PT, R3, R6, 0x2, R7 ;  /* 0x0840000006037989 */ /* 0x000e2200000e0007 */
[----:B------:R-:W-:Y:S01]  /*1ca0*/  VIADD R2, R4, 0x2 ;  /* 0x0000000204027836 */ /* 0x000fe20000000000 */
[----:B------:R-:W-:Y:S01]  /*1cb0*/  BSSY.RECONVERGENT B1, `(.L_x_49) ;  /* 0x0000014000017945 */ /* 0x000fe20003800200 */
[----:B------:R-:W-:Y:S01]  /*1cc0*/  IMAD.MOV.U32 R8, RZ, RZ, R12 ;  /* 0x000000ffff087224 */ /* 0x000fe200078e000c */
[----:B------:R1:W2:Y:S01]  /*1cd0*/  SHFL.DOWN PT, R5, R12, 0x2, R7 ;  /* 0x084000000c057989 */ /* 0x0002a200000e0007 */
[----:B------:R-:W-:-:S03]  /*1ce0*/  IMAD.MOV.U32 R10, RZ, RZ, R14 ;  /* 0x000000ffff0a7224 */ /* 0x000fc600078e000e */
[----:B------:R1:W3:Y:S01]  /*1cf0*/  SHFL.DOWN PT, R9, R14, 0x2, R7 ;  /* 0x084000000e097989 */ /* 0x0002e200000e0007 */
[----:B0-----:R-:W-:-:S04]  /*1d00*/  FSETP.GEU.AND P0, PT, R6, R3, PT ;  /* 0x000000030600720b */ /* 0x001fc80003f0e000 */
[----:B------:R-:W-:Y:S01]  /*1d10*/  ISETP.GT.OR P0, PT, R2, R7, !P0 ;  /* 0x000000070200720c */ /* 0x000fe20004704670 */
[----:B------:R-:W-:-:S12]  /*1d20*/  IMAD.MOV.U32 R2, RZ, RZ, R6 ;  /* 0x000000ffff027224 */ /* 0x000fd800078e0006 */
        /* <DEDUP_REMOVED lines=12> */
.L_x_50:
[----:B------:R-:W-:Y:S05]  /*1df0*/  BSYNC.RECONVERGENT B1 ;  /* 0x0000000000017941 */ /* 0x000fea0003800200 */
.L_x_49:
        /* <DEDUP_REMOVED lines=22> */
.L_x_52:
[----:B------:R-:W-:Y:S05]  /*1f60*/  BSYNC.RECONVERGENT B1 ;  /* 0x0000000000017941 */ /* 0x000fea0003800200 */
.L_x_51:
[----:B------:R-:W0:Y:S01]  /*1f70*/  SHFL.DOWN PT, R3, R6, 0x8, R7 ;  /* 0x0900000006037989 */ /* 0x000e2200000e0007 */
[----:B------:R-:W-:Y:S01]  /*1f80*/  VIADD R2, R4, 0x8 ;  /* 0x0000000804027836 */ /* 0x000fe20000000000 */
[----:B------:R-:W-:Y:S01]  /*1f90*/  BSSY.RECONVERGENT B1, `(.L_x_53) ;  /* 0x0000014000017945 */ /* 0x000fe20003800200 */
[----:B------:R-:W-:Y:S01]  /*1fa0*/  IMAD.MOV.U32 R8, RZ, RZ, R6 ;  /* 0x000000ffff087224 */ /* 0x000fe200078e0006 */
[----:B------:R1:W2:Y:S01]  /*1fb0*/  SHFL.DOWN PT, R5, R14, 0x8, R7 ;  /* 0x090000000e057989 */ /* 0x0002a200000e0007 */
[----:B------:R-:W-:Y:S02]  /*1fc0*/  IMAD.MOV.U32 R10, RZ, RZ, R14 ;  /* 0x000000ffff0a7224 */ /* 0x000fe400078e000e */
[----:B------:R-:W-:Y:S01]  /*1fd0*/  IMAD.MOV.U32 R12, RZ, RZ, R16 ;  /* 0x000000ffff0c7224 */ /* 0x000fe200078e0010 */
[----:B------:R1:W3:Y:S01]  /*1fe0*/  SHFL.DOWN PT, R9, R16, 0x8, R7 ;  /* 0x0900000010097989 */ /* 0x0002e200000e0007 */
[----:B0-----:R-:W-:-:S04]  /*1ff0*/  FSETP.GEU.AND P0, PT, R6, R3, PT ;  /* 0x000000030600720b */ /* 0x001fc80003f0e000 */
[----:B------:R-:W-:-:S13]  /*2000*/  ISETP.GT.OR P0, PT, R2, R7, !P0 ;  /* 0x000000070200720c */ /* 0x000fda0004704670 */
        /* <DEDUP_REMOVED lines=12> */
.L_x_54:
[----:B------:R-:W-:Y:S05]  /*20d0*/  BSYNC.RECONVERGENT B1 ;  /* 0x0000000000017941 */ /* 0x000fea0003800200 */
.L_x_53:
[----:B------:R-:W0:Y:S01]  /*20e0*/  SHFL.DOWN PT, R5, R8, 0x10, R7 ;  /* 0x0a00000008057989 */ /* 0x000e2200000e0007 */
[C---:B------:R-:W-:Y:S01]  /*20f0*/  VIADD R2, R4.reuse, 0x10 ;  /* 0x0000001004027836 */ /* 0x040fe20000000000 */
[----:B------:R-:W-:Y:S01]  /*2100*/  BSSY.RECONVERGENT B1, `(.L_x_55) ;  /* 0x0000015000017945 */ /* 0x000fe20003800200 */
[----:B------:R-:W-:Y:S01]  /*2110*/  ISETP.NE.AND P2, PT, R4, RZ, PT ;  /* 0x000000ff0400720c */ /* 0x000fe20003f45270 */
[----:B------:R1:W2:Y:S01]  /*2120*/  SHFL.DOWN PT, R9, R10, 0x10, R7 ;  /* 0x0a0000000a097989 */ /* 0x0002a200000e0007 */
[----:B------:R-:W-:Y:S02]  /*2130*/  IMAD.MOV.U32 R3, RZ, RZ, R10 ;  /* 0x000000ffff037224 */ /* 0x000fe400078e000a */
[----:B------:R-:W-:Y:S01]  /*2140*/  IMAD.MOV.U32 R4, RZ, RZ, R12 ;  /* 0x000000ffff047224 */ /* 0x000fe200078e000c */
        /* <DEDUP_REMOVED lines=16> */
.L_x_56:
[----:B------:R-:W-:Y:S05]  /*2250*/  BSYNC.RECONVERGENT B1 ;  /* 0x0000000000017941 */ /* 0x000fea0003800200 */
.L_x_55:
        /* <DEDUP_REMOVED lines=12> */
.L_x_58:
[----:B------:R-:W-:Y:S05]  /*2320*/  BSYNC.RECONVERGENT B1 ;  /* 0x0000000000017941 */ /* 0x000fea0003800200 */
.L_x_57:
[----:B------:R-:W-:Y:S01]  /*2330*/  BAR.SYNC.DEFER_BLOCKING 0x0 ;  /* 0x0000000000007b1d */ /* 0x000fe20000010000 */
[----:B------:R-:W-:-:S13]  /*2340*/  ISETP.NE.AND P1, PT, R0, RZ, PT ;  /* 0x000000ff0000720c */ /* 0x000fda0003f25270 */
[----:B------:R-:W-:Y:S05]  /*2350*/  @P1 BRA `(.L_x_34) ;  /* 0x00000040005c1947 */ /* 0x000fea0003800000 */
[----:B------:R-:W-:Y:S01]  /*2360*/  UISETP.GE.AND UP0, UPT, UR4, 0x21, UPT ;  /* 0x000000210400788c */ /* 0x000fe2000bf06270 */
[----:B------:R-:W-:Y:S02]  /*2370*/  IMAD.MOV.U32 R0, RZ, RZ, R2 ;  /* 0x000000ffff007224 */ /* 0x000fe400078e0002 */
[----:B0-----:R-:W-:Y:S02]  /*2380*/  IMAD.MOV.U32 R7, RZ, RZ, R3 ;  /* 0x000000ffff077224 */ /* 0x001fe400078e0003 */
[----:B------:R-:W-:-:S04]  /*2390*/  IMAD.MOV.U32 R8, RZ, RZ, R4 ;  /* 0x000000ffff087224 */ /* 0x000fc800078e0004 */
[----:B------:R-:W-:Y:S05]  /*23a0*/  BRA.U !UP0, `(.L_x_59) ;  /* 0x00000001085c7547 */ /* 0x000fea000b800000 */
[----:B------:R-:W0:Y:S01]  /*23b0*/  S2R R5, SR_CgaCtaId ;  /* 0x0000000000057919 */ /* 0x000e220000008800 */
[----:B------:R-:W-:Y:S01]  /*23c0*/  MOV R0, 0x400 ;  /* 0x0000040000007802 */ /* 0x000fe20000000f00 */
[----:B------:R-:W-:Y:S01]  /*23d0*/  BSSY.RECONVERGENT B1, `(.L_x_59) ;  /* 0x0000014000017945 */ /* 0x000fe20003800200 */
[----:B------:R-:W-:Y:S02]  /*23e0*/  IMAD.MOV.U32 R7, RZ, RZ, R3 ;  /* 0x000000ffff077224 */ /* 0x000fe400078e0003 */
[----:B------:R-:W-:Y:S01]  /*23f0*/  IMAD.MOV.U32 R8, RZ, RZ, R4 ;  /* 0x000000ffff087224 */ /* 0x000fe200078e0004 */
[----:B0-----:R-:W-:Y:S01]  /*2400*/  LEA R6, R5, R0, 0x18 ;  /* 0x0000000005067211 */ /* 0x001fe200078ec0ff */
[----:B------:R-:W-:-:S04]  /*2410*/  IMAD.MOV.U32 R0, RZ, RZ, R2 ;  /* 0x000000ffff007224 */ /* 0x000fc800078e0002 */
[----:B------:R-:W0:Y:S02]  /*2420*/  LDS R5, [R6+0x18] ;  /* 0x0000180006057984 */ /* 0x000e240000000800 */
[----:B0-----:R-:W-:-:S13]  /*2430*/  FSETP.GEU.AND P0, PT, R2, R5, PT ;  /* 0x000000050200720b */ /* 0x001fda0003f0e000 */
        /* <DEDUP_REMOVED lines=13> */
.L_x_60:
[----:B------:R-:W-:Y:S05]  /*2510*/  BSYNC.RECONVERGENT B1 ;  /* 0x0000000000017941 */ /* 0x000fea0003800200 */
.L_x_59:
[----:B------:R-:W-:Y:S01]  /*2520*/  UISETP.GE.AND UP0, UPT, UR4, 0x41, UPT ;  /* 0x000000410400788c */ /* 0x000fe2000bf06270 */
[----:B------:R-:W-:Y:S02]  /*2530*/  IMAD.MOV.U32 R2, RZ, RZ, R0 ;  /* 0x000000ffff027224 */ /* 0x000fe400078e0000 */
[----:B------:R-:W-:Y:S02]  /*2540*/  IMAD.MOV.U32 R5, RZ, RZ, R7 ;  /* 0x000000ffff057224 */ /* 0x000fe400078e0007 */
        /* <DEDUP_REMOVED lines=24> */
.L_x_62:
[----:B------:R-:W-:Y:S05]  /*26d0*/  BSYNC.RECONVERGENT B1 ;  /* 0x0000000000017941 */ /* 0x000fea0003800200 */
.L_x_61:
        /* <DEDUP_REMOVED lines=27> */
.L_x_64:
[----:B------:R-:W-:Y:S05]  /*2890*/  BSYNC.RECONVERGENT B1 ;  /* 0x0000000000017941 */ /* 0x000fea0003800200 */
.L_x_63:
        /* <DEDUP_REMOVED lines=27> */
.L_x_66:
[----:B------:R-:W-:Y:S05]  /*2a50*/  BSYNC.RECONVERGENT B1 ;  /* 0x0000000000017941 */ /* 0x000fea0003800200 */
.L_x_65:
        /* <DEDUP_REMOVED lines=27> */
.L_x_68:
[----:B------:R-:W-:Y:S05]  /*2c10*/  BSYNC.RECONVERGENT B1 ;  /* 0x0000000000017941 */ /* 0x000fea0003800200 */
.L_x_67:
        /* <DEDUP_REMOVED lines=9> */
[----:B------:R-:W-:Y:S02]  /*2cb0*/  IMAD.MOV.U32 R7, RZ, RZ, R9 ;  /* 0x000000ffff077224 */ /* 0x000fe400078e0009 */
[----:B------:R-:W-:Y:S01]  /*2cc0*/  IMAD.MOV.U32 R6, RZ, RZ, R4 ;  /* 0x000000ffff067224 */ /* 0x000fe200078e0004 */
[----:B0-----:R-:W-:-:S05]  /*2cd0*/  LEA R2, R3, R2, 0x18 ;  /* 0x0000000203027211 */ /* 0x001fca00078ec0ff */
        /* <DEDUP_REMOVED lines=15> */
.L_x_70:
[----:B------:R-:W-:Y:S05]  /*2dd0*/  BSYNC.RECONVERGENT B1 ;  /* 0x0000000000017941 */ /* 0x000fea0003800200 */
.L_x_69:
[----:B------:R-:W-:Y:S01]  /*2de0*/  UISETP.GE.AND UP0, UPT, UR4, 0xe1, UPT ;  /* 0x000000e10400788c */ /* 0x000fe2000bf06270 */
[----:B------:R-:W-:Y:S02]  /*2df0*/  IMAD.MOV.U32 R2, RZ, RZ, R5 ;  /* 0x000000ffff027224 */ /* 0x000fe400078e0005 */
[----:B------:R-:W-:Y:S02]  /*2e00*/  IMAD.MOV.U32 R3, RZ, RZ, R7 ;  /* 0x000000ffff037224 */ /* 0x000fe400078e0007 */
[----:B------:R-:W-:-:S04]  /*2e10*/  IMAD.MOV.U32 R4, RZ, RZ, R6 ;  /* 0x000000ffff047224 */ /* 0x000fc800078e0006 */
[----:B------:R-:W-:Y:S05]  /*2e20*/  BRA.U !UP0, `(.L_x_34) ;  /* 0x0000003508a87547 */ /* 0x000fea000b800000 */
[----:B------:R-:W0:Y:S01]  /*2e30*/  S2R R3, SR_CgaCtaId ;  /* 0x0000000000037919 */ /* 0x000e220000008800 */
[----:B------:R-:W-:Y:S01]  /*2e40*/  MOV R0, 0x400 ;  /* 0x0000040000007802 */ /* 0x000fe20000000f00 */
        /* <DEDUP_REMOVED lines=21> */
.L_x_2:
[----:B------:R-:W1:Y:S01]  /*2fa0*/  S2R R0, SR_TID.X ;  /* 0x0000000000007919 */ /* 0x000e620000002100 */
[----:B------:R-:W1:Y:S02]  /*2fb0*/  LDC.64 R2, c[0x0][0x380] ;  /* 0x0000e000ff027b82 */ /* 0x000e640000000a00 */
[----:B-1----:R-:W-:-:S05]  /*2fc0*/  IMAD.WIDE.U32 R12, R0, 0x10, R2 ;  /* 0x00000010000c7825 */ /* 0x002fca00078e0002 */
[----:B0-----:R-:W2:Y:S04]  /*2fd0*/  LDG.E.CONSTANT R21, desc[UR10][R12.64] ;  /* 0x0000000a0c157981 */ /* 0x001ea8000c1e9900 */
[----:B------:R-:W3:Y:S04]  /*2fe0*/  LDG.E.CONSTANT R10, desc[UR10][R12.64+0x1000] ;  /* 0x0010000a0c0a7981 */ /* 0x000ee8000c1e9900 */
[----:B------:R-:W4:Y:S04]  /*2ff0*/  LDG.E.64.CONSTANT R14, desc[UR10][R12.64+0x8] ;  /* 0x0000080a0c0e7981 */ /* 0x000f28000c1e9b00 */
[----:B------:R0:W5:Y:S04]  /*3000*/  LDG.E.CONSTANT R16, desc[UR10][R12.64+0x2000] ;  /* 0x0020000a0c107981 */ /* 0x000168000c1e9900 */
[----:B------:R0:W5:Y:S04]  /*3010*/  LDG.E.CONSTANT R17, desc[UR10][R12.64+0x3000] ;  /* 0x0030000a0c117981 */ /* 0x000168000c1e9900 */
[----:B------:R0:W5:Y:S04]  /*3020*/  LDG.E.CONSTANT R11, desc[UR10][R12.64+0x4000] ;  /* 0x0040000a0c0b7981 */ /* 0x000168000c1e9900 */
[----:B------:R0:W5:Y:S04]  /*3030*/  LDG.E.64.CONSTANT R6, desc[UR10][R12.64+0x2008] ;  /* 0x0020080a0c067981 */ /* 0x000168000c1e9b00 */
[----:B------:R0:W5:Y:S04]  /*3040*/  LDG.E.64.CONSTANT R4, desc[UR10][R12.64+0x3008] ;  /* 0x0030080a0c047981 */ /* 0x000168000c1e9b00 */
[----:B------:R0:W5:Y:S01]  /*3050*/  LDG.E.64.CONSTANT R2, desc[UR10][R12.64+0x4008] ;  /* 0x0040080a0c027981 */ /* 0x000162000c1e9b00 */
[----:B------:R-:W-:Y:S01]  /*3060*/  BSSY.RECONVERGENT B1, `(.L_x_71) ;  /* 0x0000012000017945 */ /* 0x000fe20003800200 */
[----:B--2---:R-:W-:Y:S01]  /*3070*/  IMAD.MOV.U32 R19, RZ, RZ, R21 ;  /* 0x000000ffff137224 */ /* 0x004fe200078e0015 */
[----:B---3--:R-:W-:Y:S01]  /*3080*/  FSETP.GEU.AND P0, PT, R21, R10, PT ;  /* 0x0000000a1500720b */ /* 0x008fe20003f0e000 */
[----:B----4-:R-:W-:-:S02]  /*3090*/  IMAD.MOV.U32 R8, RZ, RZ, R14 ;  /* 0x000000ffff087224 */ /* 0x010fc400078e000e */
[----:B------:R-:W-:-:S10]  /*30a0*/  IMAD.MOV.U32 R9, RZ, RZ, R15 ;  /* 0x000000ffff097224 */ /* 0x000fd400078e000f */
[----:B0-----:R-:W-:Y:S05]  /*30b0*/  @!P0 BRA `(.L_x_72) ;  /* 0x0000000000308947 */ /* 0x001fea0003800000 */
[----:B------:R-:W2:Y:S01]  /*30c0*/  LDG.E.64.CONSTANT R8, desc[UR10][R12.64+0x1008] ;  /* 0x0010080a0c087981 */ /* 0x000ea2000c1e9b00 */
[----:B------:R-:W-:Y:S01]  /*30d0*/  FSETP.GEU.AND P2, PT, R10, R21, PT ;  /* 0x000000150a00720b */ /* 0x000fe20003f4e000 */
[----:B------:R-:W-:-:S12]  /*30e0*/  IMAD.MOV.U32 R19, RZ, RZ, R10 ;  /* 0x000000ffff137224 */ /* 0x000fd800078e000a */
[CC--:B--2---:R-:W-:Y:S02]  /*30f0*/  @P2 ISETP.GE.U32.AND P0, PT, R14.reuse, R8.reuse, PT ;  /* 0x000000080e00220c */ /* 0x0c4fe40003f06070 */
[C---:B------:R-:W-:Y:S02]  /*3100*/  @P2 ISETP.LT.U32.AND P1, PT, R14.reuse, R8, PT ;  /* 0x000000080e00220c */ /* 0x040fe40003f21070 */
[CC--:B------:R-:W-:Y:S02]  /*3110*/  @P2 ISETP.GE.AND.EX P0, PT, R15.reuse, R9.reuse, PT, P0 ;  /* 0x000000090f00220c */ /* 0x0c0fe40003f06300 */
[----:B------:R-:W-:Y:S02]  /*3120*/  @P2 ISETP.LT.AND.EX P1, PT, R15, R9, PT, P1 ;  /* 0x000000090f00220c */ /* 0x000fe40003f21310 */
[----:B------:R-:W-:Y:S02]  /*3130*/  @P2 FSEL R19, R21, R10, !P0 ;  /* 0x0000000a15132208 */ /* 0x000fe40004000000 */
[----:B------:R-:W-:-:S02]  /*3140*/  @P2 SEL R10, R14, R8, P1 ;  /* 0x000000080e0a2207 */ /* 0x000fc40000800000 */
[----:B------:R-:W-:-:S03]  /*3150*/  @P2 SEL R15, R15, R9, P1 ;  /* 0x000000090f0f2207 */ /* 0x000fc60000800000 */
[----:B------:R-:W-:Y:S02]  /*3160*/  @P2 IMAD.MOV.U32 R8, RZ, RZ, R10 ;  /* 0x000000ffff082224 */ /* 0x000fe400078e000a */
[----:B------:R-:W-:-:S07]  /*3170*/  @P2 IMAD.MOV.U32 R9, RZ, RZ, R15 ;  /* 0x000000ffff092224 */ /* 0x000fce00078e000f */
.L_x_72:
[----:B------:R-:W-:Y:S05]  /*3180*/  BSYNC.RECONVERGENT B1 ;  /* 0x0000000000017941 */ /* 0x000fea0003800200 */
.L_x_71:
[----:B-----5:R-:W-:Y:S01]  /*3190*/  FSETP.GEU.AND P0, PT, R19, R16, PT ;  /* 0x000000101300720b */ /* 0x020fe20003f0e000 */
[----:B------:R-:W-:Y:S01]  /*31a0*/  BSSY.RECONVERGENT B1, `(.L_x_73) ;  /* 0x0000010000017945 */ /* 0x000fe20003800200 */
[----:B------:R-:W-:Y:S02]  /*31b0*/  IMAD.MOV.U32 R10, RZ, RZ, R19 ;  /* 0x000000ffff0a7224 */ /* 0x000fe400078e0013 */
[----:B------:R-:W-:Y:S02]  /*31c0*/  IMAD.MOV.U32 R13, RZ, RZ, R8 ;  /* 0x000000ffff0d7224 */ /* 0x000fe400078e0008 */
[----:B------:R-:W-:-:S07]  /*31d0*/  IMAD.MOV.U32 R14, RZ, RZ, R9 ;  /* 0x000000ffff0e7224 */ /* 0x000fce00078e0009 */
[----:B------:R-:W-:Y:S05]  /*31e0*/  @!P0 BRA `(.L_x_74) ;  /* 0x00000000002c8947 */ /* 0x000fea0003800000 */
[----:B------:R-:W-:Y:S01]  /*31f0*/  FSETP.GEU.AND P2, PT, R16, R19, PT ;  /* 0x000000131000720b */ /* 0x000fe20003f4e000 */
[----:B------:R-:W-:Y:S02]  /*3200*/  IMAD.MOV.U32 R13, RZ, RZ, R6 ;  /* 0x000000ffff0d7224 */ /* 0x000fe400078e0006 */
[----:B------:R-:W-:Y:S02]  /*3210*/  IMAD.MOV.U32 R14, RZ, RZ, R7 ;  /* 0x000000ffff0e7224 */ /* 0x000fe400078e0007 */
[----:B------:R-:W-:-:S08]  /*3220*/  IMAD.MOV.U32 R10, RZ, RZ, R16 ;  /* 0x000000ffff0a7224 */ /* 0x000fd000078e0010 */
[CC--:B------:R-:W-:Y:S02]  /*3230*/  @P2 ISETP.GE.U32.AND P0, PT, R8.reuse, R6.reuse, PT ;  /* 0x000000060800220c */ /* 0x0c0fe40003f06070 */
[C---:B------:R-:W-:Y:S02]  /*3240*/  @P2 ISETP.LT.U32.AND P1, PT, R8.reuse, R6, PT ;  /* 0x000000060800220c */ /* 0x040fe40003f21070 */
[CC--:B------:R-:W-:Y:S02]  /*3250*/  @P2 ISETP.GE.AND.EX P0, PT, R9.reuse, R7.reuse, PT, P0 ;  /* 0x000000070900220c */ /* 0x0c0fe40003f06300 */
[----:B------:R-:W-:Y:S02]  /*3260*/  @P2 ISETP.LT.AND.EX P1, PT, R9, R7, PT, P1 ;  /* 0x000000070900220c */ /* 0x000fe40003f21310 */
[----:B------:R-:W-:Y:S02]  /*3270*/  @P2 FSEL R10, R19, R16, !P0 ;  /* 0x00000010130a2208 */ /* 0x000fe40004000000 */
[----:B------:R-:W-:-:S02]  /*3280*/  @P2 SEL R13, R8, R6, P1 ;  /* 0x00000006080d2207 */ /* 0x000fc40000800000 */
[----:B------:R-:W-:-:S07]  /*3290*/  @P2 SEL R14, R9, R7, P1 ;  /* 0x00000007090e2207 */ /* 0x000fce0000800000 */
.L_x_74:
[----:B------:R-:W-:Y:S05]  /*32a0*/  BSYNC.RECONVERGENT B1 ;  /* 0x0000000000017941 */ /* 0x000fea0003800200 */
.L_x_73:
[----:B------:R-:W-:Y:S01]  /*32b0*/  FSETP.GEU.AND P0, PT, R10, R17, PT ;  /* 0x000000110a00720b */ /* 0x000fe20003f0e000 */
        /* <DEDUP_REMOVED lines=10> */
[CC--:B------:R-:W-:Y:S02]  /*3360*/  @P2 ISETP.LT.U32.AND P1, PT, R13.reuse, R4.reuse, PT ;  /* 0x000000040d00220c */ /* 0x0c0fe40003f21070 */
[CC--:B------:R-:W-:Y:S02]  /*3370*/  @P2 ISETP.GE.AND.EX P0, PT, R14.reuse, R5.reuse, PT, P0 ;  /* 0x000000050e00220c */ /* 0x0c0fe40003f06300 */
[----:B------:R-:W-:Y:S02]  /*3380*/  @P2 ISETP.LT.AND.EX P1, PT, R14, R5, PT, P1 ;  /* 0x000000050e00220c */ /* 0x000fe40003f21310 */
[----:B------:R-:W-:Y:S02]  /*3390*/  @P2 FSEL R6, R10, R17, !P0 ;  /* 0x000000110a062208 */ /* 0x000fe40004000000 */
[----:B------:R-:W-:-:S02]  /*33a0*/  @P2 SEL R7, R13, R4, P1 ;  /* 0x000000040d072207 */ /* 0x000fc40000800000 */
[----:B------:R-:W-:-:S07]  /*33b0*/  @P2 SEL R12, R14, R5, P1 ;  /* 0x000000050e0c2207 */ /* 0x000fce0000800000 */
.L_x_76:
[----:B------:R-:W-:Y:S05]  /*33c0*/  BSYNC.RECONVERGENT B1 ;  /* 0x0000000000017941 */ /* 0x000fea0003800200 */
.L_x_75:
        /* <DEDUP_REMOVED lines=17> */
.L_x_78:
[----:B------:R-:W-:Y:S05]  /*34e0*/  BSYNC.RECONVERGENT B1 ;  /* 0x0000000000017941 */ /* 0x000fea0003800200 */
.L_x_77:
[----:B------:R-:W-:Y:S01]  /*34f0*/  UISETP.GE.U32.AND UP0, UPT, UR8, 0xa00, UPT ;  /* 0x00000a000800788c */ /* 0x000fe2000bf06070 */
[----:B------:R-:W-:Y:S02]  /*3500*/  IMAD.MOV.U32 R5, RZ, RZ, 0x500 ;  /* 0x00000500ff057424 */ /* 0x000fe400078e00ff */
[----:B------:R-:W-:-:S06]  /*3510*/  IMAD.MOV.U32 R4, RZ, RZ, RZ ;  /* 0x000000ffff047224 */ /* 0x000fcc00078e00ff */
[----:B------:R-:W-:Y:S05]  /*3520*/  BRA.U !UP0, `(.L_x_79) ;  /* 0x0000001508647547 */ /* 0x000fea000b800000 */
[----:B------:R-:W-:Y:S01]  /*3530*/  UIADD3 UR9, UP0, UPT, UR8, -0xa00, URZ ;  /* 0xfffff60008097890 */ /* 0x000fe2000ff1e0ff */
[----:B------:R-:W-:Y:S02]  /*3540*/  IMAD.MOV.U32 R5, RZ, RZ, 0x500 ;  /* 0x00000500ff057424 */ /* 0x000fe400078e00ff */
[----:B------:R-:W-:Y:S01]  /*3550*/  IMAD.MOV.U32 R4, RZ, RZ, RZ ;  /* 0x000000ffff047224 */ /* 0x000fe200078e00ff */
[----:B------:R-:W-:Y:S02]  /*3560*/  ULEA.HI.X.SX32 UR8, UR8, 0xffffffff, 0x1, UP0 ;  /* 0xffffffff08087891 */ /* 0x000fe400080f0eff */
[----:B------:R-:W-:Y:S02]  /*3570*/  UIMAD.WIDE.U32 UR12, UR9, -0x33333333, URZ ;  /* 0xcccccccd090c78a5 */ /* 0x000fe4000f8e00ff */
[----:B------:R-:W-:-:S04]  /*3580*/  UIMAD.WIDE.U32 UR4, UR8, -0x33333333, URZ ;  /* 0xcccccccd080478a5 */ /* 0x000fc8000f8e00ff */
[----:B------:R-:W-:-:S04]  /*3590*/  UIMAD.WIDE.U32 UR4, UP0, UR9, -0x33333334, UR4 ;  /* 0xcccccccc090478a5 */ /* 0x000fc8000f800004 */
[----:B------:R-:W-:Y:S02]  /*35a0*/  UIADD3.X UR7, UPT, UPT, URZ, URZ, URZ, UP0, !UPT ;  /* 0x000000ffff077290 */ /* 0x000fe400087fe4ff */
[----:B------:R-:W-:Y:S01]  /*35b0*/  UIADD3 URZ, UP0, UPT, UR13, UR4, URZ ;  /* 0x000000040dff7290 */ /* 0x000fe2000ff1e0ff */
[----:B------:R-:W-:-:S03]  /*35c0*/  UMOV UR6, UR5 ;  /* 0x0000000500067c82 */ /* 0x000fc60008000000 */
[----:B------:R-:W-:Y:S02]  /*35d0*/  UIMAD.WIDE.U32.X UR4, UR8, -0x33333334, UR6, UP0 ;  /* 0xcccccccc080478a5 */ /* 0x000fe400080e0406 */
[----:B------:R-:W-:Y:S02]  /*35e0*/  UISETP.GE.U32.AND UP0, UPT, UR9, 0x500, UPT ;  /* 0x000005000900788c */ /* 0x000fe4000bf06070 */
[----:B------:R-:W-:Y:S02]  /*35f0*/  USHF.R.U64 UR6, UR4, 0xa, UR5 ;  /* 0x0000000a04067899 */ /* 0x000fe40008001205 */
[----:B------:R-:W-:-:S09]  /*3600*/  UISETP.GE.U32.AND.EX UP0, UPT, UR8, URZ, UPT, UP0 ;  /* 0x000000ff0800728c */ /* 0x000fd2000bf06100 */
[----:B------:R-:W-:Y:S05]  /*3610*/  BRA.U !UP0, `(.L_x_80) ;  /* 0x0000000d08707547 */ /* 0x000fea000b800000 */
[----:B------:R-:W0:Y:S01]  /*3620*/  LDCU.64 UR8, c[0x0][0x380] ;  /* 0x00007000ff0877ac */ /* 0x000e220008000a00 */
[----:B------:R-:W-:Y:S02]  /*3630*/  IMAD.MOV.U32 R5, RZ, RZ, 0x500 ;  /* 0x00000500ff057424 */ /* 0x000fe400078e00ff */
[----:B------:R-:W-:Y:S01]  /*3640*/  IMAD.MOV.U32 R4, RZ, RZ, RZ ;  /* 0x000000ffff047224 */ /* 0x000fe200078e00ff */
[----:B------:R-:W-:-:S04]  /*3650*/  UIADD3 UR4, UP0, UPT, UR6, 0x1, URZ ;  /* 0x0000000106047890 */ /* 0x000fc8000ff1e0ff */
[----:B------:R-:W-:Y:S02]  /*3660*/  ULEA.HI.X UR5, UR5, URZ, URZ, 0x16, UP0 ;  /* 0x000000ff05057291 */ /* 0x000fe400080fb4ff */
[----:B------:R-:W-:Y:S02]  /*3670*/  ULOP3.LUT UR4, UR4, 0xfffffffe, URZ, 0xc0, !UPT ;  /* 0xfffffffe04047892 */ /* 0x000fe4000f8ec0ff */
[----:B------:R-:W-:Y:S01]  /*3680*/  ULOP3.LUT UR5, UR5, 0x7fffff, URZ, 0xc0, !UPT ;  /* 0x007fffff05057892 */ /* 0x000fe2000f8ec0ff */
[----:B0-----:R-:W-:-:S04]  /*3690*/  LEA R2, P0, R0, UR8, 0x4 ;  /* 0x0000000800027c11 */ /* 0x001fc8000f8020ff */
[----:B------:R-:W-:Y:S02]  /*36a0*/  IADD3 R2, P1, PT, R2, 0xe008, RZ ;  /* 0x0000e00802027810 */ /* 0x000fe40007f3e0ff */
[----:B------:R-:W-:-:S05]  /*36b0*/  LEA.HI.X R3, R0, UR9, RZ, 0x4, P0 ;  /* 0x0000000900037c11 */ /* 0x000fca00080f24ff */
[----:B------:R-:W-:-:S07]  /*36c0*/  IMAD.X R3, RZ, RZ, R3, P1 ;  /* 0x000000ffff037224 */ /* 0x000fce00008e0603 */
.L_x_101:
[----:B------:R-:W2:Y:S04]  /*36d0*/  LDG.E.CONSTANT R15, desc[UR10][R2.64+-0x9008] ;  /* 0xff6ff80a020f7981 */ /* 0x000ea8000c1e9900 */
[----:B------:R0:W5:Y:S04]  /*36e0*/  LDG.E.CONSTANT R23, desc[UR10][R2.64+-0x8008] ;  /* 0xff7ff80a02177981 */ /* 0x000168000c1e9900 */
[----:B------:R0:W5:Y:S04]  /*36f0*/  LDG.E.CONSTANT R11, desc[UR10][R2.64+-0x7008] ;  /* 0xff8ff80a020b7981 */ /* 0x000168000c1e9900 */
[----:B------:R0:W5:Y:S04]  /*3700*/  LDG.E.CONSTANT R7, desc[UR10][R2.64+-0x6008] ;  /* 0xff9ff80a02077981 */ /* 0x000168000c1e9900 */
[----:B------:R0:W5:Y:S04]  /*3710*/  LDG.E.CONSTANT R6, desc[UR10][R2.64+-0x5008] ;  /* 0xffaff80a02067981 */ /* 0x000168000c1e9900 */
[----:B------:R0:W5:Y:S04]  /*3720*/  LDG.E.CONSTANT R16, desc[UR10][R2.64+-0x4008] ;  /* 0xffbff80a02107981 */ /* 0x000168000c1e9900 */
[----:B------:R0:W5:Y:S01]  /*3730*/  LDG.E.CONSTANT R17, desc[UR10][R2.64+-0x3008] ;  /* 0xffcff80a02117981 */ /* 0x000162000c1e9900 */
[----:B------:R-:W-:Y:S01]  /*3740*/  UIADD3 UR4, UP0, UPT, UR4, -0x2, URZ ;  /* 0xfffffffe04047890 */ /* 0x000fe2000ff1e0ff */
[----:B------:R-:W-:Y:S01]  /*3750*/  BSSY.RECONVERGENT B1, `(.L_x_81) ;  /* 0x0000015000017945 */ /* 0x000fe20003800200 */
[----:B------:R-:W-:-:S02]  /*3760*/  IMAD.MOV.U32 R14, RZ, RZ, R10 ;  /* 0x000000ffff0e7224 */ /* 0x000fc400078e000a */
[----:B------:R-:W-:Y:S01]  /*3770*/  UIADD3.X UR5, UPT, UPT, UR5, -0x1, URZ, UP0, !UPT ;  /* 0xffffffff05057890 */ /* 0x000fe200087fe4ff */
[----:B------:R-:W-:Y:S01]  /*3780*/  IMAD.MOV.U32 R19, RZ, RZ, R8 ;  /* 0x000000ffff137224 */ /* 0x000fe200078e0008 */
[----:B------:R-:W-:Y:S01]  /*3790*/  UISETP.NE.U32.AND UP0, UPT, UR4, URZ, UPT ;  /* 0x000000ff0400728c */ /* 0x000fe2000bf05070 */
[----:B------:R-:W-:-:S03]  /*37a0*/  IMAD.MOV.U32 R21, RZ, RZ, R9 ;  /* 0x000000ffff157224 */ /* 0x000fc600078e0009 */
[----:B------:R-:W-:Y:S01]  /*37b0*/  UISETP.NE.AND.EX UP0, UPT, UR5, URZ, UPT, UP0 ;  /* 0x000000ff0500728c */ /* 0x000fe2000bf05300 */
[----:B--2---:R-:W-:-:S13]  /*37c0*/  FSETP.GEU.AND P0, PT, R10, R15, PT ;  /* 0x0000000f0a00720b */ /* 0x004fda0003f0e000 */
[----:B0-----:R-:W-:Y:S05]  /*37d0*/  @!P0 BRA `(.L_x_82) ;  /* 0x0000000000308947 */ /* 0x001fea0003800000 */
[----:B------:R-:W2:Y:S01]  /*37e0*/  LDG.E.64.CONSTANT R12, desc[UR10][R2.64+-0x9000] ;  /* 0xff70000a020c7981 */ /* 0x000ea2000c1e9b00 */
[----:B------:R-:W-:Y:S01]  /*37f0*/  FSETP.GEU.AND P2, PT, R15, R10, PT ;  /* 0x0000000a0f00720b */ /* 0x000fe20003f4e000 */
[----:B------:R-:W-:-:S12]  /*3800*/  IMAD.MOV.U32 R14, RZ, RZ, R15 ;  /* 0x000000ffff0e7224 */ /* 0x000fd800078e000f */
[CC--:B--2---:R-:W-:Y:S01]  /*3810*/  @P2 ISETP.GE.U32.AND P0, PT, R8.reuse, R12.reuse, PT ;  /* 0x0000000c0800220c */ /* 0x0c4fe20003f06070 */
        /* <DEDUP_REMOVED lines=8> */
.L_x_82:
[----:B------:R-:W-:Y:S05]  /*38a0*/  BSYNC.RECONVERGENT B1 ;  /* 0x0000000000017941 */ /* 0x000fea0003800200 */
.L_x_81:
[----:B------:R0:W5:Y:S02]  /*38b0*/  LDG.E.64.CONSTANT R8, desc[UR10][R2.64+-0x8000] ;  /* 0xff80000a02087981 */ /* 0x000164000c1e9b00 */
[----:B-----5:R-:W-:Y:S01]  /*38c0*/  FSETP.GEU.AND P0, PT, R14, R23, PT ;  /* 0x000000170e00720b */ /* 0x020fe20003f0e000 */
[----:B------:R-:W-:Y:S01]  /*38d0*/  BSSY.RECONVERGENT B1, `(.L_x_83) ;  /* 0x0000010000017945 */ /* 0x000fe20003800200 */
[----:B------:R-:W-:Y:S02]  /*38e0*/  IMAD.MOV.U32 R10, RZ, RZ, R14 ;  /* 0x000000ffff0a7224 */ /* 0x000fe400078e000e */
[----:B------:R-:W-:Y:S02]  /*38f0*/  IMAD.MOV.U32 R13, RZ, RZ, R19 ;  /* 0x000000ffff0d7224 */ /* 0x000fe400078e0013 */
[----:B------:R-:W-:-:S07]  /*3900*/  IMAD.MOV.U32 R15, RZ, RZ, R21 ;  /* 0x000000ffff0f7224 */ /* 0x000fce00078e0015 */
[----:B0-----:R-:W-:Y:S05]  /*3910*/  @!P0 BRA `(.L_x_84) ;  /* 0x00000000002c8947 */ /* 0x001fea0003800000 */
[----:B------:R-:W-:Y:S01]  /*3920*/  FSETP.GEU.AND P2, PT, R23, R14, PT ;  /* 0x0000000e1700720b */ /* 0x000fe20003f4e000 */
[----:B------:R-:W-:Y:S02]  /*3930*/  IMAD.MOV.U32 R13, RZ, RZ, R8 ;  /* 0x000000ffff0d7224 */ /* 0x000fe400078e0008 */
[----:B------:R-:W-:Y:S02]  /*3940*/  IMAD.MOV.U32 R15, RZ, RZ, R9 ;  /* 0x000000ffff0f7224 */ /* 0x000fe400078e0009 */
[----:B------:R-:W-:-:S08]  /*3950*/  IMAD.MOV.U32 R10, RZ, RZ, R23 ;  /* 0x000000ffff0a7224 */ /* 0x000fd000078e0017 */
[CC--:B------:R-:W-:Y:S02]  /*3960*/  @P2 ISETP.GE.U32.AND P0, PT, R19.reuse, R8.reuse, PT ;  /* 0x000000081300220c */ /* 0x0c0fe40003f06070 */
[-C--:B------:R-:W-:Y:S02]  /*3970*/  @P2 ISETP.LT.U32.AND P1, PT, R19, R8.reuse, PT ;  /* 0x000000081300220c */ /* 0x080fe40003f21070 */
[CC--:B------:R-:W-:Y:S02]  /*3980*/  @P2 ISETP.GE.AND.EX P0, PT, R21.reuse, R9.reuse, PT, P0 ;  /* 0x000000091500220c */ /* 0x0c0fe40003f06300 */
[----:B------:R-:W-:Y:S02]  /*3990*/  @P2 ISETP.LT.AND.EX P1, PT, R21, R9, PT, P1 ;  /* 0x000000091500220c */ /* 0x000fe40003f21310 */
[----:B------:R-:W-:Y:S02]  /*39a0*/  @P2 FSEL R10, R14, R23, !P0 ;  /* 0x000000170e0a2208 */ /* 0x000fe40004000000 */
[----:B------:R-:W-:-:S02]  /*39b0*/  @P2 SEL R13, R19, R8, P1 ;  /* 0x00000008130d2207 */ /* 0x000fc40000800000 */
[----:B------:R-:W-:-:S07]  /*39c0*/  @P2 SEL R15, R21, R9, P1 ;  /* 0x00000009150f2207 */ /* 0x000fce0000800000 */
.L_x_84:
[----:B------:R-:W-:Y:S05]  /*39d0*/  BSYNC.RECONVERGENT B1 ;  /* 0x0000000000017941 */ /* 0x000fea0003800200 */
.L_x_83:
[----:B------:R0:W5:Y:S01]  /*39e0*/  LDG.E.64.CONSTANT R8, desc[UR10][R2.64+-0x7000] ;  /* 0xff90000a02087981 */ /* 0x000162000c1e9b00 */
[----:B------:R-:W-:Y:S01]  /*39f0*/  FSETP.GEU.AND P0, PT, R10, R11, PT ;  /* 0x0000000b0a00720b */ /* 0x000fe20003f0e000 */
[----:B------:R-:W-:Y:S01]  /*3a00*/  BSSY.RECONVERGENT B1, `(.L_x_85) ;  /* 0x0000010000017945 */ /* 0x000fe20003800200 */
[----:B------:R-:W-:Y:S02]  /*3a10*/  IMAD.MOV.U32 R12, RZ, RZ, R10 ;  /* 0x000000ffff0c7224 */ /* 0x000fe400078e000a */
[----:B------:R-:W-:Y:S02]  /*3a20*/  IMAD.MOV.U32 R19, RZ, RZ, R13 ;  /* 0x000000ffff137224 */ /* 0x000fe400078e000d */
[----:B------:R-:W-:-:S07]  /*3a30*/  IMAD.MOV.U32 R21, RZ, RZ, R15 ;  /* 0x000000ffff157224 */ /* 0x000fce00078e000f */
[----:B0-----:R-:W-:Y:S05]  /*3a40*/  @!P0 BRA `(.L_x_86) ;  /* 0x00000000002c8947 */ /* 0x001fea0003800000 */
[----:B------:R-:W-:Y:S01]  /*3a50*/  FSETP.GEU.AND P2, PT, R11, R10, PT ;  /* 0x0000000a0b00720b */ /* 0x000fe20003f4e000 */
[----:B-----5:R-:W-:Y:S02]  /*3a60*/  IMAD.MOV.U32 R19, RZ, RZ, R8 ;  /* 0x000000ffff137224 */ /* 0x020fe400078e0008 */
        /* <DEDUP_REMOVED lines=9> */
.L_x_86:
[----:B------:R-:W-:Y:S05]  /*3b00*/  BSYNC.RECONVERGENT B1 ;  /* 0x0000000000017941 */ /* 0x000fea0003800200 */
.L_x_85:
[----:B-----5:R0:W5:Y:S01]  /*3b10*/  LDG.E.64.CONSTANT R8, desc[UR10][R2.64+-0x6000] ;  /* 0xffa0000a02087981 */ /* 0x020162000c1e9b00 */
        /* <DEDUP_REMOVED lines=17> */
.L_x_88:
[----:B------:R-:W-:Y:S05]  /*3c30*/  BSYNC.RECONVERGENT B1 ;  /* 0x0000000000017941 */ /* 0x000fea0003800200 */
.L_x_87:
        /* <DEDUP_REMOVED lines=12> */
[----:B------:R-:W-:Y:S02]  /*3d00*/  @P2 ISETP.LT.U32.AND P1, PT, R13, R8, PT ;  /* 0x000000080d00220c */ /* 0x000fe40003f21070 */
[CC--:B------:R-:W-:Y:S02]  /*3d10*/  @P2 ISETP.GE.AND.EX P0, PT, R15.reuse, R9.reuse, PT, P0 ;  /* 0x000000090f00220c */ /* 0x0c0fe40003f06300 */
[----:B------:R-:W-:Y:S02]  /*3d20*/  @P2 ISETP.LT.AND.EX P1, PT, R15, R9, PT, P1 ;  /* 0x000000090f00220c */ /* 0x000fe40003f21310 */
[----:B------:R-:W-:Y:S02]  /*3d30*/  @P2 FSEL R25, R11, R6, !P0 ;  /* 0x000000060b192208 */ /* 0x000fe40004000000 */
[----:B------:R-:W-:-:S02]  /*3d40*/  @P2 SEL R23, R13, R8, P1 ;  /* 0x000000080d172207 */ /* 0x000fc40000800000 */
[----:B------:R-:W-:-:S07]  /*3d50*/  @P2 SEL R21, R15, R9, P1 ;  /* 0x000000090f152207 */ /* 0x000fce0000800000 */
.L_x_90:
[----:B------:R-:W-:Y:S05]  /*3d60*/  BSYNC.RECONVERGENT B1 ;  /* 0x0000000000017941 */ /* 0x000fea0003800200 */
.L_x_89:
[----:B------:R0:W5:Y:S04]  /*3d70*/  LDG.E.CONSTANT R20, desc[UR10][R2.64+-0x2008] ;  /* 0xffdff80a02147981 */ /* 0x000168000c1e9900 */
[----:B------:R0:W5:Y:S04]  /*3d80*/  LDG.E.CONSTANT R19, desc[UR10][R2.64+-0x1008] ;  /* 0xffeff80a02137981 */ /* 0x000168000c1e9900 */
[----:B------:R0:W5:Y:S04]  /*3d90*/  LDG.E.CONSTANT R18, desc[UR10][R2.64+-0x8] ;  /* 0xfffff80a02127981 */ /* 0x000168000c1e9900 */
[----:B-----5:R0:W5:Y:S04]  /*3da0*/  LDG.E.64.CONSTANT R8, desc[UR10][R2.64+-0x3000] ;  /* 0xffd0000a02087981 */ /* 0x020168000c1e9b00 */
[----:B------:R0:W5:Y:S04]  /*3db0*/  LDG.E.64.CONSTANT R10, desc[UR10][R2.64+-0x2000] ;  /* 0xffe0000a020a7981 */ /* 0x000168000c1e9b00 */
[----:B------:R0:W5:Y:S04]  /*3dc0*/  LDG.E.64.CONSTANT R12, desc[UR10][R2.64+-0x1000] ;  /* 0xfff0000a020c7981 */ /* 0x000168000c1e9b00 */
[----:B------:R0:W5:Y:S01]  /*3dd0*/  LDG.E.64.CONSTANT R6, desc[UR10][R2.64] ;  /* 0x0000000a02067981 */ /* 0x000162000c1e9b00 */
[----:B------:R-:W-:Y:S01]  /*3de0*/  FSETP.GEU.AND P0, PT, R25, R16, PT ;  /* 0x000000101900720b */ /* 0x000fe20003f0e000 */
[----:B------:R-:W-:Y:S01]  /*3df0*/  BSSY.RECONVERGENT B1, `(.L_x_91) ;  /* 0x0000011000017945 */ /* 0x000fe20003800200 */
[----:B------:R-:W-:-:S02]  /*3e00*/  IMAD.MOV.U32 R14, RZ, RZ, R25 ;  /* 0x000000ffff0e7224 */ /* 0x000fc400078e0019 */
[----:B------:R-:W-:Y:S02]  /*3e10*/  IMAD.MOV.U32 R27, RZ, RZ, R23 ;  /* 0x000000ffff1b7224 */ /* 0x000fe400078e0017 */
[----:B------:R-:W-:-:S07]  /*3e20*/  IMAD.MOV.U32 R29, RZ, RZ, R21 ;  /* 0x000000ffff1d7224 */ /* 0x000fce00078e0015 */
[----:B0-----:R-:W-:Y:S05]  /*3e30*/  @!P0 BRA `(.L_x_92) ;  /* 0x0000000000308947 */ /* 0x001fea0003800000 */
[----:B------:R-:W2:Y:S01]  /*3e40*/  LDG.E.64.CONSTANT R14, desc[UR10][R2.64+-0x4000] ;  /* 0xffc0000a020e7981 */ /* 0x000ea2000c1e9b00 */
[----:B------:R-:W-:-:S13]  /*3e50*/  FSETP.GEU.AND P2, PT, R16, R25, PT ;  /* 0x000000191000720b */ /* 0x000fda0003f4e000 */
[CC--:B--2---:R-:W-:Y:S01]  /*3e60*/  @P2 ISETP.LT.U32.AND P1, PT, R23.reuse, R14.reuse, PT ;  /* 0x0000000e1700220c */ /* 0x0c4fe20003f21070 */
[----:B------:R-:W-:Y:S01]  /*3e70*/  IMAD.MOV.U32 R27, RZ, RZ, R14 ;  /* 0x000000ffff1b7224 */ /* 0x000fe200078e000e */
[-C--:B------:R-:W-:Y:S01]  /*3e80*/  @P2 ISETP.GE.U32.AND P0, PT, R23, R14.reuse, PT ;  /* 0x0000000e1700220c */ /* 0x080fe20003f06070 */
[----:B------:R-:W-:Y:S01]  /*3e90*/  IMAD.MOV.U32 R29, RZ, RZ, R15 ;  /* 0x000000ffff1d7224 */ /* 0x000fe200078e000f */
[CC--:B------:R-:W-:Y:S02]  /*3ea0*/  @P2 ISETP.LT.AND.EX P1, PT, R21.reuse, R15.reuse, PT, P1 ;  /* 0x0000000f1500220c */ /* 0x0c0fe40003f21310 */
[-C--:B------:R-:W-:Y:S02]  /*3eb0*/  @P2 ISETP.GE.AND.EX P0, PT, R21, R15.reuse, PT, P0 ;  /* 0x0000000f1500220c */ /* 0x080fe40003f06300 */
[----:B------:R-:W-:Y:S01]  /*3ec0*/  @P2 SEL R27, R23, R14, P1 ;  /* 0x0000000e171b2207 */ /* 0x000fe20000800000 */
[----:B------:R-:W-:Y:S01]  /*3ed0*/  IMAD.MOV.U32 R14, RZ, RZ, R16 ;  /* 0x000000ffff0e7224 */ /* 0x000fe200078e0010 */
[----:B------:R-:W-:-:S02]  /*3ee0*/  @P2 SEL R29, R21, R15, P1 ;  /* 0x0000000f151d2207 */ /* 0x000fc40000800000 */
[----:B------:R-:W-:-:S07]  /*3ef0*/  @P2 FSEL R14, R25, R16, !P0 ;  /* 0x00000010190e2208 */ /* 0x000fce0004000000 */
.L_x_92:
[----:B------:R-:W-:Y:S05]  /*3f00*/  BSYNC.RECONVERGENT B1 ;  /* 0x0000000000017941 */ /* 0x000fea0003800200 */
.L_x_91:
[----:B------:R-:W-:Y:S01]  /*3f10*/  FSETP.GEU.AND P0, PT, R14, R17, PT ;  /* 0x000000110e00720b */ /* 0x000fe20003f0e000 */
[----:B------:R-:W-:Y:S01]  /*3f20*/  BSSY.RECONVERGENT B1, `(.L_x_93) ;  /* 0x0000010000017945 */ /* 0x000fe20003800200 */
[----:B------:R-:W-:Y:S02]  /*3f30*/  IMAD.MOV.U32 R15, RZ, RZ, R14 ;  /* 0x000000ffff0f7224 */ /* 0x000fe400078e000e */
[----:B------:R-:W-:Y:S02]  /*3f40*/  IMAD.MOV.U32 R23, RZ, RZ, R27 ;  /* 0x000000ffff177224 */ /* 0x000fe400078e001b */
[----:B------:R-:W-:-:S07]  /*3f50*/  IMAD.MOV.U32 R25, RZ, RZ, R29 ;  /* 0x000000ffff197224 */ /* 0x000fce00078e001d */
[----:B------:R-:W-:Y:S05]  /*3f60*/  @!P0 BRA `(.L_x_94) ;  /* 0x00000000002c8947 */ /* 0x000fea0003800000 */
        /* <DEDUP_REMOVED lines=11> */
.L_x_94:
[----:B------:R-:W-:Y:S05]  /*4020*/  BSYNC.RECONVERGENT B1 ;  /* 0x0000000000017941 */ /* 0x000fea0003800200 */
.L_x_93:
[----:B------:R-:W-:Y:S01]  /*4030*/  FSETP.GEU.AND P0, PT, R15, R20, PT ;  /* 0x000000140f00720b */ /* 0x000fe20003f0e000 */
[----:B------:R-:W-:Y:S01]  /*4040*/  BSSY.RECONVERGENT B1, `(.L_x_95) ;  /* 0x0000010000017945 */ /* 0x000fe20003800200 */
[----:B-----5:R-:W-:Y:S02]  /*4050*/  IMAD.MOV.U32 R8, RZ, RZ, R15 ;  /* 0x000000ffff087224 */ /* 0x020fe400078e000f */
        /* <DEDUP_REMOVED lines=14> */
.L_x_96:
[----:B------:R-:W-:Y:S05]  /*4140*/  BSYNC.RECONVERGENT B1 ;  /* 0x0000000000017941 */ /* 0x000fea0003800200 */
.L_x_95:
        /* <DEDUP_REMOVED lines=17> */
.L_x_98:
[----:B------:R-:W-:Y:S05]  /*4260*/  BSYNC.RECONVERGENT B1 ;  /* 0x0000000000017941 */ /* 0x000fea0003800200 */
.L_x_97:
        /* <DEDUP_REMOVED lines=17> */
.L_x_100:
[----:B------:R-:W-:Y:S05]  /*4380*/  BSYNC.RECONVERGENT B1 ;  /* 0x0000000000017941 */ /* 0x000fea0003800200 */
.L_x_99:
[----:B------:R-:W-:Y:S02]  /*4390*/  IADD3 R5, P0, PT, R5, 0xa00, RZ ;  /* 0x00000a0005057810 */ /* 0x000fe40007f1e0ff */
[----:B------:R-:W-:-:S03]  /*43a0*/  IADD3 R2, P1, PT, R2, 0xa000, RZ ;  /* 0x0000a00002027810 */ /* 0x000fc60007f3e0ff */
[----:B------:R-:W-:Y:S02]  /*43b0*/  IMAD.X R4, RZ, RZ, R4, P0 ;  /* 0x000000ffff047224 */ /* 0x000fe400000e0604 */
[----:B------:R-:W-:Y:S01]  /*43c0*/  IMAD.X R3, RZ, RZ, R3, P1 ;  /* 0x000000ffff037224 */ /* 0x000fe200008e0603 */
[----:B------:R-:W-:Y:S07]  /*43d0*/  BRA.U UP0, `(.L_x_101) ;  /* 0xfffffff100bc7547 */ /* 0x000fee000b83ffff */
.L_x_80:
[----:B------:R-:W-:-:S04]  /*43e0*/  ULOP3.LUT UR4, UR6, 0x1, URZ, 0xc0, !UPT ;  /* 0x0000000106047892 */ /* 0x000fc8000f8ec0ff */
[----:B------:R-:W-:-:S04]  /*43f0*/  UISETP.NE.U32.AND UP0, UPT, UR4, 0x1, UPT ;  /* 0x000000010400788c */ /* 0x000fc8000bf05070 */
[----:B------:R-:W-:-:S09]  /*4400*/  UISETP.NE.U32.AND.EX UP0, UPT, URZ, URZ, UPT, UP0 ;  /* 0x000000ffff00728c */ /* 0x000fd2000bf05100 */
[----:B------:R-:W-:Y:S05]  /*4410*/  BRA.U !UP0, `(.L_x_79) ;  /* 0x0000000508a87547 */ /* 0x000fea000b800000 */
[----:B------:R-:W0:Y:S02]  /*4420*/  LDC.64 R2, c[0x0][0x380] ;  /* 0x0000e000ff027b82 */ /* 0x000e240000000a00 */
[----:B0-----:R-:W-:-:S03]  /*4430*/  IMAD.WIDE.U32 R2, R0, 0x10, R2 ;  /* 0x0000001000027825 */ /* 0x001fc600078e0002 */
[----:B------:R-:W-:-:S04]  /*4440*/  LEA R16, P0, R5, R2, 0x4 ;  /* 0x0000000205107211 */ /* 0x000fc800078020ff */
[----:B------:R-:W-:-:S05]  /*4450*/  LEA.HI.X R17, R5, R3, R4, 0x4, P0 ;  /* 0x0000000305117211 */ /* 0x000fca00000f2404 */
[----:B------:R-:W2:Y:S04]  /*4460*/  LDG.E.CONSTANT R23, desc[UR10][R16.64] ;  /* 0x0000000a10177981 */ /* 0x000ea8000c1e9900 */
[----:B------:R0:W5:Y:S04]  /*4470*/  LDG.E.CONSTANT R27, desc[UR10][R16.64+0x1000] ;  /* 0x0010000a101b7981 */ /* 0x000168000c1e9900 */
[----:B------:R0:W5:Y:S04]  /*4480*/  LDG.E.CONSTANT R19, desc[UR10][R16.64+0x2000] ;  /* 0x0020000a10137981 */ /* 0x000168000c1e9900 */
[----:B------:R0:W5:Y:S04]  /*4490*/  LDG.E.CONSTANT R18, desc[UR10][R16.64+0x3000] ;  /* 0x0030000a10127981 */ /* 0x000168000c1e9900 */
[----:B------:R0:W5:Y:S04]  /*44a0*/  LDG.E.CONSTANT R11, desc[UR10][R16.64+0x4000] ;  /* 0x0040000a100b7981 */ /* 0x000168000c1e9900 */
[----:B------:R0:W5:Y:S04]  /*44b0*/  LDG.E.64.CONSTANT R2, desc[UR10][R16.64+0x1008] ;  /* 0x0010080a10027981 */ /* 0x000168000c1e9b00 */
[----:B------:R0:W5:Y:S04]  /*44c0*/  LDG.E.64.CONSTANT R6, desc[UR10][R16.64+0x2008] ;  /* 0x0020080a10067981 */ /* 0x000168000c1e9b00 */
[----:B------:R0:W5:Y:S04]  /*44d0*/  LDG.E.64.CONSTANT R12, desc[UR10][R16.64+0x3008] ;  /* 0x0030080a100c7981 */ /* 0x000168000c1e9b00 */
[----:B------:R0:W5:Y:S01]  /*44e0*/  LDG.E.64.CONSTANT R14, desc[UR10][R16.64+0x4008] ;  /* 0x0040080a100e7981 */ /* 0x000162000c1e9b00 */
        /* <DEDUP_REMOVED lines=18> */
.L_x_103:
[----:B------:R-:W-:Y:S05]  /*4610*/  BSYNC.RECONVERGENT B1 ;  /* 0x0000000000017941 */ /* 0x000fea0003800200 */
.L_x_102:
        /* <DEDUP_REMOVED lines=17> */
.L_x_105:
[----:B------:R-:W-:Y:S05]  /*4730*/  BSYNC.RECONVERGENT B1 ;  /* 0x0000000000017941 */ /* 0x000fea0003800200 */
.L_x_104:
        /* <DEDUP_REMOVED lines=17> */
.L_x_107:
[----:B------:R-:W-:Y:S05]  /*4850*/  BSYNC.RECONVERGENT B1 ;  /* 0x0000000000017941 */ /* 0x000fea0003800200 */
.L_x_106:
        /* <DEDUP_REMOVED lines=17> */
.L_x_109:
[----:B------:R-:W-:Y:S05]  /*4970*/  BSYNC.RECONVERGENT B1 ;  /* 0x0000000000017941 */ /* 0x000fea0003800200 */
.L_x_108:
[----:B------:R-:W-:Y:S01]  /*4980*/  FSETP.GEU.AND P0, PT, R2, R11, PT ;  /* 0x0000000b0200720b */ /* 0x000fe20003f0e000 */
[----:B------:R-:W-:Y:S01]  /*4990*/  BSSY.RECONVERGENT B1, `(.L_x_110) ;  /* 0x0000011000017945 */ /* 0x000fe20003800200 */
[----:B------:R-:W-:Y:S01]  /*49a0*/  IADD3 R5, P2, PT, R5, 0x500, RZ ;  /* 0x0000050005057810 */ /* 0x000fe20007f5e0ff */
[----:B------:R-:W-:Y:S02]  /*49b0*/  IMAD.MOV.U32 R10, RZ, RZ, R2 ;  /* 0x000000ffff0a7224 */ /* 0x000fe400078e0002 */
[----:B------:R-:W-:Y:S02]  /*49c0*/  IMAD.MOV.U32 R8, RZ, RZ, R7 ;  /* 0x000000ffff087224 */ /* 0x000fe400078e0007 */
[----:B------:R-:W-:-:S06]  /*49d0*/  IMAD.MOV.U32 R9, RZ, RZ, R17 ;  /* 0x000000ffff097224 */ /* 0x000fcc00078e0011 */
        /* <DEDUP_REMOVED lines=12> */
.L_x_111:
[----:B------:R-:W-:Y:S05]  /*4aa0*/  BSYNC.RECONVERGENT B1 ;  /* 0x0000000000017941 */ /* 0x000fea0003800200 */
.L_x_110:
[----:B------:R-:W-:-:S07]  /*4ab0*/  IMAD.X R4, RZ, RZ, R4, P2 ;  /* 0x000000ffff047224 */ /* 0x000fce00010e0604 */
.L_x_79:
[----:B------:R-:W0:Y:S02]  /*4ac0*/  LDCU UR4, c[0x0][0x390] ;  /* 0x00007200ff0477ac */ /* 0x000e240008000800 */
[----:B0-----:R-:W-:Y:S02]  /*4ad0*/  USHF.R.S32.HI UR5, URZ, 0x1f, UR4 ;  /* 0x0000001fff057899 */ /* 0x001fe40008011404 */
[----:B------:R-:W-:-:S04]  /*4ae0*/  ISETP.GE.U32.AND P0, PT, R5, UR4, PT ;  /* 0x0000000405007c0c */ /* 0x000fc8000bf06070 */
[----:B------:R-:W-:-:S13]  /*4af0*/  ISETP.GE.AND.EX P0, PT, R4, UR5, PT, P0 ;  /* 0x0000000504007c0c */ /* 0x000fda000bf06300 */
[----:B------:R-:W-:Y:S05]  /*4b00*/  @P0 BRA `(.L_x_112) ;  /* 0x00000008003c0947 */ /* 0x000fea0003800000 */
[----:B------:R-:W-:Y:S01]  /*4b10*/  IADD3 R3, PT, PT, -R5, UR4, RZ ;  /* 0x0000000405037c10 */ /* 0x000fe2000fffe1ff */
[----:B------:R-:W-:Y:S03]  /*4b20*/  BSSY.RECONVERGENT B1, `(.L_x_112) ;  /* 0x000008d000017945 */ /* 0x000fe60003800200 */
[----:B------:R-:W-:-:S13]  /*4b30*/  ISETP.GE.AND P0, PT, R0, R3, PT ;  /* 0x000000030000720c */ /* 0x000fda0003f06270 */
[----:B------:R-:W-:Y:S05]  /*4b40*/  @P0 BRA `(.L_x_113) ;  /* 0x0000000800280947 */ /* 0x000fea0003800000 */
[----:B------:R-:W-:Y:S01]  /*4b50*/  LOP3.LUT R2, RZ, R0, RZ, 0x33, !PT ;  /* 0x00000000ff027212 */ /* 0x000fe200078e33ff */
[----:B------:R-:W-:Y:S03]  /*4b60*/  BSSY.RECONVERGENT B2, `(.L_x_114) ;  /* 0x000002a000027945 */ /* 0x000fe60003800200 */
[----:B------:R-:W-:-:S04]  /*4b70*/  IADD3 R18, PT, PT, -R5, UR4, R2 ;  /* 0x0000000405127c10 */ /* 0x000fc8000fffe102 */
[----:B------:R-:W-:-:S04]  /*4b80*/  LOP3.LUT R2, R18, 0x300, RZ, 0xc0, !PT ;  /* 0x0000030012027812 */ /* 0x000fc800078ec0ff */
[----:B------:R-:W-:Y:S01]  /*4b90*/  ISETP.NE.AND P0, PT, R2, 0x300, PT ;  /* 0x000003000200780c */ /* 0x000fe20003f05270 */
[----:B------:R-:W-:-:S12]  /*4ba0*/  IMAD.MOV.U32 R2, RZ, RZ, R0 ;  /* 0x000000ffff027224 */ /* 0x000fd800078e0000 */
[----:B------:R-:W-:Y:S05]  /*4bb0*/  @!P0 BRA `(.L_x_115) ;  /* 0x0000000000908947 */ /* 0x000fea0003800000 */
[----:B------:R-:W0:Y:S01]  /*4bc0*/  LDCU.64 UR6, c[0x0][0x380] ;  /* 0x00007000ff0677ac */ /* 0x000e220008000a00 */
[----:B------:R-:W-:Y:S02]  /*4bd0*/  IADD3 R7, P0, PT, R0, R5, RZ ;  /* 0x0000000500077210 */ /* 0x000fe40007f1e0ff */
[----:B------:R-:W-:-:S03]  /*4be0*/  LEA.HI R2, R18, 0x1, RZ, 0x18 ;  /* 0x0000000112027811 */ /* 0x000fc600078fc0ff */
[----:B------:R-:W-:Y:S01]  /*4bf0*/  IMAD.X R12, RZ, RZ, R4, P0 ;  /* 0x000000ffff0c7224 */ /* 0x000fe200000e0604 */
[----:B------:R-:W-:Y:S01]  /*4c00*/  LOP3.LUT R6, R2, 0x3, RZ, 0xc0, !PT ;  /* 0x0000000302067812 */ /* 0x000fe200078ec0ff */
[----:B------:R-:W-:-:S04]  /*4c10*/  IMAD.MOV.U32 R2, RZ, RZ, R0 ;  /* 0x000000ffff027224 */ /* 0x000fc800078e0000 */
[----:B------:R-:W-:Y:S01]  /*4c20*/  IMAD.MOV R11, RZ, RZ, -R6 ;  /* 0x000000ffff0b7224 */ /* 0x000fe200078e0a06 */
[----:B0-----:R-:W-:-:S04]  /*4c30*/  LEA R16, P1, R7, UR6, 0x4 ;  /* 0x0000000607107c11 */ /* 0x001fc8000f8220ff */
[----:B------:R-:W-:-:S09]  /*4c40*/  LEA.HI.X R7, R7, UR7, R12, 0x4, P1 ;  /* 0x0000000707077c11 */ /* 0x000fd200088f240c */
.L_x_118:
[----:B------:R-:W-:-:S05]  /*4c50*/  IMAD.MOV.U32 R6, RZ, RZ, R16 ;  /* 0x000000ffff067224 */ /* 0x000fca00078e0010 */
[----:B------:R-:W2:Y:S01]  /*4c60*/  LDG.E.CONSTANT R19, desc[UR10][R6.64] ;  /* 0x0000000a06137981 */ /* 0x000ea2000c1e9900 */
[----:B------:R-:W-:Y:S01]  /*4c70*/  VIADD R11, R11, 0x1 ;  /* 0x000000010b0b7836 */ /* 0x000fe20000000000 */
[----:B------:R-:W-:Y:S01]  /*4c80*/  BSSY.RECONVERGENT B3, `(.L_x_116) ;  /* 0x0000014000037945 */ /* 0x000fe20003800200 */
[----:B------:R-:W-:-:S03]  /*4c90*/  IADD3 R16, P3, PT, R6, 0x1000, RZ ;  /* 0x0000100006107810 */ /* 0x000fc60007f7e0ff */
[----:B------:R-:W-:Y:S02]  /*4ca0*/  ISETP.NE.AND P2, PT, R11, RZ, PT ;  /* 0x000000ff0b00720c */ /* 0x000fe40003f45270 */
[----:B--2---:R-:W-:-:S13]  /*4cb0*/  FSETP.GEU.AND P0, PT, R10, R19, PT ;  /* 0x000000130a00720b */ /* 0x004fda0003f0e000 */
[----:B------:R-:W-:Y:S05]  /*4cc0*/  @!P0 BRA `(.L_x_117) ;  /* 0x00000000003c8947 */ /* 0x000fea0003800000 */
[----:B------:R-:W2:Y:S01]  /*4cd0*/  LDG.E.64.CONSTANT R12, desc[UR10][R6.64+0x8] ;  /* 0x0000080a060c7981 */ /* 0x000ea2000c1e9b00 */
[----:B------:R-:W-:Y:S01]  /*4ce0*/  FSETP.GEU.AND P4, PT, R19, R10, PT ;  /* 0x0000000a1300720b */ /* 0x000fe20003f8e000 */
[----:B------:R-:W-:Y:S02]  /*4cf0*/  IMAD.MOV.U32 R15, RZ, RZ, R8 ;  /* 0x000000ffff0f7224 */ /* 0x000fe400078e0008 */
[----:B------:R-:W-:Y:S02]  /*4d00*/  IMAD.MOV.U32 R17, RZ, RZ, R9 ;  /* 0x000000ffff117224 */ /* 0x000fe400078e0009 */
[----:B------:R-:W-:Y:S02]  /*4d10*/  IMAD.MOV.U32 R14, RZ, RZ, R10 ;  /* 0x000000ffff0e7224 */ /* 0x000fe400078e000a */
[----:B------:R-:W-:-:S06]  /*4d20*/  IMAD.MOV.U32 R10, RZ, RZ, R19 ;  /* 0x000000ffff0a7224 */ /* 0x000fcc00078e0013 */
        /* <DEDUP_REMOVED lines=9> */
.L_x_117:
[----:B------:R-:W-:Y:S05]  /*4dc0*/  BSYNC.RECONVERGENT B3 ;  /* 0x0000000000037941 */ /* 0x000fea0003800200 */
.L_x_116:
[----:B------:R-:W-:Y:S02]  /*4dd0*/  IMAD.X R7, RZ, RZ, R7, P3 ;  /* 0x000000ffff077224 */ /* 0x000fe400018e0607 */
[----:B------:R-:W-:Y:S01]  /*4de0*/  VIADD R2, R2, 0x100 ;  /* 0x0000010002027836 */ /* 0x000fe20000000000 */
[----:B------:R-:W-:Y:S06]  /*4df0*/  @P2 BRA `(.L_x_118) ;  /* 0xfffffffc00942947 */ /* 0x000fec000383ffff */
.L_x_115:
[----:B------:R-:W-:Y:S05]  /*4e00*/  BSYNC.RECONVERGENT B2 ;  /* 0x0000000000027941 */ /* 0x000fea0003800200 */
.L_x_114:
[----:B------:R-:W-:-:S13]  /*4e10*/  ISETP.GE.U32.AND P0, PT, R18, 0x300, PT ;  /* 0x000003001200780c */ /* 0x000fda0003f06070 */
[----:B------:R-:W-:Y:S05]  /*4e20*/  @!P0 BRA `(.L_x_113) ;  /* 0x0000000400708947 */ /* 0x000fea0003800000 */
[----:B------:R-:W0:Y:S01]  /*4e30*/  LDCU.64 UR6, c[0x0][0x380] ;  /* 0x00007000ff0677ac */ /* 0x000e220008000a00 */
[----:B------:R-:W-:-:S05]  /*4e40*/  IADD3 R6, P0, PT, R2, R5, RZ ;  /* 0x0000000502067210 */ /* 0x000fca0007f1e0ff */
[----:B------:R-:W-:Y:S01]  /*4e50*/  IMAD.X R7, RZ, RZ, R4, P0 ;  /* 0x000000ffff077224 */ /* 0x000fe200000e0604 */
[----:B0-----:R-:W-:-:S04]  /*4e60*/  LEA R5, P1, R6, UR6, 0x4 ;  /* 0x0000000606057c11 */ /* 0x001fc8000f8220ff */
[----:B------:R-:W-:Y:S02]  /*4e70*/  IADD3 R4, P0, PT, R5, 0x3008, RZ ;  /* 0x0000300805047810 */ /* 0x000fe40007f1e0ff */
[----:B------:R-:W-:-:S05]  /*4e80*/  LEA.HI.X R5, R6, UR7, R7, 0x4, P1 ;  /* 0x0000000706057c11 */ /* 0x000fca00088f2407 */
[----:B------:R-:W-:-:S07]  /*4e90*/  IMAD.X R5, RZ, RZ, R5, P0 ;  /* 0x000000ffff057224 */ /* 0x000fce00000e0605 */
.L_x_127:
[----:B------:R-:W2:Y:S04]  /*4ea0*/  LDG.E.CONSTANT R17, desc[UR10][R4.64+-0x3008] ;  /* 0xffcff80a04117981 */ /* 0x000ea8000c1e9900 */
[----:B------:R0:W5:Y:S04]  /*4eb0*/  LDG.E.CONSTANT R12, desc[UR10][R4.64+-0x2008] ;  /* 0xffdff80a040c7981 */ /* 0x000168000c1e9900 */
        /* <DEDUP_REMOVED lines=20> */
.L_x_120:
[----:B------:R-:W-:Y:S05]  /*5000*/  BSYNC.RECONVERGENT B2 ;  /* 0x0000000000027941 */ /* 0x000fea0003800200 */
.L_x_119:
        /* <DEDUP_REMOVED lines=18> */
.L_x_122:
[----:B------:R-:W-:Y:S05]  /*5130*/  BSYNC.RECONVERGENT B2 ;  /* 0x0000000000027941 */ /* 0x000fea0003800200 */
.L_x_121:
        /* <DEDUP_REMOVED lines=18> */
.L_x_124:
[----:B------:R-:W-:Y:S05]  /*5260*/  BSYNC.RECONVERGENT B2 ;  /* 0x0000000000027941 */ /* 0x000fea0003800200 */
.L_x_123:
        /* <DEDUP_REMOVED lines=18> */
.L_x_126:
[----:B------:R-:W-:Y:S05]  /*5390*/  BSYNC.RECONVERGENT B2 ;  /* 0x0000000000027941 */ /* 0x000fea0003800200 */
.L_x_125:
[----:B------:R-:W-:Y:S01]  /*53a0*/  VIADD R2, R2, 0x400 ;  /* 0x0000040002027836 */ /* 0x000fe20000000000 */
[----:B------:R-:W-:-:S04]  /*53b0*/  IADD3 R4, P1, PT, R4, 0x4000, RZ ;  /* 0x0000400004047810 */ /* 0x000fc80007f3e0ff */
[----:B------:R-:W-:Y:S01]  /*53c0*/  ISETP.GE.AND P0, PT, R2, R3, PT ;  /* 0x000000030200720c */ /* 0x000fe20003f06270 */
[----:B------:R-:W-:-:S12]  /*53d0*/  IMAD.X R5, RZ, RZ, R5, P1 ;  /* 0x000000ffff057224 */ /* 0x000fd800008e0605 */
[----:B------:R-:W-:Y:S05]  /*53e0*/  @!P0 BRA `(.L_x_127) ;  /* 0xfffffff800ac8947 */ /* 0x000fea000383ffff */
.L_x_113:
[----:B------:R-:W-:Y:S05]  /*53f0*/  BSYNC.RECONVERGENT B1 ;  /* 0x0000000000017941 */ /* 0x000fea0003800200 */
.L_x_112:
[----:B------:R-:W0:Y:S01]  /*5400*/  S2R R13, SR_LANEID ;  /* 0x00000000000d7919 */ /* 0x000e220000000000 */
[----:B------:R-:W-:Y:S01]  /*5410*/  BSSY.RECONVERGENT B1, `(.L_x_128) ;  /* 0x0000015000017945 */ /* 0x000fe20003800200 */
[----:B------:R-:W-:Y:S01]  /*5420*/  IMAD.MOV.U32 R2, RZ, RZ, R10 ;  /* 0x000000ffff027224 */ /* 0x000fe200078e000a */
[----:B------:R-:W1:Y:S01]  /*5430*/  SHFL.DOWN PT, R3, R10, 0x1, 0x1f ;  /* 0x08201f000a037f89 */ /* 0x000e6200000e0000 */
[----:B------:R-:W-:Y:S02]  /*5440*/  IMAD.MOV.U32 R4, RZ, RZ, R8 ;  /* 0x000000ffff047224 */ /* 0x000fe400078e0008 */
[----:B------:R-:W-:Y:S01]  /*5450*/  IMAD.MOV.U32 R7, RZ, RZ, R9 ;  /* 0x000000ffff077224 */ /* 0x000fe200078e0009 */
[----:B------:R2:W3:Y:S04]  /*5460*/  SHFL.DOWN PT, R5, R8, 0x1, 0x1f ;  /* 0x08201f0008057f89 */ /* 0x0004e800000e0000 */
[----:B------:R2:W4:Y:S01]  /*5470*/  SHFL.DOWN PT, R6, R9, 0x1, 0x1f ;  /* 0x08201f0009067f89 */ /* 0x00052200000e0000 */
[----:B-1----:R-:W-:-:S04]  /*5480*/  FSETP.GEU.AND P0, PT, R10, R3, PT ;  /* 0x000000030a00720b */ /* 0x002fc80003f0e000 */
[----:B0-----:R-:W-:-:S13]  /*5490*/  ISETP.GT.OR P0, PT, R13, 0x1e, !P0 ;  /* 0x0000001e0d00780c */ /* 0x001fda0004704670 */
[----:B--234-:R-:W-:Y:S05]  /*54a0*/  @P0 BRA `(.L_x_129) ;  /* 0x00000000002c0947 */ /* 0x01cfea0003800000 */
        /* <DEDUP_REMOVED lines=11> */
.L_x_129:
[----:B------:R-:W-:Y:S05]  /*5560*/  BSYNC.RECONVERGENT B1 ;  /* 0x0000000000017941 */ /* 0x000fea0003800200 */
.L_x_128:
        /* <DEDUP_REMOVED lines=21> */
.L_x_131:
[----:B------:R-:W-:Y:S05]  /*56c0*/  BSYNC.RECONVERGENT B1 ;  /* 0x0000000000017941 */ /* 0x000fea0003800200 */
.L_x_130:
        /* <DEDUP_REMOVED lines=21> */
.L_x_133:
[----:B------:R-:W-:Y:S05]  /*5820*/  BSYNC.RECONVERGENT B1 ;  /* 0x0000000000017941 */ /* 0x000fea0003800200 */
.L_x_132:
        /* <DEDUP_REMOVED lines=21> */
.L_x_135:
[----:B------:R-:W-:Y:S05]  /*5980*/  BSYNC.RECONVERGENT B1 ;  /* 0x0000000000017941 */ /* 0x000fea0003800200 */
.L_x_134:
        /* <DEDUP_REMOVED lines=22> */
.L_x_137:
[----:B------:R-:W-:Y:S05]  /*5af0*/  BSYNC.RECONVERGENT B1 ;  /* 0x0000000000017941 */ /* 0x000fea0003800200 */
.L_x_136:
        /* <DEDUP_REMOVED lines=12> */
.L_x_139:
[----:B------:R-:W-:Y:S05]  /*5bc0*/  BSYNC.RECONVERGENT B1 ;  /* 0x0000000000017941 */ /* 0x000fea0003800200 */
.L_x_138:
        /* <DEDUP_REMOVED lines=31> */
.L_x_141:
[----:B------:R-:W-:Y:S05]  /*5dc0*/  BSYNC.RECONVERGENT B1 ;  /* 0x0000000000017941 */ /* 0x000fea0003800200 */
.L_x_140:
        /* <DEDUP_REMOVED lines=18> */
.L_x_143:
[----:B------:R-:W-:Y:S05]  /*5ef0*/  BSYNC.RECONVERGENT B1 ;  /* 0x0000000000017941 */ /* 0x000fea0003800200 */
.L_x_142:
        /* <DEDUP_REMOVED lines=18> */
.L_x_145:
[----:B------:R-:W-:Y:S05]  /*6020*/  BSYNC.RECONVERGENT B1 ;  /* 0x0000000000017941 */ /* 0x000fea0003800200 */
.L_x_144:
        /* <DEDUP_REMOVED lines=18> */
.L_x_147:
[----:B------:R-:W-:Y:S05]  /*6150*/  BSYNC.RECONVERGENT B1 ;  /* 0x0000000000017941 */ /* 0x000fea0003800200 */
.L_x_146:
        /* <DEDUP_REMOVED lines=18> */
.L_x_149:
[----:B------:R-:W-:Y:S05]  /*6280*/  BSYNC.RECONVERGENT B1 ;  /* 0x0000000000017941 */ /* 0x000fea0003800200 */
.L_x_148:
        /* <DEDUP_REMOVED lines=18> */
.L_x_151:
[----:B------:R-:W-:Y:S05]  /*63b0*/  BSYNC.RECONVERGENT B1 ;  /* 0x0000000000017941 */ /* 0x000fea0003800200 */
.L_x_150:
[----:B------:R-:W-:Y:S01]  /*63c0*/  FSETP.GEU.AND P0, PT, R7, R0, PT ;  /* 0x000000000700720b */ /* 0x000fe20003f0e000 */
[----:B------:R-:W-:Y:S02]  /*63d0*/  IMAD.MOV.U32 R2, RZ, RZ, R7 ;  /* 0x000000ffff027224 */ /* 0x000fe400078e0007 */
[----:B------:R-:W-:Y:S02]  /*63e0*/  IMAD.MOV.U32 R3, RZ, RZ, R9 ;  /* 0x000000ffff037224 */ /* 0x000fe400078e0009 */
[----:B------:R-:W-:-:S08]  /*63f0*/  IMAD.MOV.U32 R4, RZ, RZ, R8 ;  /* 0x000000ffff047224 */ /* 0x000fd000078e0008 */
        /* <DEDUP_REMOVED lines=13> */
.L_x_34:
[----:B------:R-:W-:Y:S05]  /*64d0*/  BSYNC.RECONVERGENT B0 ;  /* 0x0000000000007941 */ /* 0x000fea0003800200 */
.L_x_1:
[----:B------:R-:W-:Y:S05]  /*64e0*/  @P1 EXIT ;  /* 0x000000000000194d */ /* 0x000fea0003800000 */
[----:B0-----:R-:W0:Y:S01]  /*64f0*/  LDC.64 R6, c[0x0][0x388] ;  /* 0x0000e200ff067b82 */ /* 0x001e220000000a00 */
[----:B------:R-:W-:Y:S02]  /*6500*/  IMAD.MOV.U32 R5, RZ, RZ, R4 ;  /* 0x000000ffff057224 */ /* 0x000fe400078e0004 */
[----:B------:R-:W-:-:S05]  /*6510*/  IMAD.MOV.U32 R4, RZ, RZ, R3 ;  /* 0x000000ffff047224 */ /* 0x000fca00078e0003 */
[----:B0-----:R-:W-:Y:S04]  /*6520*/  STG.E.64 desc[UR10][R6.64+0x8], R4 ;  /* 0x0000080406007986 */ /* 0x001fe8000c101b0a */
[----:B------:R-:W-:Y:S01]  /*6530*/  STG.E desc[UR10][R6.64], R2 ;  /* 0x0000000206007986 */ /* 0x000fe2000c10190a */
[----:B------:R-:W-:Y:S05]  /*6540*/  EXIT ;  /* 0x000000000000794d */ /* 0x000fea0003800000 */
.L_x_152:
        /* <DEDUP_REMOVED lines=11> */
.L_x_810:


//--------------------- .text._ZN6thrust24THRUST_300001_SM_1000_NS8cuda_cub4core6detail13_kernel_agentINS1_8__reduce10DrainAgentIlEEJN3cub18CUB_300001_SM_10009GridQueueIyEElEEEvDpT0_ --------------------------
	.section	.text._ZN6thrust24THRUST_300001_SM_1000_NS8cuda_cub4core6detail13_kernel_agentINS1_8__reduce10DrainAgentIlEEJN3cub18CUB_300001_SM_10009GridQueueIyEElEEEvDpT0_,"ax",@progbits
	.align	128
        .global         _ZN6thrust24THRUST_300001_SM_1000_NS8cuda_cub4core6detail13_kernel_agentINS1_8__reduce10DrainAgentIlEEJN3cub18CUB_300001_SM_10009GridQueueIyEElEEEvDpT0_
        .type           _ZN6thrust24THRUST_300001_SM_1000_NS8cuda_cub4core6detail13_kernel_agentINS1_8__reduce10DrainAgentIlEEJN3cub18CUB_300001_SM_10009GridQueueIyEElEEEvDpT0_,@function
        .size           _ZN6thrust24THRUST_300001_SM_1000_NS8cuda_cub4core6detail13_kernel_agentINS1_8__reduce10DrainAgentIlEEJN3cub18CUB_300001_SM_10009GridQueueIyEElEEEvDpT0_,(.L_x_811 - _ZN6thrust24THRUST_300001_SM_1000_NS8cuda_cub4core6detail13_kernel_agentINS1_8__reduce10DrainAgentIlEEJN3cub18CUB_300001_SM_10009GridQueueIyEElEEEvDpT0_)
        .other          _ZN6thrust24THRUST_300001_SM_1000_NS8cuda_cub4core6detail13_kernel_agentINS1_8__reduce10DrainAgentIlEEJN3cub18CUB_300001_SM_10009GridQueueIyEElEEEvDpT0_,@"STO_CUDA_ENTRY STV_DEFAULT"
_ZN6thrust24THRUST_300001_SM_1000_NS8cuda_cub4core6detail13_kernel_agentINS1_8__reduce10DrainAgentIlEEJN3cub18CUB_300001_SM_10009GridQueueIyEElEEEvDpT0_:
.text._ZN6thrust24THRUST_300001_SM_1000_NS8cuda_cub4core6detail13_kernel_agentINS1_8__reduce10DrainAgentIlEEJN3cub18CUB_300001_SM_10009GridQueueIyEElEEEvDpT0_:
[----:B------:R-:W-:Y:S08]  /*0000*/  LDC R1, c[0x0][0x37c] ;  /* 0x0000df00ff017b82 */ /* 0x000ff00000000800 */
[----:B------:R-:W0:Y:S01]  /*0010*/  LDC.64 R2, c[0x0][0x380] ;  /* 0x0000e000ff027b82 */ /* 0x000e220000000a00 */
[----:B------:R-:W0:Y:S07]  /*0020*/  LDCU.64 UR4, c[0x0][0x358] ;  /* 0x00006b00ff0477ac */ /* 0x000e2e0008000a00 */
[----:B------:R-:W1:Y:S01]  /*0030*/  LDC.64 R4, c[0x0][0x388] ;  /* 0x0000e200ff047b82 */ /* 0x000e620000000a00 */
[----:B0-----:R-:W-:Y:S04]  /*0040*/  STG.E.64 desc[UR4][R2.64+0x8], RZ ;  /* 0x000008ff02007986 */ /* 0x001fe8000c101b04 */
[----:B-1----:R-:W-:Y:S01]  /*0050*/  STG.E.64 desc[UR4][R2.64], R4 ;  /* 0x0000000402007986 */ /* 0x002fe2000c101b04 */
[----:B------:R-:W-:Y:S05]  /*0060*/  EXIT ;  /* 0x000000000000794d */ /* 0x000fea0003800000 */
.L_x_153:
        /* <DEDUP_REMOVED lines=9> */
.L_x_811:


//--------------------- .text._ZN6thrust24THRUST_300001_SM_1000_NS8cuda_cub4core6detail13_kernel_agentINS1_8__reduce11ReduceAgentINS0_12zip_iteratorIN4cuda3std3__45tupleIJNS0_6detail15normal_iteratorINS0_10device_ptrIfEEEENS0_17counting_iteratorIlNS0_11use_defaultESI_SI_EEEEEEEPNSB_IJflEEESM_lNS1_9__extrema9arg_min_fIflNSA_4lessIfEEEEEEJSL_SN_lN3cub18CUB_300001_SM_100013GridEvenShareIlEENSV_9GridQueueIyEESS_EEEvDpT0_ --------------------------
	.section	.text._ZN6thrust24THRUST_300001_SM_1000_NS8cuda_cub4core6detail13_kernel_agentINS1_8__reduce11ReduceAgentINS0_12zip_iteratorIN4cuda3std3__45tupleIJNS0_6detail15normal_iteratorINS0_10device_ptrIfEEEENS0_17counting_iteratorIlNS0_11use_defaultESI_SI_EEEEEEEPNSB_IJflEEESM_lNS1_9__extrema9arg_min_fIflNSA_4lessIfEEEEEEJSL_SN_lN3cub18CUB_300001_SM_100013GridEvenShareIlEENSV_9GridQueueIyEESS_EEEvDpT0_,"ax",@progbits
	.align	128
        .global         _ZN6thrust24THRUST_300001_SM_1000_NS8cuda_cub4core6detail13_kernel_agentINS1_8__reduce11ReduceAgentINS0_12zip_iteratorIN4cuda3std3__45tupleIJNS0_6detail15normal_iteratorINS0_10device_ptrIfEEEENS0_17counting_iteratorIlNS0_11use_defaultESI_SI_EEEEEEEPNSB_IJflEEESM_lNS1_9__extrema9arg_min_fIflNSA_4lessIfEEEEEEJSL_SN_lN3cub18CUB_300001_SM_100013GridEvenShareIlEENSV_9GridQueueIyEESS_EEEvDpT0_
        .type           _ZN6thrust24THRUST_300001_SM_1000_NS8cuda_cub4core6detail13_kernel_agentINS1_8__reduce11ReduceAgentINS0_12zip_iteratorIN4cuda3std3__45tupleIJNS0_6detail15normal_iteratorINS0_10device_ptrIfEEEENS0_17counting_iteratorIlNS0_11use_defaultESI_SI_EEEEEEEPNSB_IJflEEESM_lNS1_9__extrema9arg_min_fIflNSA_4lessIfEEEEEEJSL_SN_lN3cub18CUB_300001_SM_100013GridEvenShareIlEENSV_9GridQueueIyEESS_EEEvDpT0_,@function
        .size           _ZN6thrust24THRUST_300001_SM_1000_NS8cuda_cub4core6detail13_kernel_agentINS1_8__reduce11ReduceAgentINS0_12zip_iteratorIN4cuda3std3__45tupleIJNS0_6detail15normal_iteratorINS0_10device_ptrIfEEEENS0_17counting_iteratorIlNS0_11use_defaultESI_SI_EEEEEEEPNSB_IJflEEESM_lNS1_9__extrema9arg_min_fIflNSA_4lessIfEEEEEEJSL_SN_lN3cub18CUB_300001_SM_100013GridEvenShareIlEENSV_9GridQueueIyEESS_EEEvDpT0_,(.L_x_812 - _ZN6thrust24THRUST_300001_SM_1000_NS8cuda_cub4core6detail13_kernel_agentINS1_8__reduce11ReduceAgentINS0_12zip_iteratorIN4cuda3std3__45tupleIJNS0_6detail15normal_iteratorINS0_10device_ptrIfEEEENS0_17counting_iteratorIlNS0_11use_defaultESI_SI_EEEEEEEPNSB_IJflEEESM_lNS1_9__extrema9arg_min_fIflNSA_4lessIfEEEEEEJSL_SN_lN3cub18CUB_300001_SM_100013GridEvenShareIlEENSV_9GridQueueIyEESS_EEEvDpT0_)
        .other          _ZN6thrust24THRUST_300001_SM_1000_NS8cuda_cub4core6detail13_kernel_agentINS1_8__reduce11ReduceAgentINS0_12zip_iteratorIN4cuda3std3__45tupleIJNS0_6detail15normal_iteratorINS0_10device_ptrIfEEEENS0_17counting_iteratorIlNS0_11use_defaultESI_SI_EEEEEEEPNSB_IJflEEESM_lNS1_9__extrema9arg_min_fIflNSA_4lessIfEEEEEEJSL_SN_lN3cub18CUB_300001_SM_100013GridEvenShareIlEENSV_9GridQueueIyEESS_EEEvDpT0_,@"STO_CUDA_ENTRY STV_DEFAULT"
_ZN6thrust24THRUST_300001_SM_1000_NS8cuda_cub4core6detail13_kernel_agentINS1_8__reduce11ReduceAgentINS0_12zip_iteratorIN4cuda3std3__45tupleIJNS0_6detail15normal_iteratorINS0_10device_ptrIfEEEENS0_17counting_iteratorIlNS0_11use_defaultESI_SI_EEEEEEEPNSB_IJflEEESM_lNS1_9__extrema9arg_min_fIflNSA_4lessIfEEEEEEJSL_SN_lN3cub18CUB_300001_SM_100013GridEvenShareIlEENSV_9GridQueueIyEESS_EEEvDpT0_:
.text._ZN6thrust24THRUST_300001_SM_1000_NS8cuda_cub4core6detail13_kernel_agentINS1_8__reduce11ReduceAgentINS0_12zip_iteratorIN4cuda3std3__45tupleIJNS0_6detail15normal_iteratorINS0_10device_ptrIfEEEENS0_17counting_iteratorIlNS0_11use_defaultESI_SI_EEEEEEEPNSB_IJflEEESM_lNS1_9__extrema9arg_min_fIflNSA_4lessIfEEEEEEJSL_SN_lN3cub18CUB_300001_SM_100013GridEvenShareIlEENSV_9GridQueueIyEESS_EEEvDpT0_:
[----:B------:R-:W-:Y:S01]  /*0000*/  LDC R1, c[0x0][0x37c] ;  /* 0x0000df00ff017b82 */ /* 0x000fe20000000800 */
[----:B------:R-:W0:Y:S01]  /*0010*/  S2R R0, SR_CTAID.X ;  /* 0x0000000000007919 */ /* 0x000e220000002500 */
[----:B------:R-:W1:Y:S01]  /*0020*/  LDCU.64 UR4, c[0x0][0x398] ;  /* 0x00007300ff0477ac */ /* 0x000e620008000a00 */
[----:B------:R-:W-:Y:S01]  /*0030*/  BSSY.RECONVERGENT B0, `(.L_x_154) ;  /* 0x00005a6000007945 */ /* 0x000fe20003800200 */
[----:B------:R-:W2:Y:S01]  /*0040*/  LDCU UR6, c[0x0][0x370] ;  /* 0x00006e00ff0677ac */ /* 0x000ea20008000800 */
[----:B------:R-:W3:Y:S01]  /*0050*/  LDCU.64 UR10, c[0x0][0x358] ;  /* 0x00006b00ff0a77ac */ /* 0x000ee20008000a00 */
[----:B-1----:R-:W-:Y:S02]  /*0060*/  IMAD.U32 R15, RZ, RZ, UR4 ;  /* 0x00000004ff0f7e24 */ /* 0x002fe4000f8e00ff */
[----:B------:R-:W-:Y:S01]  /*0070*/  IMAD.U32 R12, RZ, RZ, UR5 ;  /* 0x00000005ff0c7e24 */ /* 0x000fe2000f8e00ff */
[----:B--2---:R-:W-:Y:S01]  /*0080*/  UIMAD UR6, UR6, 0x500, URZ ;  /* 0x00000500060678a4 */ /* 0x004fe2000f8e02ff */
[----:B0-----:R-:W-:-:S05]  /*0090*/  IMAD R7, R0, 0x500, RZ ;  /* 0x0000050000077824 */ /* 0x001fca00078e02ff */
[----:B------:R-:W-:-:S04]  /*00a0*/  IADD3 R2, P1, PT, R7, 0x500, RZ ;  /* 0x0000050007027810 */ /* 0x000fc80007f3e0ff */
[----:B------:R-:W-:Y:S01]  /*00b0*/  ISETP.GT.U32.AND P0, PT, R2, R15, PT ;  /* 0x0000000f0200720c */ /* 0x000fe20003f04070 */
[----:B------:R-:W-:-:S05]  /*00c0*/  IMAD.X R3, RZ, RZ, RZ, P1 ;  /* 0x000000ffff037224 */ /* 0x000fca00008e06ff */
[----:B------:R-:W-:-:S13]  /*00d0*/  ISETP.GT.AND.EX P0, PT, R3, R12, PT, P0 ;  /* 0x0000000c0300720c */ /* 0x000fda0003f04300 */
[----:B---3--:R-:W-:Y:S05]  /*00e0*/  @!P0 BRA `(.L_x_155) ;  /* 0x0000003000288947 */ /* 0x008fea0003800000 */
[----:B------:R-:W0:Y:S01]  /*00f0*/  S2R R6, SR_TID.X ;  /* 0x0000000000067919 */ /* 0x000e220000002100 */
[----:B------:R-:W-:Y:S01]  /*0100*/  IMAD.IADD R9, R15, 0x1, -R7 ;  /* 0x000000010f097824 */ /* 0x000fe200078e0a07 */
[----:B------:R-:W-:Y:S01]  /*0110*/  BSSY.RECONVERGENT B1, `(.L_x_156) ;  /* 0x000000f000017945 */ /* 0x000fe20003800200 */
[----:B------:R-:W-:Y:S01]  /*0120*/  IMAD.MOV.U32 R8, RZ, RZ, RZ ;  /* 0x000000ffff087224 */ /* 0x000fe200078e00ff */
[----:B------:R-:W-:Y:S02]  /*0130*/  CS2R R10, SRZ ;  /* 0x00000000000a7805 */ /* 0x000fe4000001ff00 */
[----:B0-----:R-:W-:Y:S01]  /*0140*/  ISETP.GE.AND P0, PT, R6, R9, PT ;  /* 0x000000090600720c */ /* 0x001fe20003f06270 */
[----:B------:R-:W-:-:S12]  /*0150*/  IMAD.MOV.U32 R12, RZ, RZ, R6 ;  /* 0x000000ffff0c7224 */ /* 0x000fd800078e0006 */
[----:B------:R-:W-:Y:S05]  /*0160*/  @P0 BRA `(.L_x_157) ;  /* 0x0000000000240947 */ /* 0x000fea0003800000 */
[----:B------:R-:W0:Y:S01]  /*0170*/  LDCU.128 UR4, c[0x0][0x380] ;  /* 0x00007000ff0477ac */ /* 0x000e220008000c00 */
[----:B------:R-:W-:-:S05]  /*0180*/  IADD3 R10, P0, PT, R7, R6, RZ ;  /* 0x00000006070a7210 */ /* 0x000fca0007f1e0ff */
[----:B------:R-:W-:Y:S01]  /*0190*/  IMAD.X R11, RZ, RZ, RZ, P0 ;  /* 0x000000ffff0b7224 */ /* 0x000fe200000e06ff */
[----:B0-----:R-:W-:-:S04]  /*01a0*/  LEA R2, P1, R10, UR4, 0x2 ;  /* 0x000000040a027c11 */ /* 0x001fc8000f8210ff */
[----:B------:R-:W-:-:S05]  /*01b0*/  LEA.HI.X R3, R10, UR5, R11, 0x2, P1 ;  /* 0x000000050a037c11 */ /* 0x000fca00088f140b */
[----:B------:R0:W5:Y:S01]  /*01c0*/  LDG.E R8, desc[UR10][R2.64] ;  /* 0x0000000a02087981 */ /* 0x000162000c1e1900 */
[----:B------:R-:W-:Y:S01]  /*01d0*/  IADD3 R10, P0, PT, R10, UR6, RZ ;  /* 0x000000060a0a7c10 */ /* 0x000fe2000ff1e0ff */
[----:B------:R-:W-:-:S03]  /*01e0*/  VIADD R12, R6, 0x100 ;  /* 0x00000100060c7836 */ /* 0x000fc60000000000 */
[----:B------:R-:W-:-:S09]  /*01f0*/  IADD3.X R11, PT, PT, R11, UR7, RZ, P0, !PT ;  /* 0x000000070b0b7c10 */ /* 0x000fd200087fe4ff */
.L_x_157:
[----:B------:R-:W-:Y:S05]  /*0200*/  BSYNC.RECONVERGENT B1 ;  /* 0x0000000000017941 */ /* 0x000fea0003800200 */
.L_x_156:
[----:B------:R-:W-:Y:S01]  /*0210*/  ISETP.GE.AND P0, PT, R12, R9, PT ;  /* 0x000000090c00720c */ /* 0x000fe20003f06270 */
[----:B------:R-:W-:-:S12]  /*0220*/  BSSY.RECONVERGENT B1, `(.L_x_158) ;  /* 0x0000097000017945 */ /* 0x000fd80003800200 */
[----:B------:R-:W-:Y:S05]  /*0230*/  @P0 BRA `(.L_x_159) ;  /* 0x0000000800540947 */ /* 0x000fea0003800000 */
[----:B0-----:R-:W-:Y:S01]  /*0240*/  LOP3.LUT R2, RZ, R12, RZ, 0x33, !PT ;  /* 0x0000000cff027212 */ /* 0x001fe200078e33ff */
[----:B------:R-:W-:Y:S03]  /*0250*/  BSSY.RECONVERGENT B2, `(.L_x_160) ;  /* 0x000002c000027945 */ /* 0x000fe60003800200 */
[----:B------:R-:W-:-:S04]  /*0260*/  IADD3 R15, PT, PT, -R7, R15, R2 ;  /* 0x0000000f070f7210 */ /* 0x000fc80007ffe102 */
[----:B------:R-:W-:-:S04]  /*0270*/  LOP3.LUT R2, R15, 0x300, RZ, 0xc0, !PT ;  /* 0x000003000f027812 */ /* 0x000fc800078ec0ff */
[----:B------:R-:W-:-:S13]  /*0280*/  ISETP.NE.AND P0, PT, R2, 0x300, PT ;  /* 0x000003000200780c */ /* 0x000fda0003f05270 */
[----:B------:R-:W-:Y:S05]  /*0290*/  @!P0 BRA `(.L_x_161) ;  /* 0x00000000009c8947 */ /* 0x000fea0003800000 */
[----:B------:R-:W0:Y:S01]  /*02a0*/  LDCU.128 UR4, c[0x0][0x380] ;  /* 0x00007000ff0477ac */ /* 0x000e220008000c00 */
[----:B------:R-:W-:Y:S02]  /*02b0*/  IADD3 R14, P0, PT, R7, R12, RZ ;  /* 0x0000000c070e7210 */ /* 0x000fe40007f1e0ff */
[----:B------:R-:W-:-:S03]  /*02c0*/  LEA.HI R2, R15, 0x1, RZ, 0x18 ;  /* 0x000000010f027811 */ /* 0x000fc600078fc0ff */
[----:B------:R-:W-:Y:S01]  /*02d0*/  IMAD.X R3, RZ, RZ, RZ, P0 ;  /* 0x000000ffff037224 */ /* 0x000fe200000e06ff */
[----:B------:R-:W-:-:S05]  /*02e0*/  LOP3.LUT R2, R2, 0x3, RZ, 0xc0, !PT ;  /* 0x0000000302027812 */ /* 0x000fca00078ec0ff */
[----:B------:R-:W-:Y:S01]  /*02f0*/  IMAD.MOV R4, RZ, RZ, -R2 ;  /* 0x000000ffff047224 */ /* 0x000fe200078e0a02 */
[C---:B0-----:R-:W-:Y:S02]  /*0300*/  IADD3 R16, P1, PT, R14.reuse, UR6, RZ ;  /* 0x000000060e107c10 */ /* 0x041fe4000ff3e0ff */
[C---:B------:R-:W-:Y:S02]  /*0310*/  LEA R13, P2, R14.reuse, UR4, 0x2 ;  /* 0x000000040e0d7c11 */ /* 0x040fe4000f8410ff */
[----:B------:R-:W-:Y:S02]  /*0320*/  IADD3.X R18, PT, PT, R3, UR7, RZ, P1, !PT ;  /* 0x0000000703127c10 */ /* 0x000fe40008ffe4ff */
[----:B------:R-:W-:-:S09]  /*0330*/  LEA.HI.X R14, R14, UR5, R3, 0x2, P2 ;  /* 0x000000050e0e7c11 */ /* 0x000fd200090f1403 */
.L_x_164:
[----:B------:R-:W-:Y:S02]  /*0340*/  IMAD.MOV.U32 R2, RZ, RZ, R13 ;  /* 0x000000ffff027224 */ /* 0x000fe400078e000d */
[----:B------:R-:W-:-:S05]  /*0350*/  IMAD.MOV.U32 R3, RZ, RZ, R14 ;  /* 0x000000ffff037224 */ /* 0x000fca00078e000e */
[----:B------:R-:W2:Y:S01]  /*0360*/  LDG.E R17, desc[UR10][R2.64] ;  /* 0x0000000a02117981 */ /* 0x000ea2000c1e1900 */
[----:B------:R-:W-:Y:S01]  /*0370*/  VIADD R4, R4, 0x1 ;  /* 0x0000000104047836 */ /* 0x000fe20000000000 */
[----:B------:R-:W-:Y:S01]  /*0380*/  BSSY.RECONVERGENT B3, `(.L_x_162) ;  /* 0x0000013000037945 */ /* 0x000fe20003800200 */
[----:B------:R-:W-:-:S03]  /*0390*/  IADD3 R13, P3, PT, R13, 0x400, RZ ;  /* 0x000004000d0d7810 */ /* 0x000fc60007f7e0ff */
[----:B------:R-:W-:Y:S02]  /*03a0*/  ISETP.NE.AND P2, PT, R4, RZ, PT ;  /* 0x000000ff0400720c */ /* 0x000fe40003f45270 */
[----:B--2--5:R-:W-:-:S13]  /*03b0*/  FSETP.GEU.AND P0, PT, R8, R17, PT ;  /* 0x000000110800720b */ /* 0x024fda0003f0e000 */
[----:B------:R-:W-:Y:S05]  /*03c0*/  @!P0 BRA `(.L_x_163) ;  /* 0x0000000000388947 */ /* 0x000fea0003800000 */
[----:B------:R-:W-:Y:S01]  /*03d0*/  FSETP.GEU.AND P4, PT, R17, R8, PT ;  /* 0x000000081100720b */ /* 0x000fe20003f8e000 */
[----:B------:R-:W-:Y:S02]  /*03e0*/  IMAD.MOV.U32 R3, RZ, RZ, R10 ;  /* 0x000000ffff037224 */ /* 0x000fe400078e000a */
[----:B------:R-:W-:Y:S02]  /*03f0*/  IMAD.MOV.U32 R5, RZ, RZ, R11 ;  /* 0x000000ffff057224 */ /* 0x000fe400078e000b */
[----:B------:R-:W-:Y:S02]  /*0400*/  IMAD.MOV.U32 R2, RZ, RZ, R8 ;  /* 0x000000ffff027224 */ /* 0x000fe400078e0008 */
[----:B------:R-:W-:Y:S02]  /*0410*/  IMAD.MOV.U32 R8, RZ, RZ, R17 ;  /* 0x000000ffff087224 */ /* 0x000fe400078e0011 */
[----:B------:R-:W-:Y:S02]  /*0420*/  IMAD.MOV.U32 R10, RZ, RZ, R16 ;  /* 0x000000ffff0a7224 */ /* 0x000fe400078e0010 */
[----:B------:R-:W-:-:S02]  /*0430*/  IMAD.MOV.U32 R11, RZ, RZ, R18 ;  /* 0x000000ffff0b7224 */ /* 0x000fc400078e0012 */
[CC--:B------:R-:W-:Y:S02]  /*0440*/  @P4 ISETP.GE.U32.AND P0, PT, R3.reuse, R16.reuse, PT ;  /* 0x000000100300420c */ /* 0x0c0fe40003f06070 */
[----:B------:R-:W-:Y:S02]  /*0450*/  @P4 ISETP.LT.U32.AND P1, PT, R3, R16, PT ;  /* 0x000000100300420c */ /* 0x000fe40003f21070 */
[CC--:B------:R-:W-:Y:S02]  /*0460*/  @P4 ISETP.GE.AND.EX P0, PT, R5.reuse, R18.reuse, PT, P0 ;  /* 0x000000120500420c */ /* 0x0c0fe40003f06300 */
[----:B------:R-:W-:Y:S02]  /*0470*/  @P4 ISETP.LT.AND.EX P1, PT, R5, R18, PT, P1 ;  /* 0x000000120500420c */ /* 0x000fe40003f21310 */
[----:B------:R-:W-:Y:S02]  /*0480*/  @P4 FSEL R8, R2, R17, !P0 ;  /* 0x0000001102084208 */ /* 0x000fe40004000000 */
[----:B------:R-:W-:-:S02]  /*0490*/  @P4 SEL R10, R3, R16, P1 ;  /* 0x00000010030a4207 */ /* 0x000fc40000800000 */
[----:B------:R-:W-:-:S07]  /*04a0*/  @P4 SEL R11, R5, R18, P1 ;  /* 0x00000012050b4207 */ /* 0x000fce0000800000 */
.L_x_163:
[----:B------:R-:W-:Y:S05]  /*04b0*/  BSYNC.RECONVERGENT B3 ;  /* 0x0000000000037941 */ /* 0x000fea0003800200 */
.L_x_162:
[----:B------:R-:W-:Y:S01]  /*04c0*/  IADD3 R16, P0, PT, R16, 0x100, RZ ;  /* 0x0000010010107810 */ /* 0x000fe20007f1e0ff */
[----:B------:R-:W-:Y:S02]  /*04d0*/  VIADD R12, R12, 0x100 ;  /* 0x000001000c0c7836 */ /* 0x000fe40000000000 */
[----:B------:R-:W-:Y:S02]  /*04e0*/  IMAD.X R14, RZ, RZ, R14, P3 ;  /* 0x000000ffff0e7224 */ /* 0x000fe400018e060e */
[----:B------:R-:W-:Y:S01]  /*04f0*/  IMAD.X R18, RZ, RZ, R18, P0 ;  /* 0x000000ffff127224 */ /* 0x000fe200000e0612 */
[----:B------:R-:W-:Y:S07]  /*0500*/  @P2 BRA `(.L_x_164) ;  /* 0xfffffffc008c2947 */ /* 0x000fee000383ffff */
.L_x_161:
[----:B------:R-:W-:Y:S05]  /*0510*/  BSYNC.RECONVERGENT B2 ;  /* 0x0000000000027941 */ /* 0x000fea0003800200 */
.L_x_160:
[----:B------:R-:W-:-:S13]  /*0520*/  ISETP.GE.U32.AND P0, PT, R15, 0x300, PT ;  /* 0x000003000f00780c */ /* 0x000fda0003f06070 */
[----:B------:R-:W-:Y:S05]  /*0530*/  @!P0 BRA `(.L_x_159) ;  /* 0x0000000400948947 */ /* 0x000fea0003800000 */
[----:B------:R-:W0:Y:S01]  /*0540*/  LDC.64 R4, c[0x0][0x380] ;  /* 0x0000e000ff047b82 */ /* 0x000e220000000a00 */
[----:B------:R-:W-:-:S07]  /*0550*/  VIADD R12, R12, 0x200 ;  /* 0x000002000c0c7836 */ /* 0x000fce0000000000 */
[----:B------:R-:W1:Y:S02]  /*0560*/  LDC.64 R2, c[0x0][0x388] ;  /* 0x0000e200ff027b82 */ /* 0x000e640000000a00 */
.L_x_173:
[----:B------:R-:W-:-:S05]  /*0570*/  VIADD R14, R12, 0xfffffe00 ;  /* 0xfffffe000c0e7836 */ /* 0x000fca0000000000 */
[----:B------:R-:W-:-:S04]  /*0580*/  IADD3 R19, P0, PT, R7, R14, RZ ;  /* 0x0000000e07137210 */ /* 0x000fc80007f1e0ff */
[----:B------:R-:W-:Y:S02]  /*0590*/  LEA.HI.X.SX32 R22, R14, RZ, 0x1, P0 ;  /* 0x000000ff0e167211 */ /* 0x000fe400000f0eff */
[----:B0-----:R-:W-:-:S04]  /*05a0*/  LEA R16, P0, R19, R4, 0x2 ;  /* 0x0000000413107211 */ /* 0x001fc800078010ff */
[----:B------:R-:W-:-:S05]  /*05b0*/  LEA.HI.X R17, R19, R5, R22, 0x2, P0 ;  /* 0x0000000513117211 */ /* 0x000fca00000f1416 */
[----:B------:R-:W2:Y:S04]  /*05c0*/  LDG.E R25, desc[UR10][R16.64] ;  /* 0x0000000a10197981 */ /* 0x000ea8000c1e1900 */
[----:B-----5:R0:W5:Y:S04]  /*05d0*/  LDG.E R15, desc[UR10][R16.64+0x400] ;  /* 0x0004000a100f7981 */ /* 0x020168000c1e1900 */
[----:B------:R0:W5:Y:S04]  /*05e0*/  LDG.E R13, desc[UR10][R16.64+0x800] ;  /* 0x0008000a100d7981 */ /* 0x000168000c1e1900 */
[----:B------:R0:W5:Y:S01]  /*05f0*/  LDG.E R14, desc[UR10][R16.64+0xc00] ;  /* 0x000c000a100e7981 */ /* 0x000162000c1e1900 */
[----:B-1----:R-:W-:Y:S01]  /*0600*/  IADD3 R23, P1, PT, R19, R2, RZ ;  /* 0x0000000213177210 */ /* 0x002fe20007f3e0ff */
[----:B------:R-:W-:Y:S01]  /*0610*/  BSSY.RECONVERGENT B2, `(.L_x_165) ;  /* 0x0000013000027945 */ /* 0x000fe20003800200 */
[----:B------:R-:W-:-:S02]  /*0620*/  IMAD.MOV.U32 R18, RZ, RZ, R10 ;  /* 0x000000ffff127224 */ /* 0x000fc400078e000a */
[----:B------:R-:W-:Y:S02]  /*0630*/  IMAD.MOV.U32 R21, RZ, RZ, R11 ;  /* 0x000000ffff157224 */ /* 0x000fe400078e000b */
[----:B------:R-:W-:Y:S02]  /*0640*/  IMAD.MOV.U32 R20, RZ, RZ, R8 ;  /* 0x000000ffff147224 */ /* 0x000fe400078e0008 */
[----:B------:R-:W-:Y:S02]  /*0650*/  VIADD R19, R12, 0xffffff00 ;  /* 0xffffff000c137836 */ /* 0x000fe40000000000 */
[----:B------:R-:W-:Y:S01]  /*0660*/  IMAD.X R22, R22, 0x1, R3, P1 ;  /* 0x0000000116167824 */ /* 0x000fe200008e0603 */
[----:B--2---:R-:W-:-:S13]  /*0670*/  FSETP.GEU.AND P0, PT, R8, R25, PT ;  /* 0x000000190800720b */ /* 0x004fda0003f0e000 */
[----:B0-----:R-:W-:Y:S05]  /*0680*/  @!P0 BRA `(.L_x_166) ;  /* 0x00000000002c8947 */ /* 0x001fea0003800000 */
        /* <DEDUP_REMOVED lines=11> */
.L_x_166:
[----:B------:R-:W-:Y:S05]  /*0740*/  BSYNC.RECONVERGENT B2 ;  /* 0x0000000000027941 */ /* 0x000fea0003800200 */
.L_x_165:
[----:B-----5:R-:W-:Y:S01]  /*0750*/  FSETP.GEU.AND P0, PT, R20, R15, PT ;  /* 0x0000000f1400720b */ /* 0x020fe20003f0e000 */
[----:B------:R-:W-:Y:S01]  /*0760*/  BSSY.RECONVERGENT B2, `(.L_x_167) ;  /* 0x0000013000027945 */ /* 0x000fe20003800200 */
[----:B------:R-:W-:Y:S01]  /*0770*/  SHF.R.S32.HI R8, RZ, 0x1f, R19 ;  /* 0x0000001fff087819 */ /* 0x000fe20000011413 */
[----:B------:R-:W-:Y:S01]  /*0780*/  IMAD.MOV.U32 R11, RZ, RZ, R18 ;  /* 0x000000ffff0b7224 */ /* 0x000fe200078e0012 */
[----:B------:R-:W-:Y:S01]  /*0790*/  IADD3 R17, P1, P2, R19, R2, R7 ;  /* 0x0000000213117210 */ /* 0x000fe20007a3e007 */
[----:B------:R-:W-:-:S03]  /*07a0*/  IMAD.MOV.U32 R19, RZ, RZ, R21 ;  /* 0x000000ffff137224 */ /* 0x000fc600078e0015 */
[----:B------:R-:W-:Y:S01]  /*07b0*/  IADD3.X R10, PT, PT, R8, R3, RZ, P1, P2 ;  /* 0x00000003080a7210 */ /* 0x000fe20000fe44ff */
[----:B------:R-:W-:-:S04]  /*07c0*/  IMAD.MOV.U32 R8, RZ, RZ, R20 ;  /* 0x000000ffff087224 */ /* 0x000fc800078e0014 */
        /* <DEDUP_REMOVED lines=12> */
.L_x_168:
[----:B------:R-:W-:Y:S05]  /*0890*/  BSYNC.RECONVERGENT B2 ;  /* 0x0000000000027941 */ /* 0x000fea0003800200 */
.L_x_167:
[----:B------:R-:W-:Y:S01]  /*08a0*/  FSETP.GEU.AND P0, PT, R8, R13, PT ;  /* 0x0000000d0800720b */ /* 0x000fe20003f0e000 */
[C---:B------:R-:W-:Y:S01]  /*08b0*/  VIADD R10, R12.reuse, 0x100 ;  /* 0x000001000c0a7836 */ /* 0x040fe20000000000 */
[----:B------:R-:W-:Y:S01]  /*08c0*/  SHF.R.S32.HI R16, RZ, 0x1f, R12 ;  /* 0x0000001fff107819 */ /* 0x000fe2000001140c */
[----:B------:R-:W-:Y:S01]  /*08d0*/  BSSY.RECONVERGENT B2, `(.L_x_169) ;  /* 0x0000013000027945 */ /* 0x000fe20003800200 */
[----:B------:R-:W-:Y:S01]  /*08e0*/  IADD3 R20, P1, P2, R12, R2, R7 ;  /* 0x000000020c147210 */ /* 0x000fe20007a3e007 */
[----:B------:R-:W-:Y:S02]  /*08f0*/  IMAD.MOV.U32 R17, RZ, RZ, R11 ;  /* 0x000000ffff117224 */ /* 0x000fe400078e000b */
[----:B------:R-:W-:Y:S01]  /*0900*/  IMAD.MOV.U32 R18, RZ, RZ, R19 ;  /* 0x000000ffff127224 */ /* 0x000fe200078e0013 */
[----:B------:R-:W-:Y:S01]  /*0910*/  IADD3.X R22, PT, PT, R16, R3, RZ, P1, P2 ;  /* 0x0000000310167210 */ /* 0x000fe20000fe44ff */
[----:B------:R-:W-:Y:S01]  /*0920*/  IMAD.MOV.U32 R15, RZ, RZ, R8 ;  /* 0x000000ffff0f7224 */ /* 0x000fe200078e0008 */
[----:B------:R-:W-:-:S03]  /*0930*/  SHF.R.S32.HI R16, RZ, 0x1f, R10 ;  /* 0x0000001fff107819 */ /* 0x000fc6000001140a */
        /* <DEDUP_REMOVED lines=12> */
.L_x_170:
[----:B------:R-:W-:Y:S05]  /*0a00*/  BSYNC.RECONVERGENT B2 ;  /* 0x0000000000027941 */ /* 0x000fea0003800200 */
.L_x_169:
[----:B------:R-:W-:Y:S01]  /*0a10*/  FSETP.GEU.AND P0, PT, R15, R14, PT ;  /* 0x0000000e0f00720b */ /* 0x000fe20003f0e000 */
[----:B------:R-:W-:Y:S01]  /*0a20*/  BSSY.RECONVERGENT B2, `(.L_x_171) ;  /* 0x0000012000027945 */ /* 0x000fe20003800200 */
[----:B------:R-:W-:Y:S01]  /*0a30*/  IADD3 R20, P1, P2, R10, R2, R7 ;  /* 0x000000020a147210 */ /* 0x000fe20007a3e007 */
[----:B------:R-:W-:Y:S02]  /*0a40*/  IMAD.MOV.U32 R10, RZ, RZ, R17 ;  /* 0x000000ffff0a7224 */ /* 0x000fe400078e0011 */
[----:B------:R-:W-:Y:S01]  /*0a50*/  IMAD.MOV.U32 R11, RZ, RZ, R18 ;  /* 0x000000ffff0b7224 */ /* 0x000fe200078e0012 */
[----:B------:R-:W-:Y:S01]  /*0a60*/  IADD3.X R13, PT, PT, R16, R3, RZ, P1, P2 ;  /* 0x00000003100d7210 */ /* 0x000fe20000fe44ff */
[----:B------:R-:W-:-:S06]  /*0a70*/  IMAD.MOV.U32 R8, RZ, RZ, R15 ;  /* 0x000000ffff087224 */ /* 0x000fcc00078e000f */
        /* <DEDUP_REMOVED lines=12> */
.L_x_172:
[----:B------:R-:W-:Y:S05]  /*0b40*/  BSYNC.RECONVERGENT B2 ;  /* 0x0000000000027941 */ /* 0x000fea0003800200 */
.L_x_171:
[C---:B------:R-:W-:Y:S02]  /*0b50*/  VIADD R14, R12.reuse, 0x200 ;  /* 0x000002000c0e7836 */ /* 0x040fe40000000000 */
[----:B------:R-:W-:-:S03]  /*0b60*/  VIADD R12, R12, 0x400 ;  /* 0x000004000c0c7836 */ /* 0x000fc60000000000 */
[----:B------:R-:W-:-:S13]  /*0b70*/  ISETP.GE.AND P0, PT, R14, R9, PT ;  /* 0x000000090e00720c */ /* 0x000fda0003f06270 */
[----:B------:R-:W-:Y:S05]  /*0b80*/  @!P0 BRA `(.L_x_173) ;  /* 0xfffffff800788947 */ /* 0x000fea000383ffff */
.L_x_159:
[----:B------:R-:W-:Y:S05]  /*0b90*/  BSYNC.RECONVERGENT B1 ;  /* 0x0000000000017941 */ /* 0x000fea0003800200 */
.L_x_158:
[----:B------:R-:W-:-:S13]  /*0ba0*/  ISETP.GE.AND P0, PT, R9, 0x100, PT ;  /* 0x000001000900780c */ /* 0x000fda0003f06270 */
[----:B------:R-:W-:Y:S05]  /*0bb0*/  @!P0 BRA `(.L_x_174) ;  /* 0x00000010003c8947 */ /* 0x000fea0003800000 */
[----:B------:R-:W1:Y:S01]  /*0bc0*/  S2R R14, SR_LANEID ;  /* 0x00000000000e7919 */ /* 0x000e620000000000 */
[----:B------:R-:W-:Y:S01]  /*0bd0*/  BSSY.RECONVERGENT B1, `(.L_x_175) ;  /* 0x0000015000017945 */ /* 0x000fe20003800200 */
[----:B------:R-:W-:Y:S01]  /*0be0*/  IMAD.MOV.U32 R4, RZ, RZ, R10 ;  /* 0x000000ffff047224 */ /* 0x000fe200078e000a */
[----:B0----5:R-:W0:Y:S01]  /*0bf0*/  SHFL.DOWN PT, R3, R8, 0x1, 0x1f ;  /* 0x08201f0008037f89 */ /* 0x021e2200000e0000 */
[----:B------:R-:W-:Y:S02]  /*0c00*/  IMAD.MOV.U32 R9, RZ, RZ, R11 ;  /* 0x000000ffff097224 */ /* 0x000fe400078e000b */
[----:B------:R-:W-:Y:S01]  /*0c10*/  IMAD.MOV.U32 R2, RZ, RZ, R8 ;  /* 0x000000ffff027224 */ /* 0x000fe200078e0008 */
[----:B------:R2:W3:Y:S04]  /*0c20*/  SHFL.DOWN PT, R5, R10, 0x1, 0x1f ;  /* 0x08201f000a057f89 */ /* 0x0004e800000e0000 */
[----:B------:R2:W4:Y:S01]  /*0c30*/  SHFL.DOWN PT, R12, R11, 0x1, 0x1f ;  /* 0x08201f000b0c7f89 */ /* 0x00052200000e0000 */
[----:B0-----:R-:W-:-:S04]  /*0c40*/  FSETP.GEU.AND P0, PT, R8, R3, PT ;  /* 0x000000030800720b */ /* 0x001fc80003f0e000 */
[----:B-1----:R-:W-:-:S13]  /*0c50*/  ISETP.GT.OR P0, PT, R14, 0x1e, !P0 ;  /* 0x0000001e0e00780c */ /* 0x002fda0004704670 */
        /* <DEDUP_REMOVED lines=12> */
.L_x_176:
[----:B------:R-:W-:Y:S05]  /*0d20*/  BSYNC.RECONVERGENT B1 ;  /* 0x0000000000017941 */ /* 0x000fea0003800200 */
.L_x_175:
        /* <DEDUP_REMOVED lines=21> */
.L_x_178:
[----:B------:R-:W-:Y:S05]  /*0e80*/  BSYNC.RECONVERGENT B1 ;  /* 0x0000000000017941 */ /* 0x000fea0003800200 */
.L_x_177:
        /* <DEDUP_REMOVED lines=21> */
.L_x_180:
[----:B------:R-:W-:Y:S05]  /*0fe0*/  BSYNC.RECONVERGENT B1 ;  /* 0x0000000000017941 */ /* 0x000fea0003800200 */
.L_x_179:
        /* <DEDUP_REMOVED lines=21> */
.L_x_182:
[----:B------:R-:W-:Y:S05]  /*1140*/  BSYNC.RECONVERGENT B1 ;  /* 0x0000000000017941 */ /* 0x000fea0003800200 */
.L_x_181:
        /* <DEDUP_REMOVED lines=22> */
.L_x_184:
[----:B------:R-:W-:Y:S05]  /*12b0*/  BSYNC.RECONVERGENT B1 ;  /* 0x0000000000017941 */ /* 0x000fea0003800200 */
.L_x_183:
[----:B------:R-:W-:Y:S04]  /*12c0*/  BSSY.RECONVERGENT B1, `(.L_x_185) ;  /* 0x000000c000017945 */ /* 0x000fe80003800200 */
[----:B------:R-:W-:Y:S05]  /*12d0*/  @P3 BRA `(.L_x_186) ;  /* 0x0000000000283947 */ /* 0x000fea0003800000 */
[----:B------:R-:W0:Y:S01]  /*12e0*/  S2R R8, SR_CgaCtaId ;  /* 0x0000000000087919 */ /* 0x000e220000008800 */
[----:B------:R-:W-:Y:S01]  /*12f0*/  MOV R7, 0x400 ;  /* 0x0000040000077802 */ /* 0x000fe20000000f00 */
[----:B------:R-:W-:Y:S01]  /*1300*/  IMAD.MOV.U32 R9, RZ, RZ, R2 ;  /* 0x000000ffff097224 */ /* 0x000fe200078e0002 */
[----:B------:R-:W-:-:S04]  /*1310*/  SHF.R.U32.HI R5, RZ, 0x1, R6 ;  /* 0x00000001ff057819 */ /* 0x000fc80000011606 */
[----:B------:R-:W-:Y:S02]  /*1320*/  LOP3.LUT R5, R5, 0x1f0, RZ, 0xc0, !PT ;  /* 0x000001f005057812 */ /* 0x000fe400078ec0ff */
[----:B0-----:R-:W-:-:S05]  /*1330*/  LEA R8, R8, R7, 0x18 ;  /* 0x0000000708087211 */ /* 0x001fca00078ec0ff */
[----:B------:R-:W-:Y:S02]  /*1340*/  IMAD.IADD R5, R5, 0x1, R8 ;  /* 0x0000000105057824 */ /* 0x000fe400078e0208 */
[----:B------:R-:W-:-:S03]  /*1350*/  IMAD.MOV.U32 R8, RZ, RZ, R3 ;  /* 0x000000ffff087224 */ /* 0x000fc600078e0003 */
[----:B------:R0:W-:Y:S04]  /*1360*/  STS [R5+0x8], R4 ;  /* 0x0000080405007388 */ /* 0x0001e80000000800 */
[----:B------:R0:W-:Y:S02]  /*1370*/  STS.64 [R5+0x10], R8 ;  /* 0x0000100805007388 */ /* 0x0001e40000000a00 */
.L_x_186:
[----:B------:R-:W-:Y:S05]  /*1380*/  BSYNC.RECONVERGENT B1 ;  /* 0x0000000000017941 */ /* 0x000fea0003800200 */
.L_x_185:
[----:B------:R-:W-:Y:S01]  /*1390*/  BAR.SYNC.DEFER_BLOCKING 0x0 ;  /* 0x0000000000007b1d */ /* 0x000fe20000010000 */
[----:B------:R-:W-:-:S13]  /*13a0*/  ISETP.NE.AND P2, PT, R6, RZ, PT ;  /* 0x000000ff0600720c */ /* 0x000fda0003f45270 */
[----:B------:R-:W-:Y:S05]  /*13b0*/  @P2 BRA `(.L_x_187) ;  /* 0x0000004400b42947 */ /* 0x000fea0003800000 */
[----:B------:R-:W1:Y:S01]  /*13c0*/  S2R R6, SR_CgaCtaId ;  /* 0x0000000000067919 */ /* 0x000e620000008800 */
[----:B0-----:R-:W-:Y:S01]  /*13d0*/  MOV R9, 0x400 ;  /* 0x0000040000097802 */ /* 0x001fe20000000f00 */
[----:B------:R-:W-:Y:S01]  /*13e0*/  BSSY.RECONVERGENT B1, `(.L_x_188) ;  /* 0x000001a000017945 */ /* 0x000fe20003800200 */
[----:B------:R-:W-:Y:S02]  /*13f0*/  IMAD.MOV.U32 R12, RZ, RZ, R4 ;  /* 0x000000ffff0c7224 */ /* 0x000fe400078e0004 */
[----:B------:R-:W-:Y:S01]  /*1400*/  IMAD.MOV.U32 R7, RZ, RZ, R2 ;  /* 0x000000ffff077224 */ /* 0x000fe200078e0002 */
[----:B-1----:R-:W-:Y:S01]  /*1410*/  LEA R9, R6, R9, 0x18 ;  /* 0x0000000906097211 */ /* 0x002fe200078ec0ff */
[----:B------:R-:W-:-:S04]  /*1420*/  IMAD.MOV.U32 R6, RZ, RZ, R3 ;  /* 0x000000ffff067224 */ /* 0x000fc800078e0003 */
        /* <DEDUP_REMOVED lines=21> */
.L_x_189:
[----:B------:R-:W-:Y:S05]  /*1580*/  BSYNC.RECONVERGENT B1 ;  /* 0x0000000000017941 */ /* 0x000fea0003800200 */
.L_x_188:
        /* <DEDUP_REMOVED lines=18> */
.L_x_191:
[----:B------:R-:W-:Y:S05]  /*16b0*/  BSYNC.RECONVERGENT B1 ;  /* 0x0000000000017941 */ /* 0x000fea0003800200 */
.L_x_190:
        /* <DEDUP_REMOVED lines=18> */
.L_x_193:
[----:B------:R-:W-:Y:S05]  /*17e0*/  BSYNC.RECONVERGENT B1 ;  /* 0x0000000000017941 */ /* 0x000fea0003800200 */
.L_x_192:
        /* <DEDUP_REMOVED lines=18> */
.L_x_195:
[----:B------:R-:W-:Y:S05]  /*1910*/  BSYNC.RECONVERGENT B1 ;  /* 0x0000000000017941 */ /* 0x000fea0003800200 */
.L_x_194:
        /* <DEDUP_REMOVED lines=18> */
.L_x_197:
[----:B------:R-:W-:Y:S05]  /*1a40*/  BSYNC.RECONVERGENT B1 ;  /* 0x0000000000017941 */ /* 0x000fea0003800200 */
.L_x_196:
        /* <DEDUP_REMOVED lines=18> */
.L_x_199:
[----:B------:R-:W-:Y:S05]  /*1b70*/  BSYNC.RECONVERGENT B1 ;  /* 0x0000000000017941 */ /* 0x000fea0003800200 */
.L_x_198:
        /* <DEDUP_REMOVED lines=12> */
[CC--:B------:R-:W-:Y:S02]  /*1c40*/  ISETP.LT.U32.AND P1, PT, R11.reuse, R8.reuse, PT ;  /* 0x000000080b00720c */ /* 0x0c0fe40003f21070 */
[CC--:B------:R-:W-:Y:S02]  /*1c50*/  ISETP.GE.AND.EX P0, PT, R10.reuse, R9.reuse, PT, P0 ;  /* 0x000000090a00720c */ /* 0x0c0fe40003f06300 */
[----:B------:R-:W-:Y:S02]  /*1c60*/  ISETP.LT.AND.EX P1, PT, R10, R9, PT, P1 ;  /* 0x000000090a00720c */ /* 0x000fe40003f21310 */
[----:B------:R-:W-:Y:S02]  /*1c70*/  FSEL R4, R6, R5, !P0 ;  /* 0x0000000506047208 */ /* 0x000fe40004000000 */
[----:B------:R-:W-:-:S02]  /*1c80*/  SEL R3, R11, R8, P1 ;  /* 0x000000080b037207 */ /* 0x000fc40000800000 */
[----:B------:R-:W-:Y:S01]  /*1c90*/  SEL R2, R10, R9, P1 ;  /* 0x000000090a027207 */ /* 0x000fe20000800000 */
[----:B------:R-:W-:Y:S06]  /*1ca0*/  BRA `(.L_x_187) ;  /* 0x0000003c00787947 */ /* 0x000fec0003800000 */
.L_x_174:
[----:B0-----:R-:W-:Y:S01]  /*1cb0*/  LOP3.LUT R2, R6, 0x3e0, RZ, 0xc0, !PT ;  /* 0x000003e006027812 */ /* 0x001fe200078ec0ff */
[----:B------:R-:W-:Y:S01]  /*1cc0*/  BSSY.RECONVERGENT B1, `(.L_x_200) ;  /* 0x000001b000017945 */ /* 0x000fe20003800200 */
[----:B------:R-:W-:Y:S02]  /*1cd0*/  IMAD.MOV.U32 R14, RZ, RZ, R10 ;  /* 0x000000ffff0e7224 */ /* 0x000fe400078e000a */
[----:B------:R-:W-:Y:S02]  /*1ce0*/  IMAD.MOV.U32 R16, RZ, RZ, R11 ;  /* 0x000000ffff107224 */ /* 0x000fe400078e000b */
[----:B------:R-:W-:Y:S01]  /*1cf0*/  VIADD R4, R2, 0x20 ;  /* 0x0000002002047836 */ /* 0x000fe20000000000 */
[----:B------:R-:W-:-:S04]  /*1d00*/  LOP3.LUT R2, RZ, R2, RZ, 0x33, !PT ;  /* 0x00000002ff027212 */ /* 0x000fc800078e33ff */
[----:B------:R-:W-:Y:S01]  /*1d10*/  ISETP.GT.AND P0, PT, R4, R9, PT ;  /* 0x000000090400720c */ /* 0x000fe20003f04270 */
[----:B------:R-:W-:Y:S02]  /*1d20*/  IMAD.IADD R2, R9, 0x1, R2 ;  /* 0x0000000109027824 */ /* 0x000fe400078e0202 */
[----:B-----5:R-:W-:-:S03]  /*1d30*/  IMAD.MOV.U32 R4, RZ, RZ, R8 ;  /* 0x000000ffff047224 */ /* 0x020fc600078e0008 */
        /* <DEDUP_REMOVED lines=19> */
.L_x_201:
[----:B------:R-:W-:Y:S05]  /*1e70*/  BSYNC.RECONVERGENT B1 ;  /* 0x0000000000017941 */ /* 0x000fea0003800200 */
.L_x_200:
        /* <DEDUP_REMOVED lines=22> */
.L_x_203:
[----:B------:R-:W-:Y:S05]  /*1fe0*/  BSYNC.RECONVERGENT B1 ;  /* 0x0000000000017941 */ /* 0x000fea0003800200 */
.L_x_202:
        /* <DEDUP_REMOVED lines=22> */
.L_x_205:
[----:B------:R-:W-:Y:S05]  /*2150*/  BSYNC.RECONVERGENT B1 ;  /* 0x0000000000017941 */ /* 0x000fea0003800200 */
.L_x_204:
        /* <DEDUP_REMOVED lines=22> */
.L_x_207:
[----:B------:R-:W-:Y:S05]  /*22c0*/  BSYNC.RECONVERGENT B1 ;  /* 0x0000000000017941 */ /* 0x000fea0003800200 */
.L_x_206:
        /* <DEDUP_REMOVED lines=23> */
.L_x_209:
[----:B------:R-:W-:Y:S05]  /*2440*/  BSYNC.RECONVERGENT B1 ;  /* 0x0000000000017941 */ /* 0x000fea0003800200 */
.L_x_208:
[----:B------:R-:W-:Y:S04]  /*2450*/  BSSY.RECONVERGENT B1, `(.L_x_210) ;  /* 0x000000c000017945 */ /* 0x000fe80003800200 */
[----:B------:R-:W-:Y:S05]  /*2460*/  @P3 BRA `(.L_x_211) ;  /* 0x0000000000283947 */ /* 0x000fea0003800000 */
[----:B------:R-:W0:Y:S01]  /*2470*/  S2R R8, SR_CgaCtaId ;  /* 0x0000000000087919 */ /* 0x000e220000008800 */
[----:B------:R-:W-:Y:S01]  /*2480*/  MOV R7, 0x400 ;  /* 0x0000040000077802 */ /* 0x000fe20000000f00 */
[----:B------:R-:W-:Y:S01]  /*2490*/  IMAD.MOV.U32 R10, RZ, RZ, R3 ;  /* 0x000000ffff0a7224 */ /* 0x000fe200078e0003 */
[----:B------:R-:W-:Y:S01]  /*24a0*/  SHF.R.U32.HI R5, RZ, 0x1, R6 ;  /* 0x00000001ff057819 */ /* 0x000fe20000011606 */
[----:B------:R-:W-:-:S03]  /*24b0*/  IMAD.MOV.U32 R11, RZ, RZ, R2 ;  /* 0x000000ffff0b7224 */ /* 0x000fc600078e0002 */
[----:B------:R-:W-:Y:S02]  /*24c0*/  LOP3.LUT R5, R5, 0x1f0, RZ, 0xc0, !PT ;  /* 0x000001f005057812 */ /* 0x000fe400078ec0ff */
[----:B0-----:R-:W-:-:S05]  /*24d0*/  LEA R8, R8, R7, 0x18 ;  /* 0x0000000708087211 */ /* 0x001fca00078ec0ff */
[----:B------:R-:W-:-:S05]  /*24e0*/  IMAD.IADD R5, R5, 0x1, R8 ;  /* 0x0000000105057824 */ /* 0x000fca00078e0208 */
[----:B------:R0:W-:Y:S04]  /*24f0*/  STS.64 [R5+0x10], R10 ;  /* 0x0000100a05007388 */ /* 0x0001e80000000a00 */
[----:B------:R0:W-:Y:S02]  /*2500*/  STS [R5+0x8], R4 ;  /* 0x0000080405007388 */ /* 0x0001e40000000800 */
.L_x_211:
[----:B------:R-:W-:Y:S05]  /*2510*/  BSYNC.RECONVERGENT B1 ;  /* 0x0000000000017941 */ /* 0x000fea0003800200 */
.L_x_210:
[----:B------:R-:W-:Y:S01]  /*2520*/  BAR.SYNC.DEFER_BLOCKING 0x0 ;  /* 0x0000000000007b1d */ /* 0x000fe20000010000 */
[----:B------:R-:W-:-:S13]  /*2530*/  ISETP.NE.AND P2, PT, R6, RZ, PT ;  /* 0x000000ff0600720c */ /* 0x000fda0003f45270 */
[----:B------:R-:W-:Y:S05]  /*2540*/  @P2 BRA `(.L_x_187) ;  /* 0x0000003400502947 */ /* 0x000fea0003800000 */
[C---:B------:R-:W-:Y:S01]  /*2550*/  ISETP.GE.AND P0, PT, R9.reuse, 0x21, PT ;  /* 0x000000210900780c */ /* 0x040fe20003f06270 */
[----:B0-----:R-:W-:Y:S01]  /*2560*/  IMAD.MOV.U32 R5, RZ, RZ, R4 ;  /* 0x000000ffff057224 */ /* 0x001fe200078e0004 */
[C---:B------:R-:W-:Y:S01]  /*2570*/  ISETP.GE.AND P5, PT, R9.reuse, 0x41, PT ;  /* 0x000000410900780c */ /* 0x040fe20003fa6270 */
[----:B------:R-:W-:Y:S01]  /*2580*/  IMAD.MOV.U32 R11, RZ, RZ, R3 ;  /* 0x000000ffff0b7224 */ /* 0x000fe200078e0003 */
[C---:B------:R-:W-:Y:S01]  /*2590*/  ISETP.GE.AND P4, PT, R9.reuse, 0x61, PT ;  /* 0x000000610900780c */ /* 0x040fe20003f86270 */
[----:B------:R-:W-:Y:S01]  /*25a0*/  IMAD.MOV.U32 R8, RZ, RZ, R2 ;  /* 0x000000ffff087224 */ /* 0x000fe200078e0002 */
[----:B------:R-:W-:-:S07]  /*25b0*/  ISETP.GE.AND P3, PT, R9, 0x81, PT ;  /* 0x000000810900780c */ /* 0x000fce0003f66270 */
[----:B------:R-:W-:Y:S06]  /*25c0*/  @!P0 BRA `(.L_x_212) ;  /* 0x00000000005c8947 */ /* 0x000fec0003800000 */
        /* <DEDUP_REMOVED lines=22> */
.L_x_213:
[----:B------:R-:W-:Y:S05]  /*2730*/  BSYNC.RECONVERGENT B1 ;  /* 0x0000000000017941 */ /* 0x000fea0003800200 */
.L_x_212:
[----:B------:R-:W-:Y:S02]  /*2740*/  IMAD.MOV.U32 R2, RZ, RZ, R5 ;  /* 0x000000ffff027224 */ /* 0x000fe400078e0005 */
[----:B------:R-:W-:Y:S02]  /*2750*/  IMAD.MOV.U32 R7, RZ, RZ, R11 ;  /* 0x000000ffff077224 */ /* 0x000fe400078e000b */
[----:B------:R-:W-:Y:S01]  /*2760*/  IMAD.MOV.U32 R6, RZ, RZ, R8 ;  /* 0x000000ffff067224 */ /* 0x000fe200078e0008 */
        /* <DEDUP_REMOVED lines=23> */
.L_x_215:
[----:B------:R-:W-:Y:S05]  /*28e0*/  BSYNC.RECONVERGENT B1 ;  /* 0x0000000000017941 */ /* 0x000fea0003800200 */
.L_x_214:
[C---:B------:R-:W-:Y:S01]  /*28f0*/  ISETP.GE.AND P1, PT, R9.reuse, 0xa1, PT ;  /* 0x000000a10900780c */ /* 0x040fe20003f26270 */
[----:B------:R-:W-:Y:S01]  /*2900*/  IMAD.MOV.U32 R3, RZ, RZ, R2 ;  /* 0x000000ffff037224 */ /* 0x000fe200078e0002 */
[C---:B------:R-:W-:Y:S01]  /*2910*/  ISETP.GE.AND P5, PT, R9.reuse, 0xc1, PT ;  /* 0x000000c10900780c */ /* 0x040fe20003fa6270 */
[----:B------:R-:W-:Y:S01]  /*2920*/  IMAD.MOV.U32 R8, RZ, RZ, R6 ;  /* 0x000000ffff087224 */ /* 0x000fe200078e0006 */
[----:B------:R-:W-:Y:S01]  /*2930*/  ISETP.GE.AND P6, PT, R9, 0xe1, PT ;  /* 0x000000e10900780c */ /* 0x000fe20003fc6270 */
[----:B------:R-:W-:Y:S01]  /*2940*/  IMAD.MOV.U32 R9, RZ, RZ, R7 ;  /* 0x000000ffff097224 */ /* 0x000fe200078e0007 */
[----:B------:R-:W-:Y:S11]  /*2950*/  @!P4 BRA `(.L_x_216) ;  /* 0x00000000005cc947 */ /* 0x000ff60003800000 */
        /* <DEDUP_REMOVED lines=13> */
[----:B0-----:R-:W-:Y:S01]  /*2a30*/  @P4 ISETP.GE.U32.AND P0, PT, R7, R10, PT ;  /* 0x0000000a0700420c */ /* 0x001fe20003f06070 */
[----:B------:R-:W-:Y:S02]  /*2a40*/  IMAD.MOV.U32 R9, RZ, RZ, R10 ;  /* 0x000000ffff097224 */ /* 0x000fe400078e000a */
[----:B------:R-:W-:Y:S01]  /*2a50*/  IMAD.MOV.U32 R8, RZ, RZ, R11 ;  /* 0x000000ffff087224 */ /* 0x000fe200078e000b */
[----:B------:R-:W-:-:S04]  /*2a60*/  @P4 ISETP.GE.AND.EX P0, PT, R6, R11, PT, P0 ;  /* 0x0000000b0600420c */ /* 0x000fc80003f06300 */
[----:B------:R-:W-:Y:S02]  /*2a70*/  @P4 FSEL R3, R2, R5, !P0 ;  /* 0x0000000502034208 */ /* 0x000fe40004000000 */
[----:B------:R-:W-:-:S04]  /*2a80*/  @P4 ISETP.LT.U32.AND P0, PT, R7, R10, PT ;  /* 0x0000000a0700420c */ /* 0x000fc80003f01070 */
[----:B------:R-:W-:-:S04]  /*2a90*/  @P4 ISETP.LT.AND.EX P0, PT, R6, R11, PT, P0 ;  /* 0x0000000b0600420c */ /* 0x000fc80003f01300 */
[----:B------:R-:W-:Y:S02]  /*2aa0*/  @P4 SEL R9, R7, R10, P0 ;  /* 0x0000000a07094207 */ /* 0x000fe40000000000 */
[----:B------:R-:W-:-:S07]  /*2ab0*/  @P4 SEL R8, R6, R11, P0 ;  /* 0x0000000b06084207 */ /* 0x000fce0000000000 */
.L_x_217:
[----:B------:R-:W-:Y:S05]  /*2ac0*/  BSYNC.RECONVERGENT B1 ;  /* 0x0000000000017941 */ /* 0x000fea0003800200 */
.L_x_216:
        /* <DEDUP_REMOVED lines=26> */
.L_x_219:
[----:B------:R-:W-:Y:S05]  /*2c70*/  BSYNC.RECONVERGENT B1 ;  /* 0x0000000000017941 */ /* 0x000fea0003800200 */
.L_x_218:
        /* <DEDUP_REMOVED lines=8> */
[----:B0-----:R-:W-:Y:S01]  /*2d00*/  LEA R8, R4, R3, 0x18 ;  /* 0x0000000304087211 */ /* 0x001fe200078ec0ff */
[----:B------:R-:W-:Y:S02]  /*2d10*/  IMAD.MOV.U32 R3, RZ, RZ, R2 ;  /* 0x000000ffff037224 */ /* 0x000fe400078e0002 */
[----:B------:R-:W-:Y:S02]  /*2d20*/  IMAD.MOV.U32 R4, RZ, RZ, R6 ;  /* 0x000000ffff047224 */ /* 0x000fe400078e0006 */
        /* <DEDUP_REMOVED lines=15> */
.L_x_221:
[----:B------:R-:W-:Y:S05]  /*2e20*/  BSYNC.RECONVERGENT B1 ;  /* 0x0000000000017941 */ /* 0x000fea0003800200 */
.L_x_220:
        /* <DEDUP_REMOVED lines=26> */
.L_x_223:
[----:B------:R-:W-:Y:S05]  /*2fd0*/  BSYNC.RECONVERGENT B1 ;  /* 0x0000000000017941 */ /* 0x000fea0003800200 */
.L_x_222:
[----:B------:R-:W-:Y:S02]  /*2fe0*/  IMAD.MOV.U32 R4, RZ, RZ, R5 ;  /* 0x000000ffff047224 */ /* 0x000fe400078e0005 */
[----:B------:R-:W-:Y:S02]  /*2ff0*/  IMAD.MOV.U32 R3, RZ, RZ, R7 ;  /* 0x000000ffff037224 */ /* 0x000fe400078e0007 */
[----:B------:R-:W-:Y:S01]  /*3000*/  IMAD.MOV.U32 R2, RZ, RZ, R8 ;  /* 0x000000ffff027224 */ /* 0x000fe200078e0008 */
[----:B------:R-:W-:Y:S06]  /*3010*/  @!P6 BRA `(.L_x_187) ;  /* 0x00000028009ce947 */ /* 0x000fec0003800000 */
[----:B------:R-:W0:Y:S01]  /*3020*/  S2R R3, SR_CgaCtaId ;  /* 0x0000000000037919 */ /* 0x000e220000008800 */
[----:B------:R-:W-:Y:S01]  /*3030*/  MOV R2, 0x400 ;  /* 0x0000040000027802 */ /* 0x000fe20000000f00 */
[----:B------:R-:W-:-:S03]  /*3040*/  IMAD.MOV.U32 R4, RZ, RZ, R5 ;  /* 0x000000ffff047224 */ /* 0x000fc600078e0005 */
        /* <DEDUP_REMOVED lines=20> */
.L_x_155:
[----:B------:R-:W0:Y:S01]  /*3190*/  S2R R5, SR_TID.X ;  /* 0x0000000000057919 */ /* 0x000e220000002100 */
[----:B------:R-:W1:Y:S02]  /*31a0*/  LDCU.128 UR12, c[0x0][0x380] ;  /* 0x00007000ff0c77ac */ /* 0x000e640008000c00 */
[----:B-1----:R-:W-:Y:S02]  /*31b0*/  IMAD.U32 R10, RZ, RZ, UR12 ;  /* 0x0000000cff0a7e24 */ /* 0x002fe4000f8e00ff */
[----:B------:R-:W-:Y:S01]  /*31c0*/  IMAD.U32 R11, RZ, RZ, UR13 ;  /* 0x0000000dff0b7e24 */ /* 0x000fe2000f8e00ff */
[----:B0-----:R-:W-:-:S05]  /*31d0*/  IADD3 R2, P0, PT, R7, R5, RZ ;  /* 0x0000000507027210 */ /* 0x001fca0007f1e0ff */
[----:B------:R-:W-:Y:S01]  /*31e0*/  IMAD.X R3, RZ, RZ, RZ, P0 ;  /* 0x000000ffff037224 */ /* 0x000fe200000e06ff */
[----:B------:R-:W-:-:S04]  /*31f0*/  LEA R8, P0, R2, R10, 0x2 ;  /* 0x0000000a02087211 */ /* 0x000fc800078010ff */
[----:B------:R-:W-:-:S05]  /*3200*/  LEA.HI.X R9, R2, R11, R3, 0x2, P0 ;  /* 0x0000000b02097211 */ /* 0x000fca00000f1403 */
[----:B------:R-:W2:Y:S04]  /*3210*/  LDG.E R3, desc[UR10][R8.64] ;  /* 0x0000000a08037981 */ /* 0x000ea8000c1e1900 */
[----:B------:R-:W2:Y:S04]  /*3220*/  LDG.E R4, desc[UR10][R8.64+0x400] ;  /* 0x0004000a08047981 */ /* 0x000ea8000c1e1900 */
[----:B------:R-:W3:Y:S04]  /*3230*/  LDG.E R6, desc[UR10][R8.64+0x800] ;  /* 0x0008000a08067981 */ /* 0x000ee8000c1e1900 */
[----:B------:R-:W4:Y:S04]  /*3240*/  LDG.E R16, desc[UR10][R8.64+0xc00] ;  /* 0x000c000a08107981 */ /* 0x000f28000c1e1900 */
[----:B------:R0:W5:Y:S01]  /*3250*/  LDG.E R2, desc[UR10][R8.64+0x1000] ;  /* 0x0010000a08027981 */ /* 0x000162000c1e1900 */
[----:B------:R-:W-:Y:S01]  /*3260*/  IMAD.U32 R13, RZ, RZ, UR14 ;  /* 0x0000000eff0d7e24 */ /* 0x000fe2000f8e00ff */
[----:B------:R-:W-:Y:S01]  /*3270*/  UMOV UR4, URZ ;  /* 0x000000ff00047c82 */ /* 0x000fe20008000000 */
[----:B------:R-:W-:Y:S01]  /*3280*/  IMAD.U32 R14, RZ, RZ, UR15 ;  /* 0x0000000fff0e7e24 */ /* 0x000fe2000f8e00ff */
[----:B------:R-:W-:Y:S01]  /*3290*/  BSSY.RECONVERGENT B1, `(.L_x_224) ;  /* 0x0000013000017945 */ /* 0x000fe20003800200 */
[----:B------:R-:W-:-:S02]  /*32a0*/  ISETP.LE.U32.AND P0, PT, R15, UR6, PT ;  /* 0x000000060f007c0c */ /* 0x000fc4000bf03070 */
[----:B------:R-:W-:Y:S02]  /*32b0*/  IADD3 R17, P4, PT, R7, R13, RZ ;  /* 0x0000000d07117210 */ /* 0x000fe40007f9e0ff */
[----:B--2---:R-:W-:-:S04]  /*32c0*/  FSETP.GEU.AND P1, PT, R4, R3, PT ;  /* 0x000000030400720b */ /* 0x004fc80003f2e000 */
[----:B------:R-:W-:Y:S01]  /*32d0*/  FSEL R3, R4, R3, !P1 ;  /* 0x0000000304037208 */ /* 0x000fe20004800000 */
[----:B------:R-:W-:-:S03]  /*32e0*/  VIADD R4, R5, 0x200 ;  /* 0x0000020005047836 */ /* 0x000fc60000000000 */
[----:B---3--:R-:W-:-:S04]  /*32f0*/  FSETP.GEU.AND P2, PT, R6, R3, PT ;  /* 0x000000030600720b */ /* 0x008fc80003f4e000 */
[----:B------:R-:W-:Y:S01]  /*3300*/  FSEL R3, R6, R3, !P2 ;  /* 0x0000000306037208 */ /* 0x000fe20005000000 */
[----:B------:R-:W-:-:S03]  /*3310*/  VIADD R6, R5, 0x100 ;  /* 0x0000010005067836 */ /* 0x000fc60000000000 */
[----:B----4-:R-:W-:Y:S01]  /*3320*/  FSETP.GEU.AND P3, PT, R3, R16, PT ;  /* 0x000000100300720b */ /* 0x010fe20003f6e000 */
[----:B------:R-:W-:-:S04]  /*3330*/  IMAD.MOV.U32 R7, RZ, RZ, R3 ;  /* 0x000000ffff077224 */ /* 0x000fc800078e0003 */
[----:B------:R-:W-:-:S05]  /*3340*/  @P2 SEL R4, R6, R5, !P1 ;  /* 0x0000000506042207 */ /* 0x000fca0004800000 */
[----:B------:R-:W-:-:S03]  /*3350*/  IMAD.MOV.U32 R6, RZ, RZ, R4 ;  /* 0x000000ffff067224 */ /* 0x000fc600078e0004 */
[----:B0-----:R-:W-:Y:S05]  /*3360*/  @!P3 BRA `(.L_x_225) ;  /* 0x000000000014b947 */ /* 0x001fea0003800000 */
[----:B------:R-:W-:Y:S01]  /*3370*/  FSETP.GEU.AND P1, PT, R16, R3, PT ;  /* 0x000000031000720b */ /* 0x000fe20003f2e000 */
[----:B------:R-:W-:Y:S02]  /*3380*/  IMAD.MOV.U32 R7, RZ, RZ, R16 ;  /* 0x000000ffff077224 */ /* 0x000fe400078e0010 */
[----:B------:R-:W-:-:S10]  /*3390*/  VIADD R6, R5, 0x300 ;  /* 0x0000030005067836 */ /* 0x000fd40000000000 */
[----:B------:R-:W-:Y:S02]  /*33a0*/  @P1 IMAD.MOV.U32 R7, RZ, RZ, R3 ;  /* 0x000000ffff071224 */ /* 0x000fe400078e0003 */
[----:B------:R-:W-:-:S07]  /*33b0*/  @P1 IMAD.MOV.U32 R6, RZ, RZ, R4 ;  /* 0x000000ffff061224 */ /* 0x000fce00078e0004 */
.L_x_225:
[----:B------:R-:W-:Y:S05]  /*33c0*/  BSYNC.RECONVERGENT B1 ;  /* 0x0000000000017941 */ /* 0x000fea0003800200 */
.L_x_224:
[----:B-----5:R-:W-:Y:S01]  /*33d0*/  FSETP.GEU.AND P1, PT, R7, R2, PT ;  /* 0x000000020700720b */ /* 0x020fe20003f2e000 */
[----:B------:R-:W-:Y:S01]  /*33e0*/  IMAD.X R4, RZ, RZ, R14, P4 ;  /* 0x000000ffff047224 */ /* 0x000fe200020e060e */
[----:B------:R-:W-:Y:S01]  /*33f0*/  LOP3.LUT R3, R5, 0x400, RZ, 0xfc, !PT ;  /* 0x0000040005037812 */ /* 0x000fe200078efcff */
[----:B------:R-:W-:Y:S01]  /*3400*/  BSSY.RECONVERGENT B1, `(.L_x_226) ;  /* 0x0000014000017945 */ /* 0x000fe20003800200 */
[-C--:B------:R-:W-:Y:S01]  /*3410*/  IADD3 R19, P3, PT, R6, R17.reuse, RZ ;  /* 0x0000001106137210 */ /* 0x080fe20007f7e0ff */
[----:B------:R-:W-:Y:S01]  /*3420*/  IMAD.MOV.U32 R9, RZ, RZ, R7 ;  /* 0x000000ffff097224 */ /* 0x000fe200078e0007 */
[----:B------:R-:W-:Y:S02]  /*3430*/  IADD3 R16, P2, PT, R3, R17, RZ ;  /* 0x0000001103107210 */ /* 0x000fe40007f5e0ff */
[----:B------:R-:W-:Y:S01]  /*3440*/  IADD3.X R18, PT, PT, R4, UR4, RZ, P3, !PT ;  /* 0x0000000404127c10 */ /* 0x000fe20009ffe4ff */
[----:B------:R-:W-:Y:S01]  /*3450*/  IMAD.MOV.U32 R8, RZ, RZ, R19 ;  /* 0x000000ffff087224 */ /* 0x000fe200078e0013 */
[----:B------:R-:W-:Y:S01]  /*3460*/  ISETP.GE.U32.AND.EX P0, PT, RZ, R12, PT, P0 ;  /* 0x0000000cff00720c */ /* 0x000fe20003f06100 */
[----:B------:R-:W-:-:S02]  /*3470*/  IMAD.X R17, RZ, RZ, R4, P2 ;  /* 0x000000ffff117224 */ /* 0x000fc400010e0604 */
[----:B------:R-:W-:Y:S01]  /*3480*/  IMAD.MOV.U32 R4, RZ, RZ, R18 ;  /* 0x000000ffff047224 */ /* 0x000fe200078e0012 */
[----:B------:R-:W-:Y:S09]  /*3490*/  @!P1 BRA `(.L_x_227) ;  /* 0x0000000000289947 */ /* 0x000ff20003800000 */
[----:B------:R-:W-:Y:S01]  /*34a0*/  FSETP.GEU.AND P2, PT, R2, R7, PT ;  /* 0x000000070200720b */ /* 0x000fe20003f4e000 */
[----:B------:R-:W-:Y:S02]  /*34b0*/  IMAD.U32 R4, RZ, RZ, UR4 ;  /* 0x00000004ff047e24 */ /* 0x000fe4000f8e00ff */
[----:B------:R-:W-:Y:S02]  /*34c0*/  IMAD.MOV.U32 R9, RZ, RZ, R2 ;  /* 0x000000ffff097224 */ /* 0x000fe400078e0002 */
[----:B------:R-:W-:-:S08]  /*34d0*/  IMAD.MOV.U32 R8, RZ, RZ, R16 ;  /* 0x000000ffff087224 */ /* 0x000fd000078e0010 */
[----:B------:R-:W-:-:S04]  /*34e0*/  @P2 ISETP.GE.U32.AND P1, PT, R6, R3, PT ;  /* 0x000000030600220c */ /* 0x000fc80003f26070 */
[----:B------:R-:W-:Y:S01]  /*34f0*/  @P2 ISETP.GE.AND.EX P1, PT, R4, RZ, PT, P1 ;  /* 0x000000ff0400220c */ /* 0x000fe20003f26310 */
[----:B------:R-:W-:-:S03]  /*3500*/  IMAD.MOV.U32 R4, RZ, RZ, R17 ;  /* 0x000000ffff047224 */ /* 0x000fc600078e0011 */
[----:B------:R-:W-:Y:S02]  /*3510*/  @P2 FSEL R9, R7, R2, !P1 ;  /* 0x0000000207092208 */ /* 0x000fe40004800000 */
[----:B------:R-:W-:Y:S02]  /*3520*/  @P2 SEL R8, R19, R16, !P1 ;  /* 0x0000001013082207 */ /* 0x000fe40004800000 */
[----:B------:R-:W-:-:S07]  /*3530*/  @P2 SEL R4, R18, R17, !P1 ;  /* 0x0000001112042207 */ /* 0x000fce0004800000 */
.L_x_227:
[----:B------:R-:W-:Y:S05]  /*3540*/  BSYNC.RECONVERGENT B1 ;  /* 0x0000000000017941 */ /* 0x000fea0003800200 */
.L_x_226:
[----:B------:R-:W-:Y:S05]  /*3550*/  @P0 BRA `(.L_x_228) ;  /* 0x0000001400200947 */ /* 0x000fea0003800000 */
[----:B------:R-:W0:Y:S01]  /*3560*/  LDCU.64 UR8, c[0x0][0x3e8] ;  /* 0x00007d00ff0877ac */ /* 0x000e220008000a00 */
[----:B------:R-:W-:Y:S01]  /*3570*/  ISETP.NE.AND P0, PT, R5, RZ, PT ;  /* 0x000000ff0500720c */ /* 0x000fe20003f05270 */
[----:B------:R-:W-:Y:S01]  /*3580*/  BSSY.RECONVERGENT B1, `(.L_x_229) ;  /* 0x0000012000017945 */ /* 0x000fe20003800200 */
[----:B------:R-:W-:Y:S01]  /*3590*/  UMOV UR4, 0x8 ;  /* 0x0000000800047882 */ /* 0x000fe20000000000 */
[----:B------:R-:W-:Y:S02]  /*35a0*/  UMOV UR5, 0x0 ;  /* 0x0000000000057882 */ /* 0x000fe40000000000 */
[----:B0-----:R-:W-:-:S04]  /*35b0*/  UIMAD.WIDE.U32 UR4, UR8, 0x1, UR4 ;  /* 0x00000001080478a5 */ /* 0x001fc8000f8e0004 */
[----:B------:R-:W-:Y:S02]  /*35c0*/  UIADD3 UR7, UPT, UPT, UR5, UR9, URZ ;  /* 0x0000000905077290 */ /* 0x000fe4000fffe0ff */
[----:B------:R-:W-:Y:S02]  /*35d0*/  IMAD.U32 R7, RZ, RZ, UR5 ;  /* 0x00000005ff077e24 */ /* 0x000fe4000f8e00ff */
[----:B------:R-:W-:Y:S02]  /*35e0*/  IMAD.U32 R6, RZ, RZ, UR4 ;  /* 0x00000004ff067e24 */ /* 0x000fe4000f8e00ff */
[----:B------:R-:W-:Y:S01]  /*35f0*/  IMAD.U32 R7, RZ, RZ, UR7 ;  /* 0x00000007ff077e24 */ /* 0x000fe2000f8e00ff */
[----:B------:R-:W-:Y:S06]  /*3600*/  @P0 BRA `(.L_x_230) ;  /* 0x0000000000240947 */ /* 0x000fec0003800000 */
[----:B------:R-:W-:Y:S02]  /*3610*/  IMAD.MOV.U32 R16, RZ, RZ, 0x500 ;  /* 0x00000500ff107424 */ /* 0x000fe400078e00ff */
[----:B------:R-:W-:-:S05]  /*3620*/  IMAD.MOV.U32 R17, RZ, RZ, 0x0 ;  /* 0x00000000ff117424 */ /* 0x000fca00078e00ff */
[----:B------:R-:W2:Y:S01]  /*3630*/  ATOMG.E.ADD.64.STRONG.GPU PT, R2, desc[UR10][R6.64], R16 ;  /* 0x80000010060279a8 */ /* 0x000ea200081ef50a */
[----:B------:R-:W0:Y:S01]  /*3640*/  S2UR UR5, SR_CgaCtaId ;  /* 0x00000000000579c3 */ /* 0x000e220000008800 */
[----:B------:R-:W-:Y:S02]  /*3650*/  UMOV UR4, 0x400 ;  /* 0x0000040000047882 */ /* 0x000fe40000000000 */
[----:B0-----:R-:W-:Y:S01]  /*3660*/  ULEA UR4, UR5, UR4, 0x18 ;  /* 0x0000000405047291 */ /* 0x001fe2000f8ec0ff */
[----:B--2---:R-:W-:-:S05]  /*3670*/  IADD3 R2, P0, PT, R2, UR6, RZ ;  /* 0x0000000602027c10 */ /* 0x004fca000ff1e0ff */
[----:B------:R-:W-:-:S05]  /*3680*/  IMAD.X R3, RZ, RZ, R3, P0 ;  /* 0x000000ffff037224 */ /* 0x000fca00000e0603 */
[----:B------:R0:W-:Y:S03]  /*3690*/  STS.64 [UR4+0x98], R2 ;  /* 0x00009802ff007988 */ /* 0x0001e60008000a04 */
.L_x_230:
[----:B------:R-:W-:Y:S05]  /*36a0*/  BSYNC.RECONVERGENT B1 ;  /* 0x0000000000017941 */ /* 0x000fea0003800200 */
.L_x_229:
[----:B------:R-:W1:Y:S08]  /*36b0*/  S2UR UR5, SR_CgaCtaId ;  /* 0x00000000000579c3 */ /* 0x000e700000008800 */
[----:B------:R-:W-:Y:S06]  /*36c0*/  BAR.SYNC.DEFER_BLOCKING 0x0 ;  /* 0x0000000000007b1d */ /* 0x000fec0000010000 */
[----:B------:R-:W-:-:S02]  /*36d0*/  UMOV UR4, 0x400 ;  /* 0x0000040000047882 */ /* 0x000fc40000000000 */
[----:B-1----:R-:W-:-:S06]  /*36e0*/  ULEA UR4, UR5, UR4, 0x18 ;  /* 0x0000000405047291 */ /* 0x002fcc000f8ec0ff */
[----:B------:R-:W-:-:S05]  /*36f0*/  IMAD.U32 R16, RZ, RZ, UR4 ;  /* 0x00000004ff107e24 */ /* 0x000fca000f8e00ff */
[----:B0-----:R-:W0:Y:S02]  /*3700*/  LDS.64 R2, [R16+0x98] ;  /* 0x0000980010027984 */ /* 0x001e240000000a00 */
[----:B0-----:R-:W-:-:S04]  /*3710*/  IADD3 R18, P1, PT, R2, 0x500, RZ ;  /* 0x0000050002127810 */ /* 0x001fc80007f3e0ff */
[----:B------:R-:W-:Y:S01]  /*3720*/  ISETP.GT.U32.AND P0, PT, R18, R15, PT ;  /* 0x0000000f1200720c */ /* 0x000fe20003f04070 */
[----:B------:R-:W-:-:S05]  /*3730*/  IMAD.X R17, RZ, RZ, R3, P1 ;  /* 0x000000ffff117224 */ /* 0x000fca00008e0603 */
[----:B------:R-:W-:-:S13]  /*3740*/  ISETP.GT.AND.EX P0, PT, R17, R12, PT, P0 ;  /* 0x0000000c1100720c */ /* 0x000fda0003f04300 */
[----:B------:R-:W-:Y:S05]  /*3750*/  @P0 BRA `(.L_x_231) ;  /* 0x0000000800340947 */ /* 0x000fea0003800000 */
[----:B------:R-:W-:Y:S01]  /*3760*/  BSSY.RECONVERGENT B1, `(.L_x_231) ;  /* 0x000008c000017945 */ /* 0x000fe20003800200 */
[----:B------:R-:W0:Y:S01]  /*3770*/  LDCU.64 UR8, c[0x0][0x398] ;  /* 0x00007300ff0877ac */ /* 0x000e220008000a00 */
[----:B------:R-:W1:Y:S02]  /*3780*/  LDCU.128 UR12, c[0x0][0x380] ;  /* 0x00007000ff0c77ac */ /* 0x000e640008000c00 */
.L_x_244:
[----:B------:R-:W-:Y:S01]  /*3790*/  IADD3 R22, P0, PT, R5, R2, RZ ;  /* 0x0000000205167210 */ /* 0x000fe20007f1e0ff */
[----:B-1----:R-:W-:Y:S02]  /*37a0*/  IMAD.U32 R10, RZ, RZ, UR12 ;  /* 0x0000000cff0a7e24 */ /* 0x002fe4000f8e00ff */
[----:B------:R-:W-:Y:S02]  /*37b0*/  IMAD.U32 R11, RZ, RZ, UR13 ;  /* 0x0000000dff0b7e24 */ /* 0x000fe4000f8e00ff */
[----:B------:R-:W-:Y:S01]  /*37c0*/  IMAD.X R15, RZ, RZ, R3, P0 ;  /* 0x000000ffff0f7224 */ /* 0x000fe200000e0603 */
[----:B------:R-:W-:-:S04]  /*37d0*/  LEA R18, P0, R22, R10, 0x2 ;  /* 0x0000000a16127211 */ /* 0x000fc800078010ff */
[----:B------:R-:W-:-:S05]  /*37e0*/  LEA.HI.X R19, R22, R11, R15, 0x2, P0 ;  /* 0x0000000b16137211 */ /* 0x000fca00000f140f */
[----:B------:R-:W2:Y:S04]  /*37f0*/  LDG.E R24, desc[UR10][R18.64] ;  /* 0x0000000a12187981 */ /* 0x000ea8000c1e1900 */
[----:B------:R1:W5:Y:S04]  /*3800*/  LDG.E R20, desc[UR10][R18.64+0x400] ;  /* 0x0004000a12147981 */ /* 0x000368000c1e1900 */
[----:B------:R1:W5:Y:S04]  /*3810*/  LDG.E R17, desc[UR10][R18.64+0x800] ;  /* 0x0008000a12117981 */ /* 0x000368000c1e1900 */
[----:B------:R1:W5:Y:S04]  /*3820*/  LDG.E R2, desc[UR10][R18.64+0xc00] ;  /* 0x000c000a12027981 */ /* 0x000368000c1e1900 */
[----:B------:R1:W5:Y:S01]  /*3830*/  LDG.E R12, desc[UR10][R18.64+0x1000] ;  /* 0x0010000a120c7981 */ /* 0x000362000c1e1900 */
[----:B------:R-:W-:Y:S01]  /*3840*/  IMAD.U32 R13, RZ, RZ, UR14 ;  /* 0x0000000eff0d7e24 */ /* 0x000fe2000f8e00ff */
[----:B------:R-:W-:Y:S01]  /*3850*/  BSSY.RECONVERGENT B2, `(.L_x_232) ;  /* 0x0000014000027945 */ /* 0x000fe20003800200 */
[----:B------:R-:W-:-:S02]  /*3860*/  IMAD.U32 R14, RZ, RZ, UR15 ;  /* 0x0000000fff0e7e24 */ /* 0x000fc4000f8e00ff */
[----:B------:R-:W-:Y:S01]  /*3870*/  IMAD.MOV.U32 R21, RZ, RZ, R9 ;  /* 0x000000ffff157224 */ /* 0x000fe200078e0009 */
[----:B------:R-:W-:Y:S01]  /*3880*/  IADD3 R3, P1, PT, R22, R13, RZ ;  /* 0x0000000d16037210 */ /* 0x000fe20007f3e0ff */
[----:B------:R-:W-:Y:S02]  /*3890*/  IMAD.MOV.U32 R22, RZ, RZ, R8 ;  /* 0x000000ffff167224 */ /* 0x000fe400078e0008 */
[----:B------:R-:W-:Y:S02]  /*38a0*/  IMAD.MOV.U32 R23, RZ, RZ, R4 ;  /* 0x000000ffff177224 */ /* 0x000fe400078e0004 */
[----:B------:R-:W-:Y:S01]  /*38b0*/  IMAD.X R15, R15, 0x1, R14, P1 ;  /* 0x000000010f0f7824 */ /* 0x000fe200008e060e */
[----:B--2---:R-:W-:-:S13]  /*38c0*/  FSETP.GEU.AND P0, PT, R9, R24, PT ;  /* 0x000000180900720b */ /* 0x004fda0003f0e000 */
[----:B-1----:R-:W-:Y:S05]  /*38d0*/  @!P0 BRA `(.L_x_233) ;  /* 0x00000000002c8947 */ /* 0x002fea0003800000 */
        /* <DEDUP_REMOVED lines=11> */
.L_x_233:
[----:B0-----:R-:W-:Y:S05]  /*3990*/  BSYNC.RECONVERGENT B2 ;  /* 0x0000000000027941 */ /* 0x001fea0003800200 */
.L_x_232:
[----:B-----5:R-:W-:Y:S01]  /*39a0*/  FSETP.GEU.AND P0, PT, R21, R20, PT ;  /* 0x000000141500720b */ /* 0x020fe20003f0e000 */
[----:B------:R-:W-:Y:S01]  /*39b0*/  BSSY.RECONVERGENT B2, `(.L_x_234) ;  /* 0x0000012000027945 */ /* 0x000fe20003800200 */
[----:B------:R-:W-:Y:S01]  /*39c0*/  IADD3 R9, P1, PT, R3, 0x100, RZ ;  /* 0x0000010003097810 */ /* 0x000fe20007f3e0ff */
[----:B------:R-:W-:Y:S02]  /*39d0*/  IMAD.MOV.U32 R4, RZ, RZ, R21 ;  /* 0x000000ffff047224 */ /* 0x000fe400078e0015 */
[----:B------:R-:W-:Y:S02]  /*39e0*/  IMAD.MOV.U32 R18, RZ, RZ, R22 ;  /* 0x000000ffff127224 */ /* 0x000fe400078e0016 */
[----:B------:R-:W-:Y:S02]  /*39f0*/  IMAD.X R8, RZ, RZ, R15, P1 ;  /* 0x000000ffff087224 */ /* 0x000fe400008e060f */
[----:B------:R-:W-:-:S04]  /*3a00*/  IMAD.MOV.U32 R19, RZ, RZ, R23 ;  /* 0x000000ffff137224 */ /* 0x000fc800078e0017 */
        /* <DEDUP_REMOVED lines=12> */
.L_x_235:
[----:B------:R-:W-:Y:S05]  /*3ad0*/  BSYNC.RECONVERGENT B2 ;  /* 0x0000000000027941 */ /* 0x000fea0003800200 */
.L_x_234:
[----:B------:R-:W-:Y:S01]  /*3ae0*/  FSETP.GEU.AND P0, PT, R4, R17, PT ;  /* 0x000000110400720b */ /* 0x000fe20003f0e000 */
        /* <DEDUP_REMOVED lines=18> */
.L_x_237:
[----:B------:R-:W-:Y:S05]  /*3c10*/  BSYNC.RECONVERGENT B2 ;  /* 0x0000000000027941 */ /* 0x000fea0003800200 */
.L_x_236:
        /* <DEDUP_REMOVED lines=19> */
.L_x_239:
[----:B------:R-:W-:Y:S05]  /*3d50*/  BSYNC.RECONVERGENT B2 ;  /* 0x0000000000027941 */ /* 0x000fea0003800200 */
.L_x_238:
        /* <DEDUP_REMOVED lines=19> */
.L_x_241:
[----:B------:R-:W-:Y:S05]  /*3e90*/  BSYNC.RECONVERGENT B2 ;  /* 0x0000000000027941 */ /* 0x000fea0003800200 */
.L_x_240:
[----:B------:R-:W-:Y:S01]  /*3ea0*/  BAR.SYNC.DEFER_BLOCKING 0x0 ;  /* 0x0000000000007b1d */ /* 0x000fe20000010000 */
[----:B------:R-:W-:-:S05]  /*3eb0*/  ISETP.NE.AND P0, PT, R5, RZ, PT ;  /* 0x000000ff0500720c */ /* 0x000fca0003f05270 */
[----:B------:R-:W-:Y:S08]  /*3ec0*/  BSSY.RECONVERGENT B2, `(.L_x_242) ;  /* 0x000000c000027945 */ /* 0x000ff00003800200 */
[----:B------:R-:W-:Y:S05]  /*3ed0*/  @P0 BRA `(.L_x_243) ;  /* 0x0000000000280947 */ /* 0x000fea0003800000 */
[----:B------:R-:W-:Y:S02]  /*3ee0*/  IMAD.MOV.U32 R18, RZ, RZ, 0x500 ;  /* 0x00000500ff127424 */ /* 0x000fe400078e00ff */
[----:B------:R-:W-:-:S05]  /*3ef0*/  IMAD.MOV.U32 R19, RZ, RZ, 0x0 ;  /* 0x00000000ff137424 */ /* 0x000fca00078e00ff */
[----:B------:R-:W2:Y:S01]  /*3f00*/  ATOMG.E.ADD.64.STRONG.GPU PT, R2, desc[UR10][R6.64], R18 ;  /* 0x80000012060279a8 */ /* 0x000ea200081ef50a */
[----:B------:R-:W0:Y:S01]  /*3f10*/  S2UR UR5, SR_CgaCtaId ;  /* 0x00000000000579c3 */ /* 0x000e220000008800 */
[----:B------:R-:W-:Y:S02]  /*3f20*/  UMOV UR4, 0x400 ;  /* 0x0000040000047882 */ /* 0x000fe40000000000 */
[----:B0-----:R-:W-:-:S06]  /*3f30*/  ULEA UR4, UR5, UR4, 0x18 ;  /* 0x0000000405047291 */ /* 0x001fcc000f8ec0ff */
[----:B------:R-:W-:Y:S01]  /*3f40*/  IMAD.U32 R16, RZ, RZ, UR4 ;  /* 0x00000004ff107e24 */ /* 0x000fe2000f8e00ff */
[----:B--2---:R-:W-:-:S05]  /*3f50*/  IADD3 R2, P0, PT, R2, UR6, RZ ;  /* 0x0000000602027c10 */ /* 0x004fca000ff1e0ff */
[----:B------:R-:W-:-:S05]  /*3f60*/  IMAD.X R3, RZ, RZ, R3, P0 ;  /* 0x000000ffff037224 */ /* 0x000fca00000e0603 */
[----:B------:R0:W-:Y:S03]  /*3f70*/  STS.64 [R16+0x98], R2 ;  /* 0x0000980210007388 */ /* 0x0001e60000000a00 */
.L_x_243:
[----:B------:R-:W-:Y:S05]  /*3f80*/  BSYNC.RECONVERGENT B2 ;  /* 0x0000000000027941 */ /* 0x000fea0003800200 */
.L_x_242:
[----:B------:R-:W-:Y:S01]  /*3f90*/  BAR.SYNC.DEFER_BLOCKING 0x0 ;  /* 0x0000000000007b1d */ /* 0x000fe20000010000 */
[----:B------:R-:W-:Y:S02]  /*3fa0*/  IMAD.U32 R15, RZ, RZ, UR8 ;  /* 0x00000008ff0f7e24 */ /* 0x000fe4000f8e00ff */
[----:B------:R-:W-:-:S03]  /*3fb0*/  IMAD.U32 R12, RZ, RZ, UR9 ;  /* 0x00000009ff0c7e24 */ /* 0x000fc6000f8e00ff */
[----:B0-----:R-:W0:Y:S02]  /*3fc0*/  LDS.64 R2, [R16+0x98] ;  /* 0x0000980010027984 */ /* 0x001e240000000a00 */
[----:B0-----:R-:W-:-:S04]  /*3fd0*/  IADD3 R18, P1, PT, R2, 0x500, RZ ;  /* 0x0000050002127810 */ /* 0x001fc80007f3e0ff */
[----:B------:R-:W-:Y:S01]  /*3fe0*/  ISETP.GT.U32.AND P0, PT, R18, R15, PT ;  /* 0x0000000f1200720c */ /* 0x000fe20003f04070 */
[----:B------:R-:W-:-:S05]  /*3ff0*/  IMAD.X R17, RZ, RZ, R3, P1 ;  /* 0x000000ffff117224 */ /* 0x000fca00008e0603 */
[----:B------:R-:W-:-:S13]  /*4000*/  ISETP.GT.AND.EX P0, PT, R17, R12, PT, P0 ;  /* 0x0000000c1100720c */ /* 0x000fda0003f04300 */
[----:B------:R-:W-:Y:S05]  /*4010*/  @!P0 BRA `(.L_x_244) ;  /* 0xfffffff400dc8947 */ /* 0x000fea000383ffff */
[----:B------:R-:W-:Y:S05]  /*4020*/  BSYNC.RECONVERGENT B1 ;  /* 0x0000000000017941 */ /* 0x000fea0003800200 */
.L_x_231:
[----:B------:R-:W-:Y:S01]  /*4030*/  ISETP.GE.U32.AND P0, PT, R2, R15, PT ;  /* 0x0000000f0200720c */ /* 0x000fe20003f06070 */
[----:B------:R-:W-:Y:S03]  /*4040*/  BSSY.RECONVERGENT B1, `(.L_x_228) ;  /* 0x0000099000017945 */ /* 0x000fe60003800200 */
[----:B------:R-:W-:-:S13]  /*4050*/  ISETP.GE.AND.EX P0, PT, R3, R12, PT, P0 ;  /* 0x0000000c0300720c */ /* 0x000fda0003f06300 */
[----:B------:R-:W-:Y:S05]  /*4060*/  @P0 BRA `(.L_x_245) ;  /* 0x0000000800580947 */ /* 0x000fea0003800000 */
[----:B------:R-:W-:-:S05]  /*4070*/  IMAD.IADD R12, R15, 0x1, -R2 ;  /* 0x000000010f0c7824 */ /* 0x000fca00078e0a02 */
[----:B------:R-:W-:-:S13]  /*4080*/  ISETP.GE.AND P0, PT, R5, R12, PT ;  /* 0x0000000c0500720c */ /* 0x000fda0003f06270 */
[----:B------:R-:W-:Y:S05]  /*4090*/  @P0 BRA `(.L_x_245) ;  /* 0x00000008004c0947 */ /* 0x000fea0003800000 */
[----:B------:R-:W-:Y:S01]  /*40a0*/  LOP3.LUT R16, RZ, R5, RZ, 0x33, !PT ;  /* 0x00000005ff107212 */ /* 0x000fe200078e33ff */
[----:B------:R-:W-:Y:S03]  /*40b0*/  BSSY.RECONVERGENT B2, `(.L_x_246) ;  /* 0x000002d000027945 */ /* 0x000fe60003800200 */
[----:B------:R-:W-:Y:S01]  /*40c0*/  IADD3 R16, PT, PT, -R2, R15, R16 ;  /* 0x0000000f02107210 */ /* 0x000fe20007ffe110 */
[----:B------:R-:W-:-:S03]  /*40d0*/  IMAD.MOV.U32 R15, RZ, RZ, R5 ;  /* 0x000000ffff0f7224 */ /* 0x000fc600078e0005 */
[----:B------:R-:W-:-:S04]  /*40e0*/  LOP3.LUT R6, R16, 0x300, RZ, 0xc0, !PT ;  /* 0x0000030010067812 */ /* 0x000fc800078ec0ff */
[----:B------:R-:W-:-:S13]  /*40f0*/  ISETP.NE.AND P0, PT, R6, 0x300, PT ;  /* 0x000003000600780c */ /* 0x000fda0003f05270 */
[----:B------:R-:W-:Y:S05]  /*4100*/  @!P0 BRA `(.L_x_247) ;  /* 0x00000000009c8947 */ /* 0x000fea0003800000 */
[----:B------:R-:W-:Y:S01]  /*4110*/  IADD3 R18, P0, PT, R5, R2, RZ ;  /* 0x0000000205127210 */ /* 0x000fe20007f1e0ff */
[----:B------:R-:W-:Y:S01]  /*4120*/  IMAD.MOV.U32 R15, RZ, RZ, R5 ;  /* 0x000000ffff0f7224 */ /* 0x000fe200078e0005 */
[----:B------:R-:W-:Y:S02]  /*4130*/  LEA.HI R6, R16, 0x1, RZ, 0x18 ;  /* 0x0000000110067811 */ /* 0x000fe400078fc0ff */
[C---:B------:R-:W-:Y:S01]  /*4140*/  LEA R17, P1, R18.reuse, R10, 0x2 ;  /* 0x0000000a12117211 */ /* 0x040fe200078210ff */
[----:B------:R-:W-:Y:S01]  /*4150*/  IMAD.X R7, RZ, RZ, R3, P0 ;  /* 0x000000ffff077224 */ /* 0x000fe200000e0603 */
[----:B------:R-:W-:Y:S02]  /*4160*/  IADD3 R20, P0, PT, R18, R13, RZ ;  /* 0x0000000d12147210 */ /* 0x000fe40007f1e0ff */
[----:B------:R-:W-:Y:S02]  /*4170*/  LOP3.LUT R6, R6, 0x3, RZ, 0xc0, !PT ;  /* 0x0000000306067812 */ /* 0x000fe400078ec0ff */
[----:B------:R-:W-:Y:S01]  /*4180*/  LEA.HI.X R18, R18, R11, R7, 0x2, P1 ;  /* 0x0000000b12127211 */ /* 0x000fe200008f1407 */
[----:B------:R-:W-:-:S02]  /*4190*/  IMAD.X R14, R7, 0x1, R14, P0 ;  /* 0x00000001070e7824 */ /* 0x000fc400000e060e */
[----:B------:R-:W-:-:S07]  /*41a0*/  IMAD.MOV R10, RZ, RZ, -R6 ;  /* 0x000000ffff0a7224 */ /* 0x000fce00078e0a06 */
.L_x_250:
[----:B------:R-:W-:Y:S02]  /*41b0*/  IMAD.MOV.U32 R6, RZ, RZ, R17 ;  /* 0x000000ffff067224 */ /* 0x000fe400078e0011 */
[----:B------:R-:W-:-:S05]  /*41c0*/  IMAD.MOV.U32 R7, RZ, RZ, R18 ;  /* 0x000000ffff077224 */ /* 0x000fca00078e0012 */
[----:B------:R-:W2:Y:S01]  /*41d0*/  LDG.E R22, desc[UR10][R6.64] ;  /* 0x0000000a06167981 */ /* 0x000ea2000c1e1900 */
[----:B------:R-:W-:Y:S01]  /*41e0*/  VIADD R10, R10, 0x1 ;  /* 0x000000010a0a7836 */ /* 0x000fe20000000000 */
[----:B------:R-:W-:Y:S01]  /*41f0*/  BSSY.RECONVERGENT B3, `(.L_x_248) ;  /* 0x0000013000037945 */ /* 0x000fe20003800200 */
[----:B------:R-:W-:-:S03]  /*4200*/  IADD3 R17, P3, PT, R17, 0x400, RZ ;  /* 0x0000040011117810 */ /* 0x000fc60007f7e0ff */
[----:B------:R-:W-:Y:S02]  /*4210*/  ISETP.NE.AND P2, PT, R10, RZ, PT ;  /* 0x000000ff0a00720c */ /* 0x000fe40003f45270 */
[----:B--2---:R-:W-:-:S13]  /*4220*/  FSETP.GEU.AND P0, PT, R9, R22, PT ;  /* 0x000000160900720b */ /* 0x004fda0003f0e000 */
        /* <DEDUP_REMOVED lines=15> */
.L_x_249:
[----:B------:R-:W-:Y:S05]  /*4320*/  BSYNC.RECONVERGENT B3 ;  /* 0x0000000000037941 */ /* 0x000fea0003800200 */
.L_x_248:
[----:B------:R-:W-:Y:S01]  /*4330*/  IADD3 R20, P0, PT, R20, 0x100, RZ ;  /* 0x0000010014147810 */ /* 0x000fe20007f1e0ff */
[----:B------:R-:W-:Y:S02]  /*4340*/  VIADD R15, R15, 0x100 ;  /* 0x000001000f0f7836 */ /* 0x000fe40000000000 */
[----:B------:R-:W-:Y:S02]  /*4350*/  IMAD.X R18, RZ, RZ, R18, P3 ;  /* 0x000000ffff127224 */ /* 0x000fe400018e0612 */
[----:B------:R-:W-:Y:S01]  /*4360*/  IMAD.X R14, RZ, RZ, R14, P0 ;  /* 0x000000ffff0e7224 */ /* 0x000fe200000e060e */
[----:B------:R-:W-:Y:S07]  /*4370*/  @P2 BRA `(.L_x_250) ;  /* 0xfffffffc008c2947 */ /* 0x000fee000383ffff */
.L_x_247:
[----:B------:R-:W-:Y:S05]  /*4380*/  BSYNC.RECONVERGENT B2 ;  /* 0x0000000000027941 */ /* 0x000fea0003800200 */
.L_x_246:
[----:B------:R-:W-:-:S13]  /*4390*/  ISETP.GE.U32.AND P0, PT, R16, 0x300, PT ;  /* 0x000003001000780c */ /* 0x000fda0003f06070 */
[----:B------:R-:W-:Y:S05]  /*43a0*/  @!P0 BRA `(.L_x_245) ;  /* 0x0000000400888947 */ /* 0x000fea0003800000 */
[----:B------:R-:W0:Y:S01]  /*43b0*/  LDC.64 R10, c[0x0][0x380] ;  /* 0x0000e000ff0a7b82 */ /* 0x000e220000000a00 */
[----:B------:R-:W-:-:S07]  /*43c0*/  VIADD R13, R15, 0x200 ;  /* 0x000002000f0d7836 */ /* 0x000fce0000000000 */
[----:B------:R-:W1:Y:S02]  /*43d0*/  LDC.64 R6, c[0x0][0x388] ;  /* 0x0000e200ff067b82 */ /* 0x000e640000000a00 */
.L_x_259:
[----:B------:R-:W-:-:S05]  /*43e0*/  VIADD R15, R13, 0xfffffe00 ;  /* 0xfffffe000d0f7836 */ /* 0x000fca0000000000 */
[----:B------:R-:W-:-:S05]  /*43f0*/  IADD3 R21, P0, PT, R15, R2, RZ ;  /* 0x000000020f157210 */ /* 0x000fca0007f1e0ff */
[----:B------:R-:W-:Y:S01]  /*4400*/  IMAD.X R22, RZ, RZ, R3, P0 ;  /* 0x000000ffff167224 */ /* 0x000fe200000e0603 */
[----:B0-----:R-:W-:-:S04]  /*4410*/  LEA R16, P0, R21, R10, 0x2 ;  /* 0x0000000a15107211 */ /* 0x001fc800078010ff */
[----:B------:R-:W-:-:S05]  /*4420*/  LEA.HI.X R17, R21, R11, R22, 0x2, P0 ;  /* 0x0000000b15117211 */ /* 0x000fca00000f1416 */
[----:B------:R-:W2:Y:S04]  /*4430*/  LDG.E R24, desc[UR10][R16.64] ;  /* 0x0000000a10187981 */ /* 0x000ea8000c1e1900 */
[----:B------:R0:W5:Y:S04]  /*4440*/  LDG.E R18, desc[UR10][R16.64+0x400] ;  /* 0x0004000a10127981 */ /* 0x000168000c1e1900 */
        /* <DEDUP_REMOVED lines=22> */
.L_x_252:
[----:B------:R-:W-:Y:S05]  /*45b0*/  BSYNC.RECONVERGENT B2 ;  /* 0x0000000000027941 */ /* 0x000fea0003800200 */
.L_x_251:
[----:B-----5:R-:W-:Y:S01]  /*45c0*/  FSETP.GEU.AND P0, PT, R19, R18, PT ;  /* 0x000000121300720b */ /* 0x020fe20003f0e000 */
[----:B------:R-:W-:Y:S01]  /*45d0*/  BSSY.RECONVERGENT B2, `(.L_x_253) ;  /* 0x0000013000027945 */ /* 0x000fe20003800200 */
[----:B------:R-:W-:Y:S01]  /*45e0*/  IADD3 R16, P1, P2, R2, R6, R23 ;  /* 0x0000000602107210 */ /* 0x000fe20007a3e017 */
[----:B------:R-:W-:Y:S02]  /*45f0*/  VIADD R17, R13, 0x100 ;  /* 0x000001000d117836 */ /* 0x000fe40000000000 */
[----:B------:R-:W-:Y:S01]  /*4600*/  IMAD.MOV.U32 R9, RZ, RZ, R19 ;  /* 0x000000ffff097224 */ /* 0x000fe200078e0013 */
[----:B------:R-:W-:Y:S01]  /*4610*/  IADD3.X R23, PT, PT, R3, R7, RZ, P1, P2 ;  /* 0x0000000703177210 */ /* 0x000fe20000fe44ff */
[----:B------:R-:W-:Y:S02]  /*4620*/  IMAD.MOV.U32 R4, RZ, RZ, R21 ;  /* 0x000000ffff047224 */ /* 0x000fe400078e0015 */
        /* <DEDUP_REMOVED lines=13> */
.L_x_254:
[----:B------:R-:W-:Y:S05]  /*4700*/  BSYNC.RECONVERGENT B2 ;  /* 0x0000000000027941 */ /* 0x000fea0003800200 */
.L_x_253:
[----:B------:R-:W-:Y:S01]  /*4710*/  FSETP.GEU.AND P0, PT, R9, R14, PT ;  /* 0x0000000e0900720b */ /* 0x000fe20003f0e000 */
[----:B------:R-:W-:Y:S01]  /*4720*/  BSSY.RECONVERGENT B2, `(.L_x_255) ;  /* 0x0000013000027945 */ /* 0x000fe20003800200 */
[CC--:B------:R-:W-:Y:S01]  /*4730*/  IADD3 R19, P1, P4, R2.reuse, R6.reuse, R13 ;  /* 0x0000000602137210 */ /* 0x0c0fe20007c3e00d */
[----:B------:R-:W-:Y:S01]  /*4740*/  IMAD.MOV.U32 R16, RZ, RZ, R9 ;  /* 0x000000ffff107224 */ /* 0x000fe200078e0009 */
[----:B------:R-:W-:Y:S01]  /*4750*/  IADD3 R20, P2, P3, R2, R6, R17 ;  /* 0x0000000602147210 */ /* 0x000fe20007b5e011 */
        /* <DEDUP_REMOVED lines=15> */
.L_x_256:
[----:B------:R-:W-:Y:S05]  /*4850*/  BSYNC.RECONVERGENT B2 ;  /* 0x0000000000027941 */ /* 0x000fea0003800200 */
.L_x_255:
[----:B------:R-:W-:Y:S01]  /*4860*/  FSETP.GEU.AND P0, PT, R16, R15, PT ;  /* 0x0000000f1000720b */ /* 0x000fe20003f0e000 */
[----:B------:R-:W-:Y:S01]  /*4870*/  BSSY.RECONVERGENT B2, `(.L_x_257) ;  /* 0x0000011000027945 */ /* 0x000fe20003800200 */
[----:B------:R-:W-:Y:S01]  /*4880*/  IADD3.X R19, PT, PT, R3, R7, RZ, P2, P3 ;  /* 0x0000000703137210 */ /* 0x000fe200017e64ff */
        /* <DEDUP_REMOVED lines=15> */
.L_x_258:
[----:B------:R-:W-:Y:S05]  /*4980*/  BSYNC.RECONVERGENT B2 ;  /* 0x0000000000027941 */ /* 0x000fea0003800200 */
.L_x_257:
[C---:B------:R-:W-:Y:S02]  /*4990*/  VIADD R15, R13.reuse, 0x200 ;  /* 0x000002000d0f7836 */ /* 0x040fe40000000000 */
[----:B------:R-:W-:-:S03]  /*49a0*/  VIADD R13, R13, 0x400 ;  /* 0x000004000d0d7836 */ /* 0x000fc60000000000 */
[----:B------:R-:W-:-:S13]  /*49b0*/  ISETP.GE.AND P0, PT, R15, R12, PT ;  /* 0x0000000c0f00720c */ /* 0x000fda0003f06270 */
[----:B------:R-:W-:Y:S05]  /*49c0*/  @!P0 BRA `(.L_x_259) ;  /* 0xfffffff800848947 */ /* 0x000fea000383ffff */
.L_x_245:
[----:B------:R-:W-:Y:S05]  /*49d0*/  BSYNC.RECONVERGENT B1 ;  /* 0x0000000000017941 */ /* 0x000fea0003800200 */
.L_x_228:
        /* <DEDUP_REMOVED lines=22> */
.L_x_261:
[----:B------:R-:W-:Y:S05]  /*4b40*/  BSYNC.RECONVERGENT B1 ;  /* 0x0000000000017941 */ /* 0x000fea0003800200 */
.L_x_260:
        /* <DEDUP_REMOVED lines=21> */
.L_x_263:
[----:B------:R-:W-:Y:S05]  /*4ca0*/  BSYNC.RECONVERGENT B1 ;  /* 0x0000000000017941 */ /* 0x000fea0003800200 */
.L_x_262:
        /* <DEDUP_REMOVED lines=21> */
.L_x_265:
[----:B------:R-:W-:Y:S05]  /*4e00*/  BSYNC.RECONVERGENT B1 ;  /* 0x0000000000017941 */ /* 0x000fea0003800200 */
.L_x_264:
        /* <DEDUP_REMOVED lines=21> */
.L_x_267:
[----:B------:R-:W-:Y:S05]  /*4f60*/  BSYNC.RECONVERGENT B1 ;  /* 0x0000000000017941 */ /* 0x000fea0003800200 */
.L_x_266:
        /* <DEDUP_REMOVED lines=22> */
.L_x_269:
[----:B------:R-:W-:Y:S05]  /*50d0*/  BSYNC.RECONVERGENT B1 ;  /* 0x0000000000017941 */ /* 0x000fea0003800200 */
.L_x_268:
[----:B------:R-:W-:Y:S04]  /*50e0*/  BSSY.RECONVERGENT B1, `(.L_x_270) ;  /* 0x000000c000017945 */ /* 0x000fe80003800200 */
[----:B------:R-:W-:Y:S05]  /*50f0*/  @P3 BRA `(.L_x_271) ;  /* 0x0000000000283947 */ /* 0x000fea0003800000 */
[----:B------:R-:W0:Y:S01]  /*5100*/  S2R R8, SR_CgaCtaId ;  /* 0x0000000000087919 */ /* 0x000e220000008800 */
[----:B------:R-:W-:Y:S02]  /*5110*/  MOV R7, 0x400 ;  /* 0x0000040000077802 */ /* 0x000fe40000000f00 */
[----:B------:R-:W-:-:S04]  /*5120*/  SHF.R.U32.HI R6, RZ, 0x1, R5 ;  /* 0x00000001ff067819 */ /* 0x000fc80000011605 */
[----:B------:R-:W-:Y:S02]  /*5130*/  LOP3.LUT R6, R6, 0x1f0, RZ, 0xc0, !PT ;  /* 0x000001f006067812 */ /* 0x000fe400078ec0ff */
[----:B0-----:R-:W-:-:S05]  /*5140*/  LEA R7, R8, R7, 0x18 ;  /* 0x0000000708077211 */ /* 0x001fca00078ec0ff */
[----:B------:R-:W-:Y:S02]  /*5150*/  IMAD.IADD R9, R6, 0x1, R7 ;  /* 0x0000000106097824 */ /* 0x000fe400078e0207 */
[----:B------:R-:W-:Y:S02]  /*5160*/  IMAD.MOV.U32 R6, RZ, RZ, R3 ;  /* 0x000000ffff067224 */ /* 0x000fe400078e0003 */
[----:B------:R-:W-:Y:S01]  /*5170*/  IMAD.MOV.U32 R7, RZ, RZ, R2 ;  /* 0x000000ffff077224 */ /* 0x000fe200078e0002 */
[----:B------:R0:W-:Y:S04]  /*5180*/  STS [R9+0x8], R4 ;  /* 0x0000080409007388 */ /* 0x0001e80000000800 */
[----:B------:R0:W-:Y:S02]  /*5190*/  STS.64 [R9+0x10], R6 ;  /* 0x0000100609007388 */ /* 0x0001e40000000a00 */
.L_x_271:
[----:B------:R-:W-:Y:S05]  /*51a0*/  BSYNC.RECONVERGENT B1 ;  /* 0x0000000000017941 */ /* 0x000fea0003800200 */
.L_x_270:
        /* <DEDUP_REMOVED lines=24> */
[CC--:B------:R-:W-:Y:S02]  /*5330*/  @P3 ISETP.LT.U32.AND P1, PT, R3.reuse, R10.reuse, PT ;  /* 0x0000000a0300320c */ /* 0x0c0fe40003f21070 */
[CC--:B------:R-:W-:Y:S02]  /*5340*/  @P3 ISETP.GE.AND.EX P0, PT, R2.reuse, R11.reuse, PT, P0 ;  /* 0x0000000b0200320c */ /* 0x0c0fe40003f06300 */
[----:B------:R-:W-:Y:S02]  /*5350*/  @P3 ISETP.LT.AND.EX P1, PT, R2, R11, PT, P1 ;  /* 0x0000000b0200320c */ /* 0x000fe40003f21310 */
[----:B------:R-:W-:Y:S02]  /*5360*/  @P3 FSEL R12, R4, R13, !P0 ;  /* 0x0000000d040c3208 */ /* 0x000fe40004000000 */
[----:B------:R-:W-:-:S02]  /*5370*/  @P3 SEL R10, R3, R10, P1 ;  /* 0x0000000a030a3207 */ /* 0x000fc40000800000 */
[----:B------:R-:W-:-:S07]  /*5380*/  @P3 SEL R14, R2, R11, P1 ;  /* 0x0000000b020e3207 */ /* 0x000fce0000800000 */
.L_x_273:
[----:B------:R-:W-:Y:S05]  /*5390*/  BSYNC.RECONVERGENT B1 ;  /* 0x0000000000017941 */ /* 0x000fea0003800200 */
.L_x_272:
        /* <DEDUP_REMOVED lines=11> */
[-C--:B------:R-:W-:Y:S02]  /*5450*/  @P3 ISETP.LT.U32.AND P1, PT, R10, R2.reuse, PT ;  /* 0x000000020a00320c */ /* 0x080fe40003f21070 */
[CC--:B------:R-:W-:Y:S02]  /*5460*/  @P3 ISETP.GE.AND.EX P0, PT, R14.reuse, R3.reuse, PT, P0 ;  /* 0x000000030e00320c */ /* 0x0c0fe40003f06300 */
[----:B------:R-:W-:Y:S02]  /*5470*/  @P3 ISETP.LT.AND.EX P1, PT, R14, R3, PT, P1 ;  /* 0x000000030e00320c */ /* 0x000fe40003f21310 */
[----:B------:R-:W-:Y:S02]  /*5480*/  @P3 FSEL R4, R12, R15, !P0 ;  /* 0x0000000f0c043208 */ /* 0x000fe40004000000 */
[----:B------:R-:W-:-:S02]  /*5490*/  @P3 SEL R11, R10, R2, P1 ;  /* 0x000000020a0b3207 */ /* 0x000fc40000800000 */
[----:B------:R-:W-:-:S07]  /*54a0*/  @P3 SEL R3, R14, R3, P1 ;  /* 0x000000030e033207 */ /* 0x000fce0000800000 */
.L_x_275:
[----:B------:R-:W-:Y:S05]  /*54b0*/  BSYNC.RECONVERGENT B1 ;  /* 0x0000000000017941 */ /* 0x000fea0003800200 */
.L_x_274:
        /* <DEDUP_REMOVED lines=18> */
.L_x_277:
[----:B------:R-:W-:Y:S05]  /*55e0*/  BSYNC.RECONVERGENT B1 ;  /* 0x0000000000017941 */ /* 0x000fea0003800200 */
.L_x_276:
        /* <DEDUP_REMOVED lines=18> */
.L_x_279:
[----:B------:R-:W-:Y:S05]  /*5710*/  BSYNC.RECONVERGENT B1 ;  /* 0x0000000000017941 */ /* 0x000fea0003800200 */
.L_x_278:
        /* <DEDUP_REMOVED lines=18> */
.L_x_281:
[----:B------:R-:W-:Y:S05]  /*5840*/  BSYNC.RECONVERGENT B1 ;  /* 0x0000000000017941 */ /* 0x000fea0003800200 */
.L_x_280:
        /* <DEDUP_REMOVED lines=18> */
.L_x_283:
[----:B------:R-:W-:Y:S05]  /*5970*/  BSYNC.RECONVERGENT B1 ;  /* 0x0000000000017941 */ /* 0x000fea0003800200 */
.L_x_282:
        /* <DEDUP_REMOVED lines=17> */
.L_x_187:
[----:B------:R-:W-:Y:S05]  /*5a90*/  BSYNC.RECONVERGENT B0 ;  /* 0x0000000000007941 */ /* 0x000fea0003800200 */
.L_x_154:
[----:B------:R-:W-:Y:S05]  /*5aa0*/  @P2 EXIT ;  /* 0x000000000000294d */ /* 0x000fea0003800000 */
[----:B0-----:R-:W0:Y:S01]  /*5ab0*/  LDC.64 R6, c[0x0][0x390] ;  /* 0x0000e400ff067b82 */ /* 0x001e220000000a00 */
[----:B------:R-:W-:-:S04]  /*5ac0*/  LOP3.LUT R3, R3, R2, RZ, 0x3c, !PT ;  /* 0x0000000203037212 */ /* 0x000fc800078e3cff */
[----:B------:R-:W-:-:S04]  /*5ad0*/  LOP3.LUT R2, R3, R2, RZ, 0x3c, !PT ;  /* 0x0000000203027212 */ /* 0x000fc800078e3cff */
[----:B------:R-:W-:Y:S01]  /*5ae0*/  LOP3.LUT R3, R3, R2, RZ, 0x3c, !PT ;  /* 0x0000000203037212 */ /* 0x000fe200078e3cff */
[----:B0-----:R-:W-:-:S05]  /*5af0*/  IMAD.WIDE.U32 R6, R0, 0x10, R6 ;  /* 0x0000001000067825 */ /* 0x001fca00078e0006 */
[----:B------:R-:W-:Y:S04]  /*5b00*/  STG.E.64 desc[UR10][R6.64+0x8], R2 ;  /* 0x0000080206007986 */ /* 0x000fe8000c101b0a */
[----:B------:R-:W-:Y:S01]  /*5b10*/  STG.E desc[UR10][R6.64], R4 ;  /* 0x0000000406007986 */ /* 0x000fe2000c10190a */
[----:B------:R-:W-:Y:S05]  /*5b20*/  EXIT ;  /* 0x000000000000794d */ /* 0x000fea0003800000 */
.L_x_284:
        /* <DEDUP_REMOVED lines=13> */
.L_x_812:


//--------------------- .text._ZN6thrust24THRUST_300001_SM_1000_NS8cuda_cub4core6detail13_kernel_agentINS1_8__reduce11ReduceAgentINS0_12zip_iteratorIN4cuda3std3__45tupleIJNS0_6detail15normal_iteratorINS0_10device_ptrIfEEEENS0_17counting_iteratorIlNS0_11use_defaultESI_SI_EEEEEEEPNSB_IJflEEESM_lNS1_9__extrema9arg_min_fIflNSA_4lessIfEEEEEEJSL_SN_lSS_EEEvDpT0_ --------------------------
	.section	.text._ZN6thrust24THRUST_300001_SM_1000_NS8cuda_cub4core6detail13_kernel_agentINS1_8__reduce11ReduceAgentINS0_12zip_iteratorIN4cuda3std3__45tupleIJNS0_6detail15normal_iteratorINS0_10device_ptrIfEEEENS0_17counting_iteratorIlNS0_11use_defaultESI_SI_EEEEEEEPNSB_IJflEEESM_lNS1_9__extrema9arg_min_fIflNSA_4lessIfEEEEEEJSL_SN_lSS_EEEvDpT0_,"ax",@progbits
	.align	128
        .global         _ZN6thrust24THRUST_300001_SM_1000_NS8cuda_cub4core6detail13_kernel_agentINS1_8__reduce11ReduceAgentINS0_12zip_iteratorIN4cuda3std3__45tupleIJNS0_6detail15normal_iteratorINS0_10device_ptrIfEEEENS0_17counting_iteratorIlNS0_11use_defaultESI_SI_EEEEEEEPNSB_IJflEEESM_lNS1_9__extrema9arg_min_fIflNSA_4lessIfEEEEEEJSL_SN_lSS_EEEvDpT0_
        .type           _ZN6thrust24THRUST_300001_SM_1000_NS8cuda_cub4core6detail13_kernel_agentINS1_8__reduce11ReduceAgentINS0_12zip_iteratorIN4cuda3std3__45tupleIJNS0_6detail15normal_iteratorINS0_10device_ptrIfEEEENS0_17counting_iteratorIlNS0_11use_defaultESI_SI_EEEEEEEPNSB_IJflEEESM_lNS1_9__extrema9arg_min_fIflNSA_4lessIfEEEEEEJSL_SN_lSS_EEEvDpT0_,@function
        .size           _ZN6thrust24THRUST_300001_SM_1000_NS8cuda_cub4core6detail13_kernel_agentINS1_8__reduce11ReduceAgentINS0_12zip_iteratorIN4cuda3std3__45tupleIJNS0_6detail15normal_iteratorINS0_10device_ptrIfEEEENS0_17counting_iteratorIlNS0_11use_defaultESI_SI_EEEEEEEPNSB_IJflEEESM_lNS1_9__extrema9arg_min_fIflNSA_4lessIfEEEEEEJSL_SN_lSS_EEEvDpT0_,(.L_x_813 - _ZN6thrust24THRUST_300001_SM_1000_NS8cuda_cub4core6detail13_kernel_agentINS1_8__reduce11ReduceAgentINS0_12zip_iteratorIN4cuda3std3__45tupleIJNS0_6detail15normal_iteratorINS0_10device_ptrIfEEEENS0_17counting_iteratorIlNS0_11use_defaultESI_SI_EEEEEEEPNSB_IJflEEESM_lNS1_9__extrema9arg_min_fIflNSA_4lessIfEEEEEEJSL_SN_lSS_EEEvDpT0_)
        .other          _ZN6thrust24THRUST_300001_SM_1000_NS8cuda_cub4core6detail13_kernel_agentINS1_8__reduce11ReduceAgentINS0_12zip_iteratorIN4cuda3std3__45tupleIJNS0_6detail15normal_iteratorINS0_10device_ptrIfEEEENS0_17counting_iteratorIlNS0_11use_defaultESI_SI_EEEEEEEPNSB_IJflEEESM_lNS1_9__extrema9arg_min_fIflNSA_4lessIfEEEEEEJSL_SN_lSS_EEEvDpT0_,@"STO_CUDA_ENTRY STV_DEFAULT"
_ZN6thrust24THRUST_300001_SM_1000_NS8cuda_cub4core6detail13_kernel_agentINS1_8__reduce11ReduceAgentINS0_12zip_iteratorIN4cuda3std3__45tupleIJNS0_6detail15normal_iteratorINS0_10device_ptrIfEEEENS0_17counting_iteratorIlNS0_11use_defaultESI_SI_EEEEEEEPNSB_IJflEEESM_lNS1_9__extrema9arg_min_fIflNSA_4lessIfEEEEEEJSL_SN_lSS_EEEvDpT0_:
.text._ZN6thrust24THRUST_300001_SM_1000_NS8cuda_cub4core6detail13_kernel_agentINS1_8__reduce11ReduceAgentINS0_12zip_iteratorIN4cuda3std3__45tupleIJNS0_6detail15normal_iteratorINS0_10device_ptrIfEEEENS0_17counting_iteratorIlNS0_11use_defaultESI_SI_EEEEEEEPNSB_IJflEEESM_lNS1_9__extrema9arg_min_fIflNSA_4lessIfEEEEEEJSL_SN_lSS_EEEvDpT0_:
[----:B------:R-:W-:Y:S01]  /*0000*/  LDC R1, c[0x0][0x37c] ;  /* 0x0000df00ff017b82 */ /* 0x000fe20000000800 */
[----:B------:R-:W0:Y:S02]  /*0010*/  LDCU.64 UR4, c[0x0][0x398] ;  /* 0x00007300ff0477ac */ /* 0x000e240008000a00 */
[----:B0-----:R-:W-:-:S04]  /*0020*/  ISETP.NE.U32.AND P0, PT, RZ, UR4, PT ;  /* 0x00000004ff007c0c */ /* 0x001fc8000bf05070 */
[----:B------:R-:W-:-:S13]  /*0030*/  ISETP.NE.AND.EX P0, PT, RZ, UR5, PT, P0 ;  /* 0x00000005ff007c0c */ /* 0x000fda000bf05300 */
[----:B------:R-:W-:Y:S05]  /*0040*/  @!P0 EXIT ;  /* 0x000000000000894d */ /* 0x000fea0003800000 */
[----:B------:R-:W-:Y:S01]  /*0050*/  UISETP.GT.U32.AND UP0, UPT, UR4, 0x4ff, UPT ;  /* 0x000004ff0400788c */ /* 0x000fe2000bf04070 */
[----:B------:R-:W-:Y:S01]  /*0060*/  BSSY.RECONVERGENT B0, `(.L_x_285) ;  /* 0x0000558000007945 */ /* 0x000fe20003800200 */
[----:B------:R-:W0:Y:S02]  /*0070*/  LDCU.64 UR8, c[0x0][0x358] ;  /* 0x00006b00ff0877ac */ /* 0x000e240008000a00 */
[----:B------:R-:W-:-:S09]  /*0080*/  UISETP.GT.AND.EX UP0, UPT, UR5, URZ, UPT, UP0 ;  /* 0x000000ff0500728c */ /* 0x000fd2000bf04300 */
        /* <DEDUP_REMOVED lines=9> */
[----:B------:R-:W1:Y:S01]  /*0120*/  LDC.64 R4, c[0x0][0x380] ;  /* 0x0000e000ff047b82 */ /* 0x000e620000000a00 */
[----:B------:R-:W2:Y:S01]  /*0130*/  LDCU.64 UR6, c[0x0][0x388] ;  /* 0x00007100ff0677ac */ /* 0x000ea20008000a00 */
[----:B-1----:R-:W-:-:S06]  /*0140*/  IMAD.WIDE.U32 R4, R0, 0x4, R4 ;  /* 0x0000000400047825 */ /* 0x002fcc00078e0004 */
[----:B0-----:R1:W5:Y:S01]  /*0150*/  LDG.E R4, desc[UR8][R4.64] ;  /* 0x0000000804047981 */ /* 0x001362000c1e1900 */
[C---:B--2---:R-:W-:Y:S01]  /*0160*/  IADD3 R3, P0, PT, R0.reuse, UR6, RZ ;  /* 0x0000000600037c10 */ /* 0x044fe2000ff1e0ff */
[----:B------:R-:W-:-:S04]  /*0170*/  VIADD R11, R0, 0x100 ;  /* 0x00000100000b7836 */ /* 0x000fc80000000000 */
[----:B------:R-:W-:-:S08]  /*0180*/  IMAD.X R2, RZ, RZ, UR7, P0 ;  /* 0x00000007ff027e24 */ /* 0x000fd000080e06ff */
.L_x_288:
[----:B0-----:R-:W-:Y:S05]  /*0190*/  BSYNC.RECONVERGENT B1 ;  /* 0x0000000000017941 */ /* 0x001fea0003800200 */
.L_x_287:
        /* <DEDUP_REMOVED lines=10> */
[----:B------:R-:W1:Y:S01]  /*0240*/  LDCU.64 UR6, c[0x0][0x388] ;  /* 0x00007100ff0677ac */ /* 0x000e620008000a00 */
[----:B------:R-:W-:-:S04]  /*0250*/  LEA.HI R5, R14, 0x1, RZ, 0x18 ;  /* 0x000000010e057811 */ /* 0x000fc800078fc0ff */
[----:B------:R-:W-:-:S05]  /*0260*/  LOP3.LUT R5, R5, 0x3, RZ, 0xc0, !PT ;  /* 0x0000000305057812 */ /* 0x000fca00078ec0ff */
[----:B------:R-:W-:Y:S01]  /*0270*/  IMAD.MOV R5, RZ, RZ, -R5 ;  /* 0x000000ffff057224 */ /* 0x000fe200078e0a05 */
[C---:B-1----:R-:W-:Y:S01]  /*0280*/  IADD3 R12, P0, PT, R11.reuse, UR6, RZ ;  /* 0x000000060b0c7c10 */ /* 0x042fe2000ff1e0ff */
[----:B0-----:R-:W-:-:S04]  /*0290*/  IMAD.WIDE.U32 R6, R11, 0x4, R6 ;  /* 0x000000040b067825 */ /* 0x001fc800078e0006 */
[----:B------:R-:W-:Y:S02]  /*02a0*/  IMAD.MOV.U32 R9, RZ, RZ, R6 ;  /* 0x000000ffff097224 */ /* 0x000fe400078e0006 */
[----:B------:R-:W-:Y:S02]  /*02b0*/  IMAD.MOV.U32 R10, RZ, RZ, R7 ;  /* 0x000000ffff0a7224 */ /* 0x000fe400078e0007 */
[----:B------:R-:W-:-:S07]  /*02c0*/  IMAD.X R13, RZ, RZ, UR7, P0 ;  /* 0x00000007ff0d7e24 */ /* 0x000fce00080e06ff */
.L_x_295:
        /* <DEDUP_REMOVED lines=17> */
[CC--:B------:R-:W-:Y:S02]  /*03e0*/  @P4 ISETP.LT.U32.AND P0, PT, R7.reuse, R12.reuse, PT ;  /* 0x0000000c0700420c */ /* 0x0c0fe40003f01070 */
[CC--:B------:R-:W-:Y:S02]  /*03f0*/  @P4 ISETP.GE.AND.EX P1, PT, R8.reuse, R13.reuse, PT, P1 ;  /* 0x0000000d0800420c */ /* 0x0c0fe40003f26310 */
[----:B------:R-:W-:Y:S02]  /*0400*/  @P4 ISETP.LT.AND.EX P0, PT, R8, R13, PT, P0 ;  /* 0x0000000d0800420c */ /* 0x000fe40003f01300 */
[----:B------:R-:W-:Y:S02]  /*0410*/  @P4 FSEL R4, R6, R15, !P1 ;  /* 0x0000000f06044208 */ /* 0x000fe40004800000 */
[----:B------:R-:W-:-:S02]  /*0420*/  @P4 SEL R3, R7, R12, P0 ;  /* 0x0000000c07034207 */ /* 0x000fc40000000000 */
[----:B------:R-:W-:-:S07]  /*0430*/  @P4 SEL R2, R8, R13, P0 ;  /* 0x0000000d08024207 */ /* 0x000fce0000000000 */
.L_x_294:
[----:B------:R-:W-:Y:S05]  /*0440*/  BSYNC.RECONVERGENT B3 ;  /* 0x0000000000037941 */ /* 0x000fea0003800200 */
.L_x_293:
[----:B------:R-:W-:Y:S01]  /*0450*/  IADD3 R12, P0, PT, R12, 0x100, RZ ;  /* 0x000001000c0c7810 */ /* 0x000fe20007f1e0ff */
[----:B------:R-:W-:Y:S02]  /*0460*/  VIADD R11, R11, 0x100 ;  /* 0x000001000b0b7836 */ /* 0x000fe40000000000 */
[----:B------:R-:W-:Y:S02]  /*0470*/  IMAD.X R10, RZ, RZ, R10, P3 ;  /* 0x000000ffff0a7224 */ /* 0x000fe400018e060a */
[----:B------:R-:W-:Y:S01]  /*0480*/  IMAD.X R13, RZ, RZ, R13, P0 ;  /* 0x000000ffff0d7224 */ /* 0x000fe200000e060d */
[----:B------:R-:W-:Y:S07]  /*0490*/  @P2 BRA `(.L_x_295) ;  /* 0xfffffffc008c2947 */ /* 0x000fee000383ffff */
.L_x_292:
[----:B------:R-:W-:Y:S05]  /*04a0*/  BSYNC.RECONVERGENT B2 ;  /* 0x0000000000027941 */ /* 0x000fea0003800200 */
.L_x_291:
[----:B------:R-:W-:-:S13]  /*04b0*/  ISETP.GE.U32.AND P0, PT, R14, 0x300, PT ;  /* 0x000003000e00780c */ /* 0x000fda0003f06070 */
[----:B------:R-:W-:Y:S05]  /*04c0*/  @!P0 BRA `(.L_x_290) ;  /* 0x00000004007c8947 */ /* 0x000fea0003800000 */
[----:B------:R-:W0:Y:S01]  /*04d0*/  LDC.64 R8, c[0x0][0x380] ;  /* 0x0000e000ff087b82 */ /* 0x000e220000000a00 */
[----:B------:R-:W-:-:S07]  /*04e0*/  VIADD R10, R11, 0x200 ;  /* 0x000002000b0a7836 */ /* 0x000fce0000000000 */
[----:B------:R-:W1:Y:S02]  /*04f0*/  LDC.64 R6, c[0x0][0x388] ;  /* 0x0000e200ff067b82 */ /* 0x000e640000000a00 */
.L_x_304:
[----:B------:R-:W-:-:S04]  /*0500*/  VIADD R15, R10, 0xfffffe00 ;  /* 0xfffffe000a0f7836 */ /* 0x000fc80000000000 */
[----:B0-----:R-:W-:-:S05]  /*0510*/  IMAD.WIDE R12, R15, 0x4, R8 ;  /* 0x000000040f0c7825 */ /* 0x001fca00078e0208 */
[----:B------:R-:W2:Y:S04]  /*0520*/  LDG.E R19, desc[UR8][R12.64] ;  /* 0x000000080c137981 */ /* 0x000ea8000c1e1900 */
[----:B-----5:R0:W5:Y:S04]  /*0530*/  LDG.E R21, desc[UR8][R12.64+0x400] ;  /* 0x000400080c157981 */ /* 0x020168000c1e1900 */
[----:B------:R0:W5:Y:S04]  /*0540*/  LDG.E R5, desc[UR8][R12.64+0x800] ;  /* 0x000800080c057981 */ /* 0x000168000c1e1900 */
[----:B------:R0:W5:Y:S01]  /*0550*/  LDG.E R11, desc[UR8][R12.64+0xc00] ;  /* 0x000c00080c0b7981 */ /* 0x000162000c1e1900 */
[----:B-1----:R-:W-:Y:S01]  /*0560*/  IADD3 R20, P1, PT, R15, R6, RZ ;  /* 0x000000060f147210 */ /* 0x002fe20007f3e0ff */
[----:B------:R-:W-:Y:S01]  /*0570*/  BSSY.RECONVERGENT B2, `(.L_x_296) ;  /* 0x0000013000027945 */ /* 0x000fe20003800200 */
[----:B------:R-:W-:-:S02]  /*0580*/  IMAD.MOV.U32 R17, RZ, RZ, R3 ;  /* 0x000000ffff117224 */ /* 0x000fc400078e0003 */
[----:B------:R-:W-:Y:S01]  /*0590*/  IMAD.MOV.U32 R18, RZ, RZ, R2 ;  /* 0x000000ffff127224 */ /* 0x000fe200078e0002 */
[----:B------:R-:W-:Y:S01]  /*05a0*/  LEA.HI.X.SX32 R15, R15, R7, 0x1, P1 ;  /* 0x000000070f0f7211 */ /* 0x000fe200008f0eff */
[----:B------:R-:W-:Y:S02]  /*05b0*/  IMAD.MOV.U32 R14, RZ, RZ, R4 ;  /* 0x000000ffff0e7224 */ /* 0x000fe400078e0004 */
[----:B------:R-:W-:Y:S01]  /*05c0*/  VIADD R16, R10, 0xffffff00 ;  /* 0xffffff000a107836 */ /* 0x000fe20000000000 */
[----:B--2---:R-:W-:-:S13]  /*05d0*/  FSETP.GEU.AND P0, PT, R4, R19, PT ;  /* 0x000000130400720b */ /* 0x004fda0003f0e000 */
[----:B0-----:R-:W-:Y:S05]  /*05e0*/  @!P0 BRA `(.L_x_297) ;  /* 0x00000000002c8947 */ /* 0x001fea0003800000 */
        /* <DEDUP_REMOVED lines=11> */
.L_x_297:
[----:B------:R-:W-:Y:S05]  /*06a0*/  BSYNC.RECONVERGENT B2 ;  /* 0x0000000000027941 */ /* 0x000fea0003800200 */
.L_x_296:
[----:B-----5:R-:W-:Y:S01]  /*06b0*/  FSETP.GEU.AND P0, PT, R14, R21, PT ;  /* 0x000000150e00720b */ /* 0x020fe20003f0e000 */
[----:B------:R-:W-:Y:S01]  /*06c0*/  BSSY.RECONVERGENT B2, `(.L_x_298) ;  /* 0x0000013000027945 */ /* 0x000fe20003800200 */
[----:B------:R-:W-:Y:S01]  /*06d0*/  IADD3 R12, P1, PT, R16, R6, RZ ;  /* 0x00000006100c7210 */ /* 0x000fe20007f3e0ff */
[----:B------:R-:W-:Y:S02]  /*06e0*/  VIADD R3, R10, 0x100 ;  /* 0x000001000a037836 */ /* 0x000fe40000000000 */
[----:B------:R-:W-:Y:S01]  /*06f0*/  IMAD.MOV.U32 R4, RZ, RZ, R17 ;  /* 0x000000ffff047224 */ /* 0x000fe200078e0011 */
[----:B------:R-:W-:Y:S01]  /*0700*/  LEA.HI.X.SX32 R13, R16, R7, 0x1, P1 ;  /* 0x00000007100d7211 */ /* 0x000fe200008f0eff */
        /* <DEDUP_REMOVED lines=14> */
.L_x_299:
[----:B------:R-:W-:Y:S05]  /*07f0*/  BSYNC.RECONVERGENT B2 ;  /* 0x0000000000027941 */ /* 0x000fea0003800200 */
.L_x_298:
[----:B------:R-:W-:Y:S01]  /*0800*/  FSETP.GEU.AND P0, PT, R2, R5, PT ;  /* 0x000000050200720b */ /* 0x000fe20003f0e000 */
[----:B------:R-:W-:Y:S01]  /*0810*/  BSSY.RECONVERGENT B2, `(.L_x_300) ;  /* 0x0000013000027945 */ /* 0x000fe20003800200 */
[CC--:B------:R-:W-:Y:S01]  /*0820*/  IADD3 R17, P1, PT, R10.reuse, R6.reuse, RZ ;  /* 0x000000060a117210 */ /* 0x0c0fe20007f3e0ff */
[----:B------:R-:W-:Y:S01]  /*0830*/  IMAD.MOV.U32 R13, RZ, RZ, R4 ;  /* 0x000000ffff0d7224 */ /* 0x000fe200078e0004 */
[----:B------:R-:W-:Y:S01]  /*0840*/  IADD3 R18, P2, PT, R3, R6, RZ ;  /* 0x0000000603127210 */ /* 0x000fe20007f5e0ff */
[----:B------:R-:W-:Y:S01]  /*0850*/  IMAD.MOV.U32 R14, RZ, RZ, R15 ;  /* 0x000000ffff0e7224 */ /* 0x000fe200078e000f */
[----:B------:R-:W-:Y:S01]  /*0860*/  LEA.HI.X.SX32 R16, R10, R7, 0x1, P1 ;  /* 0x000000070a107211 */ /* 0x000fe200008f0eff */
        /* <DEDUP_REMOVED lines=13> */
.L_x_301:
[----:B------:R-:W-:Y:S05]  /*0940*/  BSYNC.RECONVERGENT B2 ;  /* 0x0000000000027941 */ /* 0x000fea0003800200 */
.L_x_300:
[----:B------:R-:W-:Y:S01]  /*0950*/  FSETP.GEU.AND P0, PT, R12, R11, PT ;  /* 0x0000000b0c00720b */ /* 0x000fe20003f0e000 */
[----:B------:R-:W-:Y:S01]  /*0960*/  BSSY.RECONVERGENT B2, `(.L_x_302) ;  /* 0x0000011000027945 */ /* 0x000fe20003800200 */
[----:B------:R-:W-:Y:S01]  /*0970*/  LEA.HI.X.SX32 R5, R3, R7, 0x1, P2 ;  /* 0x0000000703057211 */ /* 0x000fe200010f0eff */
        /* <DEDUP_REMOVED lines=15> */
.L_x_303:
[----:B------:R-:W-:Y:S05]  /*0a70*/  BSYNC.RECONVERGENT B2 ;  /* 0x0000000000027941 */ /* 0x000fea0003800200 */
.L_x_302:
[C---:B------:R-:W-:Y:S02]  /*0a80*/  VIADD R5, R10.reuse, 0x200 ;  /* 0x000002000a057836 */ /* 0x040fe40000000000 */
[----:B------:R-:W-:-:S03]  /*0a90*/  VIADD R10, R10, 0x400 ;  /* 0x000004000a0a7836 */ /* 0x000fc60000000000 */
[----:B------:R-:W-:-:S13]  /*0aa0*/  ISETP.GE.AND P0, PT, R5, UR5, PT ;  /* 0x0000000505007c0c */ /* 0x000fda000bf06270 */
[----:B------:R-:W-:Y:S05]  /*0ab0*/  @!P0 BRA `(.L_x_304) ;  /* 0xfffffff800908947 */ /* 0x000fea000383ffff */
.L_x_290:
[----:B------:R-:W-:Y:S05]  /*0ac0*/  BSYNC.RECONVERGENT B1 ;  /* 0x0000000000017941 */ /* 0x000fea0003800200 */
.L_x_289:
[----:B------:R-:W0:Y:S02]  /*0ad0*/  LDCU UR4, c[0x0][0x398] ;  /* 0x00007300ff0477ac */ /* 0x000e240008000800 */
[----:B0-----:R-:W-:-:S09]  /*0ae0*/  UISETP.GE.AND UP0, UPT, UR4, 0x100, UPT ;  /* 0x000001000400788c */ /* 0x001fd2000bf06270 */
[----:B------:R-:W-:Y:S05]  /*0af0*/  BRA.U !UP0, `(.L_x_305) ;  /* 0x00000011083c7547 */ /* 0x000fea000b800000 */
[----:B------:R-:W0:Y:S01]  /*0b00*/  S2R R12, SR_LANEID ;  /* 0x00000000000c7919 */ /* 0x000e220000000000 */
[----:B------:R-:W-:Y:S01]  /*0b10*/  BSSY.RECONVERGENT B1, `(.L_x_306) ;  /* 0x0000015000017945 */ /* 0x000fe20003800200 */
[----:B------:R-:W-:Y:S01]  /*0b20*/  IMAD.MOV.U32 R8, RZ, RZ, R3 ;  /* 0x000000ffff087224 */ /* 0x000fe200078e0003 */
[----:B-----5:R-:W2:Y:S01]  /*0b30*/  SHFL.DOWN PT, R7, R4, 0x1, 0x1f ;  /* 0x08201f0004077f89 */ /* 0x020ea200000e0000 */
[----:B------:R-:W-:Y:S02]  /*0b40*/  IMAD.MOV.U32 R9, RZ, RZ, R2 ;  /* 0x000000ffff097224 */ /* 0x000fe400078e0002 */
[----:B-1----:R-:W-:Y:S01]  /*0b50*/  IMAD.MOV.U32 R5, RZ, RZ, R4 ;  /* 0x000000ffff057224 */ /* 0x002fe200078e0004 */
[----:B------:R1:W3:Y:S04]  /*0b60*/  SHFL.DOWN PT, R6, R3, 0x1, 0x1f ;  /* 0x08201f0003067f89 */ /* 0x0002e800000e0000 */
[----:B------:R1:W4:Y:S01]  /*0b70*/  SHFL.DOWN PT, R11, R2, 0x1, 0x1f ;  /* 0x08201f00020b7f89 */ /* 0x00032200000e0000 */
[----:B--2---:R-:W-:-:S04]  /*0b80*/  FSETP.GEU.AND P0, PT, R4, R7, PT ;  /* 0x000000070400720b */ /* 0x004fc80003f0e000 */
[----:B0-----:R-:W-:-:S13]  /*0b90*/  ISETP.GT.OR P0, PT, R12, 0x1e, !P0 ;  /* 0x0000001e0c00780c */ /* 0x001fda0004704670 */
[----:B-1-34-:R-:W-:Y:S05]  /*0ba0*/  @P0 BRA `(.L_x_307) ;  /* 0x00000000002c0947 */ /* 0x01afea0003800000 */
        /* <DEDUP_REMOVED lines=11> */
.L_x_307:
[----:B------:R-:W-:Y:S05]  /*0c60*/  BSYNC.RECONVERGENT B1 ;  /* 0x0000000000017941 */ /* 0x000fea0003800200 */
.L_x_306:
        /* <DEDUP_REMOVED lines=21> */
.L_x_309:
[----:B------:R-:W-:Y:S05]  /*0dc0*/  BSYNC.RECONVERGENT B1 ;  /* 0x0000000000017941 */ /* 0x000fea0003800200 */
.L_x_308:
        /* <DEDUP_REMOVED lines=21> */
.L_x_311:
[----:B------:R-:W-:Y:S05]  /*0f20*/  BSYNC.RECONVERGENT B1 ;  /* 0x0000000000017941 */ /* 0x000fea0003800200 */
.L_x_310:
        /* <DEDUP_REMOVED lines=21> */
.L_x_313:
[----:B------:R-:W-:Y:S05]  /*1080*/  BSYNC.RECONVERGENT B1 ;  /* 0x0000000000017941 */ /* 0x000fea0003800200 */
.L_x_312:
        /* <DEDUP_REMOVED lines=22> */
.L_x_315:
[----:B------:R-:W-:Y:S05]  /*11f0*/  BSYNC.RECONVERGENT B1 ;  /* 0x0000000000017941 */ /* 0x000fea0003800200 */
.L_x_314:
        /* <DEDUP_REMOVED lines=12> */
.L_x_317:
[----:B------:R-:W-:Y:S05]  /*12c0*/  BSYNC.RECONVERGENT B1 ;  /* 0x0000000000017941 */ /* 0x000fea0003800200 */
.L_x_316:
        /* <DEDUP_REMOVED lines=31> */
.L_x_320:
[----:B------:R-:W-:Y:S05]  /*14c0*/  BSYNC.RECONVERGENT B1 ;  /* 0x0000000000017941 */ /* 0x000fea0003800200 */
.L_x_319:
        /* <DEDUP_REMOVED lines=18> */
.L_x_322:
[----:B------:R-:W-:Y:S05]  /*15f0*/  BSYNC.RECONVERGENT B1 ;  /* 0x0000000000017941 */ /* 0x000fea0003800200 */
.L_x_321:
        /* <DEDUP_REMOVED lines=18> */
.L_x_324:
[----:B------:R-:W-:Y:S05]  /*1720*/  BSYNC.RECONVERGENT B1 ;  /* 0x0000000000017941 */ /* 0x000fea0003800200 */
.L_x_323:
        /* <DEDUP_REMOVED lines=18> */
.L_x_326:
[----:B------:R-:W-:Y:S05]  /*1850*/  BSYNC.RECONVERGENT B1 ;  /* 0x0000000000017941 */ /* 0x000fea0003800200 */
.L_x_325:
        /* <DEDUP_REMOVED lines=18> */
.L_x_328:
[----:B------:R-:W-:Y:S05]  /*1980*/  BSYNC.RECONVERGENT B1 ;  /* 0x0000000000017941 */ /* 0x000fea0003800200 */
.L_x_327:
        /* <DEDUP_REMOVED lines=18> */
.L_x_330:
[----:B------:R-:W-:Y:S05]  /*1ab0*/  BSYNC.RECONVERGENT B1 ;  /* 0x0000000000017941 */ /* 0x000fea0003800200 */
.L_x_329:
        /* <DEDUP_REMOVED lines=19> */
.L_x_305:
[----:B-1----:R-:W-:Y:S01]  /*1bf0*/  LOP3.LUT R5, R0, 0x3e0, RZ, 0xc0, !PT ;  /* 0x000003e000057812 */ /* 0x002fe200078ec0ff */
[----:B------:R-:W-:Y:S01]  /*1c00*/  BSSY.RECONVERGENT B1, `(.L_x_331) ;  /* 0x000001b000017945 */ /* 0x000fe20003800200 */
[----:B-----5:R-:W-:Y:S02]  /*1c10*/  IMAD.MOV.U32 R7, RZ, RZ, R4 ;  /* 0x000000ffff077224 */ /* 0x020fe400078e0004 */
[----:B------:R-:W-:Y:S02]  /*1c20*/  IMAD.MOV.U32 R13, RZ, RZ, R3 ;  /* 0x000000ffff0d7224 */ /* 0x000fe400078e0003 */
[----:B------:R-:W-:Y:S01]  /*1c30*/  VIADD R6, R5, 0x20 ;  /* 0x0000002005067836 */ /* 0x000fe20000000000 */
[----:B------:R-:W-:Y:S01]  /*1c40*/  LOP3.LUT R5, RZ, R5, RZ, 0x33, !PT ;  /* 0x00000005ff057212 */ /* 0x000fe200078e33ff */
[----:B------:R-:W-:-:S03]  /*1c50*/  IMAD.MOV.U32 R15, RZ, RZ, R2 ;  /* 0x000000ffff0f7224 */ /* 0x000fc600078e0002 */
[----:B------:R-:W-:Y:S01]  /*1c60*/  ISETP.GT.AND P0, PT, R6, UR4, PT ;  /* 0x0000000406007c0c */ /* 0x000fe2000bf04270 */
[----:B------:R-:W-:-:S05]  /*1c70*/  VIADD R5, R5, UR4 ;  /* 0x0000000405057c36 */ /* 0x000fca0008000000 */
        /* <DEDUP_REMOVED lines=19> */
.L_x_332:
[----:B------:R-:W-:Y:S05]  /*1db0*/  BSYNC.RECONVERGENT B1 ;  /* 0x0000000000017941 */ /* 0x000fea0003800200 */
.L_x_331:
        /* <DEDUP_REMOVED lines=22> */
.L_x_334:
[----:B------:R-:W-:Y:S05]  /*1f20*/  BSYNC.RECONVERGENT B1 ;  /* 0x0000000000017941 */ /* 0x000fea0003800200 */
.L_x_333:
        /* <DEDUP_REMOVED lines=22> */
.L_x_336:
[----:B------:R-:W-:Y:S05]  /*2090*/  BSYNC.RECONVERGENT B1 ;  /* 0x0000000000017941 */ /* 0x000fea0003800200 */
.L_x_335:
        /* <DEDUP_REMOVED lines=22> */
.L_x_338:
[----:B------:R-:W-:Y:S05]  /*2200*/  BSYNC.RECONVERGENT B1 ;  /* 0x0000000000017941 */ /* 0x000fea0003800200 */
.L_x_337:
        /* <DEDUP_REMOVED lines=23> */
.L_x_340:
[----:B------:R-:W-:Y:S05]  /*2380*/  BSYNC.RECONVERGENT B1 ;  /* 0x0000000000017941 */ /* 0x000fea0003800200 */
.L_x_339:
        /* <DEDUP_REMOVED lines=12> */
.L_x_342:
[----:B------:R-:W-:Y:S05]  /*2450*/  BSYNC.RECONVERGENT B1 ;  /* 0x0000000000017941 */ /* 0x000fea0003800200 */
.L_x_341:
        /* <DEDUP_REMOVED lines=30> */
.L_x_344:
[----:B------:R-:W-:Y:S05]  /*2640*/  BSYNC.RECONVERGENT B1 ;  /* 0x0000000000017941 */ /* 0x000fea0003800200 */
.L_x_343:
        /* <DEDUP_REMOVED lines=27> */
.L_x_346:
[----:B------:R-:W-:Y:S05]  /*2800*/  BSYNC.RECONVERGENT B1 ;  /* 0x0000000000017941 */ /* 0x000fea0003800200 */
.L_x_345:
        /* <DEDUP_REMOVED lines=27> */
.L_x_348:
[----:B------:R-:W-:Y:S05]  /*29c0*/  BSYNC.RECONVERGENT B1 ;  /* 0x0000000000017941 */ /* 0x000fea0003800200 */
.L_x_347:
        /* <DEDUP_REMOVED lines=27> */
.L_x_350:
[----:B------:R-:W-:Y:S05]  /*2b80*/  BSYNC.RECONVERGENT B1 ;  /* 0x0000000000017941 */ /* 0x000fea0003800200 */
.L_x_349:
        /* <DEDUP_REMOVED lines=27> */
.L_x_352:
[----:B------:R-:W-:Y:S05]  /*2d40*/  BSYNC.RECONVERGENT B1 ;  /* 0x0000000000017941 */ /* 0x000fea0003800200 */
.L_x_351:
        /* <DEDUP_REMOVED lines=27> */
.L_x_354:
[----:B------:R-:W-:Y:S05]  /*2f00*/  BSYNC.RECONVERGENT B1 ;  /* 0x0000000000017941 */ /* 0x000fea0003800200 */
.L_x_353:
        /* <DEDUP_REMOVED lines=28> */
.L_x_286:
[----:B------:R-:W1:Y:S01]  /*30d0*/  S2R R0, SR_TID.X ;  /* 0x0000000000007919 */ /* 0x000e620000002100 */
[----:B------:R-:W1:Y:S01]  /*30e0*/  LDC.64 R2, c[0x0][0x380] ;  /* 0x0000e000ff027b82 */ /* 0x000e620000000a00 */
[----:B------:R-:W2:Y:S01]  /*30f0*/  LDCU.64 UR6, c[0x0][0x388] ;  /* 0x00007100ff0677ac */ /* 0x000ea20008000a00 */
[----:B-1----:R-:W-:-:S05]  /*3100*/  IMAD.WIDE.U32 R2, R0, 0x4, R2 ;  /* 0x0000000400027825 */ /* 0x002fca00078e0002 */
[----:B0-----:R-:W3:Y:S04]  /*3110*/  LDG.E R4, desc[UR8][R2.64] ;  /* 0x0000000802047981 */ /* 0x001ee8000c1e1900 */
[----:B------:R-:W3:Y:S04]  /*3120*/  LDG.E R5, desc[UR8][R2.64+0x400] ;  /* 0x0004000802057981 */ /* 0x000ee8000c1e1900 */
[----:B------:R-:W4:Y:S04]  /*3130*/  LDG.E R6, desc[UR8][R2.64+0x800] ;  /* 0x0008000802067981 */ /* 0x000f28000c1e1900 */
[----:B------:R-:W2:Y:S04]  /*3140*/  LDG.E R7, desc[UR8][R2.64+0xc00] ;  /* 0x000c000802077981 */ /* 0x000ea8000c1e1900 */
[----:B------:R0:W5:Y:S01]  /*3150*/  LDG.E R9, desc[UR8][R2.64+0x1000] ;  /* 0x0010000802097981 */ /* 0x000162000c1e1900 */
[----:B------:R-:W-:Y:S01]  /*3160*/  BSSY.RECONVERGENT B1, `(.L_x_355) ;  /* 0x0000011000017945 */ /* 0x000fe20003800200 */
[----:B---3--:R-:W-:-:S04]  /*3170*/  FSETP.GEU.AND P0, PT, R5, R4, PT ;  /* 0x000000040500720b */ /* 0x008fc80003f0e000 */
[----:B------:R-:W-:Y:S01]  /*3180*/  FSEL R5, R5, R4, !P0 ;  /* 0x0000000405057208 */ /* 0x000fe20004000000 */
[----:B------:R-:W-:-:S03]  /*3190*/  VIADD R4, R0, 0x200 ;  /* 0x0000020000047836 */ /* 0x000fc60000000000 */
[----:B----4-:R-:W-:-:S04]  /*31a0*/  FSETP.GEU.AND P1, PT, R6, R5, PT ;  /* 0x000000050600720b */ /* 0x010fc80003f2e000 */
[----:B------:R-:W-:Y:S01]  /*31b0*/  FSEL R6, R6, R5, !P1 ;  /* 0x0000000506067208 */ /* 0x000fe20004800000 */
[----:B------:R-:W-:-:S03]  /*31c0*/  VIADD R5, R0, 0x100 ;  /* 0x0000010000057836 */ /* 0x000fc60000000000 */
[----:B--2---:R-:W-:Y:S01]  /*31d0*/  FSETP.GEU.AND P2, PT, R6, R7, PT ;  /* 0x000000070600720b */ /* 0x004fe20003f4e000 */
        /* <DEDUP_REMOVED lines=9> */
.L_x_356:
[----:B------:R-:W-:Y:S05]  /*3270*/  BSYNC.RECONVERGENT B1 ;  /* 0x0000000000017941 */ /* 0x000fea0003800200 */
.L_x_355:
[----:B-----5:R-:W-:Y:S01]  /*3280*/  FSETP.GEU.AND P0, PT, R10, R9, PT ;  /* 0x000000090a00720b */ /* 0x020fe20003f0e000 */
[----:B------:R-:W-:Y:S01]  /*3290*/  IMAD.MOV.U32 R15, RZ, RZ, RZ ;  /* 0x000000ffff0f7224 */ /* 0x000fe200078e00ff */
[----:B------:R-:W-:Y:S01]  /*32a0*/  LOP3.LUT R4, R0, 0x400, RZ, 0xfc, !PT ;  /* 0x0000040000047812 */ /* 0x000fe200078efcff */
[----:B------:R-:W-:Y:S01]  /*32b0*/  BSSY.RECONVERGENT B1, `(.L_x_357) ;  /* 0x0000012000017945 */ /* 0x000fe20003800200 */
[----:B------:R-:W-:Y:S01]  /*32c0*/  IADD3 R14, P2, PT, R5, UR6, RZ ;  /* 0x00000006050e7c10 */ /* 0x000fe2000ff5e0ff */
[----:B------:R-:W-:Y:S01]  /*32d0*/  IMAD.MOV.U32 R6, RZ, RZ, R10 ;  /* 0x000000ffff067224 */ /* 0x000fe200078e000a */
[----:B------:R-:W-:Y:S02]  /*32e0*/  IADD3 R11, P1, PT, R4, UR6, RZ ;  /* 0x00000006040b7c10 */ /* 0x000fe4000ff3e0ff */
[----:B------:R-:W-:Y:S01]  /*32f0*/  IADD3.X R13, PT, PT, R15, UR7, RZ, P2, !PT ;  /* 0x000000070f0d7c10 */ /* 0x000fe200097fe4ff */
[----:B------:R-:W-:Y:S02]  /*3300*/  IMAD.MOV.U32 R7, RZ, RZ, R14 ;  /* 0x000000ffff077224 */ /* 0x000fe400078e000e */
[----:B------:R-:W-:-:S02]  /*3310*/  IMAD.X R12, RZ, RZ, UR7, P1 ;  /* 0x00000007ff0c7e24 */ /* 0x000fc400088e06ff */
[----:B------:R-:W-:Y:S01]  /*3320*/  IMAD.MOV.U32 R8, RZ, RZ, R13 ;  /* 0x000000ffff087224 */ /* 0x000fe200078e000d */
[----:B------:R-:W-:Y:S06]  /*3330*/  @!P0 BRA `(.L_x_358) ;  /* 0x0000000000248947 */ /* 0x000fec0003800000 */
[----:B------:R-:W-:Y:S01]  /*3340*/  FSETP.GEU.AND P1, PT, R9, R10, PT ;  /* 0x0000000a0900720b */ /* 0x000fe20003f2e000 */
[----:B------:R-:W-:Y:S02]  /*3350*/  IMAD.MOV.U32 R6, RZ, RZ, R9 ;  /* 0x000000ffff067224 */ /* 0x000fe400078e0009 */
[----:B------:R-:W-:Y:S02]  /*3360*/  IMAD.MOV.U32 R7, RZ, RZ, R11 ;  /* 0x000000ffff077224 */ /* 0x000fe400078e000b */
[----:B------:R-:W-:-:S08]  /*3370*/  IMAD.MOV.U32 R8, RZ, RZ, R12 ;  /* 0x000000ffff087224 */ /* 0x000fd000078e000c */
[----:B------:R-:W-:-:S04]  /*3380*/  @P1 ISETP.GE.U32.AND P0, PT, R5, R4, PT ;  /* 0x000000040500120c */ /* 0x000fc80003f06070 */
[----:B------:R-:W-:-:S04]  /*3390*/  @P1 ISETP.GE.AND.EX P0, PT, R15, RZ, PT, P0 ;  /* 0x000000ff0f00120c */ /* 0x000fc80003f06300 */
[----:B------:R-:W-:Y:S02]  /*33a0*/  @P1 FSEL R6, R10, R9, !P0 ;  /* 0x000000090a061208 */ /* 0x000fe40004000000 */
[----:B------:R-:W-:Y:S02]  /*33b0*/  @P1 SEL R7, R14, R11, !P0 ;  /* 0x0000000b0e071207 */ /* 0x000fe40004000000 */
[----:B------:R-:W-:-:S07]  /*33c0*/  @P1 SEL R8, R13, R12, !P0 ;  /* 0x0000000c0d081207 */ /* 0x000fce0004000000 */
.L_x_358:
[----:B------:R-:W-:Y:S05]  /*33d0*/  BSYNC.RECONVERGENT B1 ;  /* 0x0000000000017941 */ /* 0x000fea0003800200 */
.L_x_357:
[----:B------:R-:W-:Y:S01]  /*33e0*/  UISETP.GE.U32.AND UP0, UPT, UR4, 0xa00, UPT ;  /* 0x00000a000400788c */ /* 0x000fe2000bf06070 */
[----:B------:R-:W-:Y:S02]  /*33f0*/  IMAD.MOV.U32 R9, RZ, RZ, 0x500 ;  /* 0x00000500ff097424 */ /* 0x000fe400078e00ff */
[----:B------:R-:W-:Y:S01]  /*3400*/  IMAD.MOV.U32 R10, RZ, RZ, RZ ;  /* 0x000000ffff0a7224 */ /* 0x000fe200078e00ff */
[----:B------:R-:W-:-:S09]  /*3410*/  UISETP.GE.U32.AND.EX UP0, UPT, UR5, URZ, UPT, UP0 ;  /* 0x000000ff0500728c */ /* 0x000fd2000bf06100 */
[----:B------:R-:W-:Y:S05]  /*3420*/  BRA.U !UP0, `(.L_x_359) ;  /* 0x0000000508c87547 */ /* 0x000fea000b800000 */
[----:B------:R-:W-:Y:S01]  /*3430*/  IMAD.MOV.U32 R9, RZ, RZ, 0x500 ;  /* 0x00000500ff097424 */ /* 0x000fe200078e00ff */
[----:B------:R-:W0:Y:S01]  /*3440*/  LDCU.64 UR6, c[0x0][0x388] ;  /* 0x00007100ff0677ac */ /* 0x000e220008000a00 */
[----:B------:R-:W-:Y:S01]  /*3450*/  IMAD.MOV.U32 R10, RZ, RZ, RZ ;  /* 0x000000ffff0a7224 */ /* 0x000fe200078e00ff */
[----:B------:R-:W1:Y:S06]  /*3460*/  LDCU.64 UR4, c[0x0][0x398] ;  /* 0x00007300ff0477ac */ /* 0x000e6c0008000a00 */
.L_x_370:
[----:B------:R-:W-:-:S04]  /*3470*/  LEA R14, P0, R9, R2, 0x2 ;  /* 0x00000002090e7211 */ /* 0x000fc800078010ff */
[----:B------:R-:W-:-:S05]  /*3480*/  LEA.HI.X R15, R9, R3, R10, 0x2, P0 ;  /* 0x00000003090f7211 */ /* 0x000fca00000f140a */
[----:B------:R-:W2:Y:S04]  /*3490*/  LDG.E R21, desc[UR8][R14.64] ;  /* 0x000000080e157981 */ /* 0x000ea8000c1e1900 */
[----:B------:R3:W5:Y:S04]  /*34a0*/  LDG.E R18, desc[UR8][R14.64+0x400] ;  /* 0x000400080e127981 */ /* 0x000768000c1e1900 */
[----:B------:R3:W5:Y:S04]  /*34b0*/  LDG.E R23, desc[UR8][R14.64+0x800] ;  /* 0x000800080e177981 */ /* 0x000768000c1e1900 */
[----:B------:R3:W5:Y:S04]  /*34c0*/  LDG.E R4, desc[UR8][R14.64+0xc00] ;  /* 0x000c00080e047981 */ /* 0x000768000c1e1900 */
[----:B------:R3:W5:Y:S01]  /*34d0*/  LDG.E R11, desc[UR8][R14.64+0x1000] ;  /* 0x001000080e0b7981 */ /* 0x000762000c1e1900 */
[----:B0-----:R-:W-:Y:S01]  /*34e0*/  IADD3 R12, P1, P2, R9, UR6, R0 ;  /* 0x00000006090c7c10 */ /* 0x001fe2000fa3e000 */
[----:B------:R-:W-:Y:S01]  /*34f0*/  BSSY.RECONVERGENT B1, `(.L_x_360) ;  /* 0x0000012000017945 */ /* 0x000fe20003800200 */
[----:B------:R-:W-:-:S02]  /*3500*/  IMAD.MOV.U32 R13, RZ, RZ, R6 ;  /* 0x000000ffff0d7224 */ /* 0x000fc400078e0006 */
[----:B------:R-:W-:Y:S01]  /*3510*/  IMAD.MOV.U32 R17, RZ, RZ, R7 ;  /* 0x000000ffff117224 */ /* 0x000fe200078e0007 */
[----:B------:R-:W-:Y:S01]  /*3520*/  IADD3.X R5, PT, PT, R10, UR7, RZ, P1, P2 ;  /* 0x000000070a057c10 */ /* 0x000fe20008fe44ff */
[----:B------:R-:W-:Y:S01]  /*3530*/  IMAD.MOV.U32 R19, RZ, RZ, R8 ;  /* 0x000000ffff137224 */ /* 0x000fe200078e0008 */
[----:B--2---:R-:W-:-:S13]  /*3540*/  FSETP.GEU.AND P0, PT, R6, R21, PT ;  /* 0x000000150600720b */ /* 0x004fda0003f0e000 */
[----:B---3--:R-:W-:Y:S05]  /*3550*/  @!P0 BRA `(.L_x_361) ;  /* 0x00000000002c8947 */ /* 0x008fea0003800000 */
        /* <DEDUP_REMOVED lines=11> */
.L_x_361:
[----:B-1----:R-:W-:Y:S05]  /*3610*/  BSYNC.RECONVERGENT B1 ;  /* 0x0000000000017941 */ /* 0x002fea0003800200 */
.L_x_360:
[----:B-----5:R-:W-:Y:S01]  /*3620*/  FSETP.GEU.AND P0, PT, R13, R18, PT ;  /* 0x000000120d00720b */ /* 0x020fe20003f0e000 */
[----:B------:R-:W-:Y:S01]  /*3630*/  BSSY.RECONVERGENT B1, `(.L_x_362) ;  /* 0x0000010000017945 */ /* 0x000fe20003800200 */
[----:B------:R-:W-:Y:S02]  /*3640*/  IMAD.MOV.U32 R6, RZ, RZ, R13 ;  /* 0x000000ffff067224 */ /* 0x000fe400078e000d */
[----:B------:R-:W-:Y:S02]  /*3650*/  IMAD.MOV.U32 R14, RZ, RZ, R17 ;  /* 0x000000ffff0e7224 */ /* 0x000fe400078e0011 */
[----:B------:R-:W-:-:S07]  /*3660*/  IMAD.MOV.U32 R16, RZ, RZ, R19 ;  /* 0x000000ffff107224 */ /* 0x000fce00078e0013 */
[----:B------:R-:W-:Y:S05]  /*3670*/  @!P0 BRA `(.L_x_363) ;  /* 0x00000000002c8947 */ /* 0x000fea0003800000 */
[----:B------:R-:W-:Y:S01]  /*3680*/  FSETP.GEU.AND P2, PT, R18, R13, PT ;  /* 0x0000000d1200720b */ /* 0x000fe20003f4e000 */
[----:B------:R-:W-:Y:S01]  /*3690*/  IMAD.MOV.U32 R6, RZ, RZ, R18 ;  /* 0x000000ffff067224 */ /* 0x000fe200078e0012 */
[----:B------:R-:W-:-:S05]  /*36a0*/  IADD3 R14, P1, PT, R12, 0x100, RZ ;  /* 0x000001000c0e7810 */ /* 0x000fca0007f3e0ff */
[----:B------:R-:W-:-:S06]  /*36b0*/  IMAD.X R16, RZ, RZ, R5, P1 ;  /* 0x000000ffff107224 */ /* 0x000fcc00008e0605 */
[CC--:B------:R-:W-:Y:S02]  /*36c0*/  @P2 ISETP.GE.U32.AND P0, PT, R17.reuse, R14.reuse, PT ;  /* 0x0000000e1100220c */ /* 0x0c0fe40003f06070 */
[----:B------:R-:W-:Y:S02]  /*36d0*/  @P2 ISETP.LT.U32.AND P1, PT, R17, R14, PT ;  /* 0x0000000e1100220c */ /* 0x000fe40003f21070 */
[CC--:B------:R-:W-:Y:S02]  /*36e0*/  @P2 ISETP.GE.AND.EX P0, PT, R19.reuse, R16.reuse, PT, P0 ;  /* 0x000000101300220c */ /* 0x0c0fe40003f06300 */
[----:B------:R-:W-:Y:S02]  /*36f0*/  @P2 ISETP.LT.AND.EX P1, PT, R19, R16, PT, P1 ;  /* 0x000000101300220c */ /* 0x000fe40003f21310 */
[----:B------:R-:W-:Y:S02]  /*3700*/  @P2 FSEL R6, R13, R18, !P0 ;  /* 0x000000120d062208 */ /* 0x000fe40004000000 */
[----:B------:R-:W-:-:S02]  /*3710*/  @P2 SEL R14, R17, R14, P1 ;  /* 0x0000000e110e2207 */ /* 0x000fc40000800000 */
[----:B------:R-:W-:-:S07]  /*3720*/  @P2 SEL R16, R19, R16, P1 ;  /* 0x0000001013102207 */ /* 0x000fce0000800000 */
.L_x_363:
[----:B------:R-:W-:Y:S05]  /*3730*/  BSYNC.RECONVERGENT B1 ;  /* 0x0000000000017941 */ /* 0x000fea0003800200 */
.L_x_362:
        /* <DEDUP_REMOVED lines=19> */
.L_x_365:
[----:B------:R-:W-:Y:S05]  /*3870*/  BSYNC.RECONVERGENT B1 ;  /* 0x0000000000017941 */ /* 0x000fea0003800200 */
.L_x_364:
        /* <DEDUP_REMOVED lines=19> */
.L_x_367:
[----:B------:R-:W-:Y:S05]  /*39b0*/  BSYNC.RECONVERGENT B1 ;  /* 0x0000000000017941 */ /* 0x000fea0003800200 */
.L_x_366:
[----:B------:R-:W-:Y:S01]  /*39c0*/  FSETP.GEU.AND P0, PT, R14, R11, PT ;  /* 0x0000000b0e00720b */ /* 0x000fe20003f0e000 */
        /* <DEDUP_REMOVED lines=16> */
.L_x_369:
[----:B------:R-:W-:Y:S05]  /*3ad0*/  BSYNC.RECONVERGENT B1 ;  /* 0x0000000000017941 */ /* 0x000fea0003800200 */
.L_x_368:
[----:B------:R-:W-:-:S04]  /*3ae0*/  IADD3 R4, P1, PT, R9, 0xa00, RZ ;  /* 0x00000a0009047810 */ /* 0x000fc80007f3e0ff */
[----:B------:R-:W-:Y:S01]  /*3af0*/  ISETP.GT.U32.AND P0, PT, R4, UR4, PT ;  /* 0x0000000404007c0c */ /* 0x000fe2000bf04070 */
[----:B------:R-:W-:Y:S01]  /*3b00*/  IMAD.X R4, RZ, RZ, R10, P1 ;  /* 0x000000ffff047224 */ /* 0x000fe200008e060a */
[----:B------:R-:W-:-:S04]  /*3b10*/  IADD3 R9, P1, PT, R9, 0x500, RZ ;  /* 0x0000050009097810 */ /* 0x000fc80007f3e0ff */
[----:B------:R-:W-:Y:S01]  /*3b20*/  ISETP.GT.AND.EX P0, PT, R4, UR5, PT, P0 ;  /* 0x0000000504007c0c */ /* 0x000fe2000bf04300 */
[----:B------:R-:W-:-:S12]  /*3b30*/  IMAD.X R10, RZ, RZ, R10, P1 ;  /* 0x000000ffff0a7224 */ /* 0x000fd800008e060a */
[----:B------:R-:W-:Y:S05]  /*3b40*/  @!P0 BRA `(.L_x_370) ;  /* 0xfffffff800488947 */ /* 0x000fea000383ffff */
.L_x_359:
        /* <DEDUP_REMOVED lines=8> */
[----:B------:R-:W-:Y:S01]  /*3bd0*/  BSSY.RECONVERGENT B2, `(.L_x_373) ;  /* 0x000002e000027945 */ /* 0x000fe20003800200 */
[----:B------:R-:W-:Y:S02]  /*3be0*/  IMAD.MOV.U32 R12, RZ, RZ, R0 ;  /* 0x000000ffff0c7224 */ /* 0x000fe400078e0000 */
[----:B------:R-:W-:-:S04]  /*3bf0*/  IADD3 R15, PT, PT, -R9, UR4, R2 ;  /* 0x00000004090f7c10 */ /* 0x000fc8000fffe102 */
[----:B------:R-:W-:-:S04]  /*3c00*/  LOP3.LUT R2, R15, 0x300, RZ, 0xc0, !PT ;  /* 0x000003000f027812 */ /* 0x000fc800078ec0ff */
[----:B------:R-:W-:-:S13]  /*3c10*/  ISETP.NE.AND P0, PT, R2, 0x300, PT ;  /* 0x000003000200780c */ /* 0x000fda0003f05270 */
[----:B------:R-:W-:Y:S05]  /*3c20*/  @!P0 BRA `(.L_x_374) ;  /* 0x0000000000a08947 */ /* 0x000fea0003800000 */
[----:B------:R-:W0:Y:S01]  /*3c30*/  LDCU.64 UR10, c[0x0][0x380] ;  /* 0x00007000ff0a77ac */ /* 0x000e220008000a00 */
[----:B------:R-:W-:Y:S01]  /*3c40*/  IADD3 R14, P0, PT, R0, R9, RZ ;  /* 0x00000009000e7210 */ /* 0x000fe20007f1e0ff */
[----:B------:R-:W-:Y:S01]  /*3c50*/  IMAD.MOV.U32 R12, RZ, RZ, R0 ;  /* 0x000000ffff0c7224 */ /* 0x000fe200078e0000 */
[----:B------:R-:W-:-:S03]  /*3c60*/  LEA.HI R2, R15, 0x1, RZ, 0x18 ;  /* 0x000000010f027811 */ /* 0x000fc600078fc0ff */
[----:B------:R-:W-:Y:S01]  /*3c70*/  IMAD.X R3, RZ, RZ, R10, P0 ;  /* 0x000000ffff037224 */ /* 0x000fe200000e060a */
[----:B------:R-:W-:Y:S02]  /*3c80*/  LOP3.LUT R2, R2, 0x3, RZ, 0xc0, !PT ;  /* 0x0000000302027812 */ /* 0x000fe400078ec0ff */
[----:B------:R-:W-:-:S03]  /*3c90*/  IADD3 R16, P0, PT, R14, UR6, RZ ;  /* 0x000000060e107c10 */ /* 0x000fc6000ff1e0ff */
[----:B------:R-:W-:Y:S01]  /*3ca0*/  IMAD.MOV R4, RZ, RZ, -R2 ;  /* 0x000000ffff047224 */ /* 0x000fe200078e0a02 */
[----:B------:R-:W-:Y:S02]  /*3cb0*/  IADD3.X R18, PT, PT, R3, UR7, RZ, P0, !PT ;  /* 0x0000000703127c10 */ /* 0x000fe400087fe4ff */
[----:B0-----:R-:W-:-:S04]  /*3cc0*/  LEA R13, P1, R14, UR10, 0x2 ;  /* 0x0000000a0e0d7c11 */ /* 0x001fc8000f8210ff */
[----:B------:R-:W-:-:S09]  /*3cd0*/  LEA.HI.X R14, R14, UR11, R3, 0x2, P1 ;  /* 0x0000000b0e0e7c11 */ /* 0x000fd200088f1403 */
.L_x_377:
        /* <DEDUP_REMOVED lines=23> */
.L_x_376:
[----:B------:R-:W-:Y:S05]  /*3e50*/  BSYNC.RECONVERGENT B3 ;  /* 0x0000000000037941 */ /* 0x000fea0003800200 */
.L_x_375:
[----:B------:R-:W-:Y:S01]  /*3e60*/  IADD3 R16, P0, PT, R16, 0x100, RZ ;  /* 0x0000010010107810 */ /* 0x000fe20007f1e0ff */
[----:B------:R-:W-:Y:S02]  /*3e70*/  VIADD R12, R12, 0x100 ;  /* 0x000001000c0c7836 */ /* 0x000fe40000000000 */
[----:B------:R-:W-:Y:S02]  /*3e80*/  IMAD.X R14, RZ, RZ, R14, P3 ;  /* 0x000000ffff0e7224 */ /* 0x000fe400018e060e */
[----:B------:R-:W-:Y:S01]  /*3e90*/  IMAD.X R18, RZ, RZ, R18, P0 ;  /* 0x000000ffff127224 */ /* 0x000fe200000e0612 */
[----:B------:R-:W-:Y:S07]  /*3ea0*/  @P2 BRA `(.L_x_377) ;  /* 0xfffffffc008c2947 */ /* 0x000fee000383ffff */
.L_x_374:
[----:B------:R-:W-:Y:S05]  /*3eb0*/  BSYNC.RECONVERGENT B2 ;  /* 0x0000000000027941 */ /* 0x000fea0003800200 */
.L_x_373:
[----:B------:R-:W-:-:S13]  /*3ec0*/  ISETP.GE.U32.AND P0, PT, R15, 0x300, PT ;  /* 0x000003000f00780c */ /* 0x000fda0003f06070 */
[----:B------:R-:W-:Y:S05]  /*3ed0*/  @!P0 BRA `(.L_x_372) ;  /* 0x0000000400888947 */ /* 0x000fea0003800000 */
[----:B------:R-:W0:Y:S01]  /*3ee0*/  LDC.64 R4, c[0x0][0x380] ;  /* 0x0000e000ff047b82 */ /* 0x000e220000000a00 */
[----:B------:R-:W-:-:S07]  /*3ef0*/  VIADD R12, R12, 0x200 ;  /* 0x000002000c0c7836 */ /* 0x000fce0000000000 */
[----:B------:R-:W1:Y:S02]  /*3f00*/  LDC.64 R2, c[0x0][0x388] ;  /* 0x0000e200ff027b82 */ /* 0x000e640000000a00 */
.L_x_386:
        /* <DEDUP_REMOVED lines=29> */
.L_x_379:
[----:B------:R-:W-:Y:S05]  /*40e0*/  BSYNC.RECONVERGENT B2 ;  /* 0x0000000000027941 */ /* 0x000fea0003800200 */
.L_x_378:
        /* <DEDUP_REMOVED lines=20> */
.L_x_381:
[----:B------:R-:W-:Y:S05]  /*4230*/  BSYNC.RECONVERGENT B2 ;  /* 0x0000000000027941 */ /* 0x000fea0003800200 */
.L_x_380:
        /* <DEDUP_REMOVED lines=20> */
.L_x_383:
[----:B------:R-:W-:Y:S05]  /*4380*/  BSYNC.RECONVERGENT B2 ;  /* 0x0000000000027941 */ /* 0x000fea0003800200 */
.L_x_382:
        /* <DEDUP_REMOVED lines=18> */
.L_x_385:
[----:B------:R-:W-:Y:S05]  /*44b0*/  BSYNC.RECONVERGENT B2 ;  /* 0x0000000000027941 */ /* 0x000fea0003800200 */
.L_x_384:
[C---:B------:R-:W-:Y:S02]  /*44c0*/  VIADD R14, R12.reuse, 0x200 ;  /* 0x000002000c0e7836 */ /* 0x040fe40000000000 */
[----:B------:R-:W-:-:S03]  /*44d0*/  VIADD R12, R12, 0x400 ;  /* 0x000004000c0c7836 */ /* 0x000fc60000000000 */
[----:B------:R-:W-:-:S13]  /*44e0*/  ISETP.GE.AND P0, PT, R14, R11, PT ;  /* 0x0000000b0e00720c */ /* 0x000fda0003f06270 */
[----:B------:R-:W-:Y:S05]  /*44f0*/  @!P0 BRA `(.L_x_386) ;  /* 0xfffffff800848947 */ /* 0x000fea000383ffff */
.L_x_372:
[----:B------:R-:W-:Y:S05]  /*4500*/  BSYNC.RECONVERGENT B1 ;  /* 0x0000000000017941 */ /* 0x000fea0003800200 */
.L_x_371:
        /* <DEDUP_REMOVED lines=22> */
.L_x_388:
[----:B------:R-:W-:Y:S05]  /*4670*/  BSYNC.RECONVERGENT B1 ;  /* 0x0000000000017941 */ /* 0x000fea0003800200 */
.L_x_387:
        /* <DEDUP_REMOVED lines=21> */
.L_x_390:
[----:B------:R-:W-:Y:S05]  /*47d0*/  BSYNC.RECONVERGENT B1 ;  /* 0x0000000000017941 */ /* 0x000fea0003800200 */
.L_x_389:
        /* <DEDUP_REMOVED lines=21> */
.L_x_392:
[----:B------:R-:W-:Y:S05]  /*4930*/  BSYNC.RECONVERGENT B1 ;  /* 0x0000000000017941 */ /* 0x000fea0003800200 */
.L_x_391:
        /* <DEDUP_REMOVED lines=21> */
.L_x_394:
[----:B------:R-:W-:Y:S05]  /*4a90*/  BSYNC.RECONVERGENT B1 ;  /* 0x0000000000017941 */ /* 0x000fea0003800200 */
.L_x_393:
        /* <DEDUP_REMOVED lines=22> */
.L_x_396:
[----:B------:R-:W-:Y:S05]  /*4c00*/  BSYNC.RECONVERGENT B1 ;  /* 0x0000000000017941 */ /* 0x000fea0003800200 */
.L_x_395:
        /* <DEDUP_REMOVED lines=12> */
.L_x_398:
[----:B------:R-:W-:Y:S05]  /*4cd0*/  BSYNC.RECONVERGENT B1 ;  /* 0x0000000000017941 */ /* 0x000fea0003800200 */
.L_x_397:
        /* <DEDUP_REMOVED lines=31> */
.L_x_400:
[----:B------:R-:W-:Y:S05]  /*4ed0*/  BSYNC.RECONVERGENT B1 ;  /* 0x0000000000017941 */ /* 0x000fea0003800200 */
.L_x_399:
        /* <DEDUP_REMOVED lines=18> */
.L_x_402:
[----:B------:R-:W-:Y:S05]  /*5000*/  BSYNC.RECONVERGENT B1 ;  /* 0x0000000000017941 */ /* 0x000fea0003800200 */
.L_x_401:
        /* <DEDUP_REMOVED lines=18> */
.L_x_404:
[----:B------:R-:W-:Y:S05]  /*5130*/  BSYNC.RECONVERGENT B1 ;  /* 0x0000000000017941 */ /* 0x000fea0003800200 */
.L_x_403:
        /* <DEDUP_REMOVED lines=18> */
.L_x_406:
[----:B------:R-:W-:Y:S05]  /*5260*/  BSYNC.RECONVERGENT B1 ;  /* 0x0000000000017941 */ /* 0x000fea0003800200 */
.L_x_405:
        /* <DEDUP_REMOVED lines=18> */
.L_x_408:
[----:B------:R-:W-:Y:S05]  /*5390*/  BSYNC.RECONVERGENT B1 ;  /* 0x0000000000017941 */ /* 0x000fea0003800200 */
.L_x_407:
        /* <DEDUP_REMOVED lines=18> */
.L_x_410:
[----:B------:R-:W-:Y:S05]  /*54c0*/  BSYNC.RECONVERGENT B1 ;  /* 0x0000000000017941 */ /* 0x000fea0003800200 */
.L_x_409:
        /* <DEDUP_REMOVED lines=17> */
.L_x_318:
[----:B------:R-:W-:Y:S05]  /*55e0*/  BSYNC.RECONVERGENT B0 ;  /* 0x0000000000007941 */ /* 0x000fea0003800200 */
.L_x_285:
[----:B------:R-:W-:Y:S05]  /*55f0*/  @P1 EXIT ;  /* 0x000000000000194d */ /* 0x000fea0003800000 */
[----:B0-----:R-:W0:Y:S01]  /*5600*/  LDC.64 R6, c[0x0][0x390] ;  /* 0x0000e400ff067b82 */ /* 0x001e220000000a00 */
[----:B------:R-:W-:Y:S02]  /*5610*/  IMAD.MOV.U32 R5, RZ, RZ, R4 ;  /* 0x000000ffff057224 */ /* 0x000fe400078e0004 */
[----:B------:R-:W-:-:S05]  /*5620*/  IMAD.MOV.U32 R4, RZ, RZ, R3 ;  /* 0x000000ffff047224 */ /* 0x000fca00078e0003 */
[----:B0-----:R-:W-:Y:S04]  /*5630*/  STG.E.64 desc[UR8][R6.64+0x8], R4 ;  /* 0x0000080406007986 */ /* 0x001fe8000c101b08 */
[----:B------:R-:W-:Y:S01]  /*5640*/  STG.E desc[UR8][R6.64], R2 ;  /* 0x0000000206007986 */ /* 0x000fe2000c101908 */
[----:B------:R-:W-:Y:S05]  /*5650*/  EXIT ;  /* 0x000000000000794d */ /* 0x000fea0003800000 */
.L_x_411:
        /* <DEDUP_REMOVED lines=10> */
.L_x_813:


//--------------------- .text._ZN6thrust24THRUST_300001_SM_1000_NS8cuda_cub4core6detail13_kernel_agentINS1_8__reduce11ReduceAgentIPN4cuda3std3__45tupleIJflEEESC_SB_iNS1_9__extrema9arg_min_fIflNS9_4lessIfEEEEEEJSC_SC_iSH_EEEvDpT0_ --------------------------
	.section	.text._ZN6thrust24THRUST_300001_SM_1000_NS8cuda_cub4core6detail13_kernel_agentINS1_8__reduce11ReduceAgentIPN4cuda3std3__45tupleIJflEEESC_SB_iNS1_9__extrema9arg_min_fIflNS9_4lessIfEEEEEEJSC_SC_iSH_EEEvDpT0_,"ax",@progbits
	.align	128
        .global         _ZN6thrust24THRUST_300001_SM_1000_NS8cuda_cub4core6detail13_kernel_agentINS1_8__reduce11ReduceAgentIPN4cuda3std3__45tupleIJflEEESC_SB_iNS1_9__extrema9arg_min_fIflNS9_4lessIfEEEEEEJSC_SC_iSH_EEEvDpT0_
        .type           _ZN6thrust24THRUST_300001_SM_1000_NS8cuda_cub4core6detail13_kernel_agentINS1_8__reduce11ReduceAgentIPN4cuda3std3__45tupleIJflEEESC_SB_iNS1_9__extrema9arg_min_fIflNS9_4lessIfEEEEEEJSC_SC_iSH_EEEvDpT0_,@function
        .size           _ZN6thrust24THRUST_300001_SM_1000_NS8cuda_cub4core6detail13_kernel_agentINS1_8__reduce11ReduceAgentIPN4cuda3std3__45tupleIJflEEESC_SB_iNS1_9__extrema9arg_min_fIflNS9_4lessIfEEEEEEJSC_SC_iSH_EEEvDpT0_,(.L_x_814 - _ZN6thrust24THRUST_300001_SM_1000_NS8cuda_cub4core6detail13_kernel_agentINS1_8__reduce11ReduceAgentIPN4cuda3std3__45tupleIJflEEESC_SB_iNS1_9__extrema9arg_min_fIflNS9_4lessIfEEEEEEJSC_SC_iSH_EEEvDpT0_)
        .other          _ZN6thrust24THRUST_300001_SM_1000_NS8cuda_cub4core6detail13_kernel_agentINS1_8__reduce11ReduceAgentIPN4cuda3std3__45tupleIJflEEESC_SB_iNS1_9__extrema9arg_min_fIflNS9_4lessIfEEEEEEJSC_SC_iSH_EEEvDpT0_,@"STO_CUDA_ENTRY STV_DEFAULT"
_ZN6thrust24THRUST_300001_SM_1000_NS8cuda_cub4core6detail13_kernel_agentINS1_8__reduce11ReduceAgentIPN4cuda3std3__45tupleIJflEEESC_SB_iNS1_9__extrema9arg_min_fIflNS9_4lessIfEEEEEEJSC_SC_iSH_EEEvDpT0_:
.text._ZN6thrust24THRUST_300001_SM_1000_NS8cuda_cub4core6detail13_kernel_agentINS1_8__reduce11ReduceAgentIPN4cuda3std3__45tupleIJflEEESC_SB_iNS1_9__extrema9arg_min_fIflNS9_4lessIfEEEEEEJSC_SC_iSH_EEEvDpT0_:
        /* <DEDUP_REMOVED lines=21> */
.L_x_415:
[----:B0-----:R-:W-:Y:S05]  /*0150*/  BSYNC.RECONVERGENT B1 ;  /* 0x0000000000017941 */ /* 0x001fea0003800200 */
.L_x_414:
        /* <DEDUP_REMOVED lines=15> */
.L_x_422:
        /* <DEDUP_REMOVED lines=24> */
.L_x_421:
[----:B------:R-:W-:Y:S05]  /*03d0*/  BSYNC.RECONVERGENT B3 ;  /* 0x0000000000037941 */ /* 0x000fea0003800200 */
.L_x_420:
[----:B------:R-:W-:Y:S02]  /*03e0*/  IMAD.X R7, RZ, RZ, R7, P3 ;  /* 0x000000ffff077224 */ /* 0x000fe400018e0607 */
[----:B------:R-:W-:Y:S01]  /*03f0*/  VIADD R4, R4, 0x100 ;  /* 0x0000010004047836 */ /* 0x000fe20000000000 */
[----:B------:R-:W-:Y:S06]  /*0400*/  @P2 BRA `(.L_x_422) ;  /* 0xfffffffc00902947 */ /* 0x000fec000383ffff */
.L_x_419:
[----:B------:R-:W-:Y:S05]  /*0410*/  BSYNC.RECONVERGENT B2 ;  /* 0x0000000000027941 */ /* 0x000fea0003800200 */
.L_x_418:
[----:B------:R-:W0:Y:S01]  /*0420*/  LDC.64 R6, c[0x0][0x380] ;  /* 0x0000e000ff067b82 */ /* 0x000e220000000a00 */
[----:B------:R-:W-:-:S13]  /*0430*/  ISETP.GE.U32.AND P0, PT, R14, 0x300, PT ;  /* 0x000003000e00780c */ /* 0x000fda0003f06070 */
[----:B------:R-:W-:Y:S05]  /*0440*/  @!P0 BRA `(.L_x_417) ;  /* 0x0000000400508947 */ /* 0x000fea0003800000 */
.L_x_431:
        /* <DEDUP_REMOVED lines=23> */
.L_x_424:
[----:B------:R-:W-:Y:S05]  /*05c0*/  BSYNC.RECONVERGENT B2 ;  /* 0x0000000000027941 */ /* 0x000fea0003800200 */
.L_x_423:
        /* <DEDUP_REMOVED lines=18> */
.L_x_426:
[----:B------:R-:W-:Y:S05]  /*06f0*/  BSYNC.RECONVERGENT B2 ;  /* 0x0000000000027941 */ /* 0x000fea0003800200 */
.L_x_425:
        /* <DEDUP_REMOVED lines=18> */
.L_x_428:
[----:B------:R-:W-:Y:S05]  /*0820*/  BSYNC.RECONVERGENT B2 ;  /* 0x0000000000027941 */ /* 0x000fea0003800200 */
.L_x_427:
        /* <DEDUP_REMOVED lines=18> */
.L_x_430:
[----:B------:R-:W-:Y:S05]  /*0950*/  BSYNC.RECONVERGENT B2 ;  /* 0x0000000000027941 */ /* 0x000fea0003800200 */
.L_x_429:
[----:B------:R-:W-:-:S05]  /*0960*/  VIADD R4, R4, 0x400 ;  /* 0x0000040004047836 */ /* 0x000fca0000000000 */
[----:B------:R-:W-:-:S13]  /*0970*/  ISETP.GE.AND P0, PT, R4, UR5, PT ;  /* 0x0000000504007c0c */ /* 0x000fda000bf06270 */
[----:B------:R-:W-:Y:S05]  /*0980*/  @!P0 BRA `(.L_x_431) ;  /* 0xfffffff800b08947 */ /* 0x000fea000383ffff */
.L_x_417:
[----:B------:R-:W-:Y:S05]  /*0990*/  BSYNC.RECONVERGENT B1 ;  /* 0x0000000000017941 */ /* 0x000fea0003800200 */
.L_x_416:
        /* <DEDUP_REMOVED lines=25> */
.L_x_434:
[----:B------:R-:W-:Y:S05]  /*0b30*/  BSYNC.RECONVERGENT B1 ;  /* 0x0000000000017941 */ /* 0x000fea0003800200 */
.L_x_433:
        /* <DEDUP_REMOVED lines=21> */
.L_x_436:
[----:B------:R-:W-:Y:S05]  /*0c90*/  BSYNC.RECONVERGENT B1 ;  /* 0x0000000000017941 */ /* 0x000fea0003800200 */
.L_x_435:
        /* <DEDUP_REMOVED lines=21> */
.L_x_438:
[----:B------:R-:W-:Y:S05]  /*0df0*/  BSYNC.RECONVERGENT B1 ;  /* 0x0000000000017941 */ /* 0x000fea0003800200 */
.L_x_437:
        /* <DEDUP_REMOVED lines=21> */
.L_x_440:
[----:B------:R-:W-:Y:S05]  /*0f50*/  BSYNC.RECONVERGENT B1 ;  /* 0x0000000000017941 */ /* 0x000fea0003800200 */
.L_x_439:
        /* <DEDUP_REMOVED lines=22> */
.L_x_442:
[----:B------:R-:W-:Y:S05]  /*10c0*/  BSYNC.RECONVERGENT B1 ;  /* 0x0000000000017941 */ /* 0x000fea0003800200 */
.L_x_441:
        /* <DEDUP_REMOVED lines=12> */
.L_x_444:
[----:B------:R-:W-:Y:S05]  /*1190*/  BSYNC.RECONVERGENT B1 ;  /* 0x0000000000017941 */ /* 0x000fea0003800200 */
.L_x_443:
        /* <DEDUP_REMOVED lines=31> */
.L_x_447:
[----:B------:R-:W-:Y:S05]  /*1390*/  BSYNC.RECONVERGENT B1 ;  /* 0x0000000000017941 */ /* 0x000fea0003800200 */
.L_x_446:
        /* <DEDUP_REMOVED lines=18> */
.L_x_449:
[----:B------:R-:W-:Y:S05]  /*14c0*/  BSYNC.RECONVERGENT B1 ;  /* 0x0000000000017941 */ /* 0x000fea0003800200 */
.L_x_448:
        /* <DEDUP_REMOVED lines=18> */
.L_x_451:
[----:B------:R-:W-:Y:S05]  /*15f0*/  BSYNC.RECONVERGENT B1 ;  /* 0x0000000000017941 */ /* 0x000fea0003800200 */
.L_x_450:
        /* <DEDUP_REMOVED lines=18> */
.L_x_453:
[----:B------:R-:W-:Y:S05]  /*1720*/  BSYNC.RECONVERGENT B1 ;  /* 0x0000000000017941 */ /* 0x000fea0003800200 */
.L_x_452:
        /* <DEDUP_REMOVED lines=18> */
.L_x_455:
[----:B------:R-:W-:Y:S05]  /*1850*/  BSYNC.RECONVERGENT B1 ;  /* 0x0000000000017941 */ /* 0x000fea0003800200 */
.L_x_454:
        /* <DEDUP_REMOVED lines=18> */
.L_x_457:
[----:B------:R-:W-:Y:S05]  /*1980*/  BSYNC.RECONVERGENT B1 ;  /* 0x0000000000017941 */ /* 0x000fea0003800200 */
.L_x_456:
        /* <DEDUP_REMOVED lines=19> */
.L_x_432:
        /* <DEDUP_REMOVED lines=28> */
.L_x_459:
[----:B------:R-:W-:Y:S05]  /*1c80*/  BSYNC.RECONVERGENT B1 ;  /* 0x0000000000017941 */ /* 0x000fea0003800200 */
.L_x_458:
        /* <DEDUP_REMOVED lines=22> */
.L_x_461:
[----:B------:R-:W-:Y:S05]  /*1df0*/  BSYNC.RECONVERGENT B1 ;  /* 0x0000000000017941 */ /* 0x000fea0003800200 */
.L_x_460:
        /* <DEDUP_REMOVED lines=22> */
.L_x_463:
[----:B------:R-:W-:Y:S05]  /*1f60*/  BSYNC.RECONVERGENT B1 ;  /* 0x0000000000017941 */ /* 0x000fea0003800200 */
.L_x_462:
        /* <DEDUP_REMOVED lines=22> */
.L_x_465:
[----:B------:R-:W-:Y:S05]  /*20d0*/  BSYNC.RECONVERGENT B1 ;  /* 0x0000000000017941 */ /* 0x000fea0003800200 */
.L_x_464:
        /* <DEDUP_REMOVED lines=23> */
.L_x_467:
[----:B------:R-:W-:Y:S05]  /*2250*/  BSYNC.RECONVERGENT B1 ;  /* 0x0000000000017941 */ /* 0x000fea0003800200 */
.L_x_466:
        /* <DEDUP_REMOVED lines=12> */
.L_x_469:
[----:B------:R-:W-:Y:S05]  /*2320*/  BSYNC.RECONVERGENT B1 ;  /* 0x0000000000017941 */ /* 0x000fea0003800200 */
.L_x_468:
        /* <DEDUP_REMOVED lines=30> */
.L_x_471:
[----:B------:R-:W-:Y:S05]  /*2510*/  BSYNC.RECONVERGENT B1 ;  /* 0x0000000000017941 */ /* 0x000fea0003800200 */
.L_x_470:
        /* <DEDUP_REMOVED lines=27> */
.L_x_473:
[----:B------:R-:W-:Y:S05]  /*26d0*/  BSYNC.RECONVERGENT B1 ;  /* 0x0000000000017941 */ /* 0x000fea0003800200 */
.L_x_472:
        /* <DEDUP_REMOVED lines=27> */
.L_x_475:
[----:B------:R-:W-:Y:S05]  /*2890*/  BSYNC.RECONVERGENT B1 ;  /* 0x0000000000017941 */ /* 0x000fea0003800200 */
.L_x_474:
        /* <DEDUP_REMOVED lines=27> */
.L_x_477:
[----:B------:R-:W-:Y:S05]  /*2a50*/  BSYNC.RECONVERGENT B1 ;  /* 0x0000000000017941 */ /* 0x000fea0003800200 */
.L_x_476:
        /* <DEDUP_REMOVED lines=27> */
.L_x_479:
[----:B------:R-:W-:Y:S05]  /*2c10*/  BSYNC.RECONVERGENT B1 ;  /* 0x0000000000017941 */ /* 0x000fea0003800200 */
.L_x_478:
        /* <DEDUP_REMOVED lines=27> */
.L_x_481:
[----:B------:R-:W-:Y:S05]  /*2dd0*/  BSYNC.RECONVERGENT B1 ;  /* 0x0000000000017941 */ /* 0x000fea0003800200 */
.L_x_480:
        /* <DEDUP_REMOVED lines=28> */
.L_x_413:
        /* <DEDUP_REMOVED lines=22> */
[-C--:B------:R-:W-:Y:S02]  /*3100*/  @P2 ISETP.LT.U32.AND P1, PT, R14, R8.reuse, PT ;  /* 0x000000080e00220c */ /* 0x080fe40003f21070 */
[CC--:B------:R-:W-:Y:S02]  /*3110*/  @P2 ISETP.GE.AND.EX P0, PT, R15.reuse, R9.reuse, PT, P0 ;  /* 0x000000090f00220c */ /* 0x0c0fe40003f06300 */
[----:B------:R-:W-:Y:S02]  /*3120*/  @P2 ISETP.LT.AND.EX P1, PT, R15, R9, PT, P1 ;  /* 0x000000090f00220c */ /* 0x000fe40003f21310 */
[----:B------:R-:W-:Y:S02]  /*3130*/  @P2 FSEL R19, R18, R11, !P0 ;  /* 0x0000000b12132208 */ /* 0x000fe40004000000 */
[----:B------:R-:W-:-:S02]  /*3140*/  @P2 SEL R11, R14, R8, P1 ;  /* 0x000000080e0b2207 */ /* 0x000fc40000800000 */
[----:B------:R-:W-:-:S03]  /*3150*/  @P2 SEL R14, R15, R9, P1 ;  /* 0x000000090f0e2207 */ /* 0x000fc60000800000 */
[----:B------:R-:W-:Y:S02]  /*3160*/  @P2 IMAD.MOV.U32 R8, RZ, RZ, R11 ;  /* 0x000000ffff082224 */ /* 0x000fe400078e000b */
[----:B------:R-:W-:-:S07]  /*3170*/  @P2 IMAD.MOV.U32 R9, RZ, RZ, R14 ;  /* 0x000000ffff092224 */ /* 0x000fce00078e000e */
.L_x_483:
[----:B------:R-:W-:Y:S05]  /*3180*/  BSYNC.RECONVERGENT B1 ;  /* 0x0000000000017941 */ /* 0x000fea0003800200 */
.L_x_482:
        /* <DEDUP_REMOVED lines=17> */
.L_x_485:
[----:B------:R-:W-:Y:S05]  /*32a0*/  BSYNC.RECONVERGENT B1 ;  /* 0x0000000000017941 */ /* 0x000fea0003800200 */
.L_x_484:
        /* <DEDUP_REMOVED lines=17> */
.L_x_487:
[----:B------:R-:W-:Y:S05]  /*33c0*/  BSYNC.RECONVERGENT B1 ;  /* 0x0000000000017941 */ /* 0x000fea0003800200 */
.L_x_486:
        /* <DEDUP_REMOVED lines=17> */
.L_x_489:
[----:B------:R-:W-:Y:S05]  /*34e0*/  BSYNC.RECONVERGENT B1 ;  /* 0x0000000000017941 */ /* 0x000fea0003800200 */
.L_x_488:
[----:B------:R-:W-:Y:S01]  /*34f0*/  UISETP.GE.U32.AND UP0, UPT, UR4, 0xa00, UPT ;  /* 0x00000a000400788c */ /* 0x000fe2000bf06070 */
[----:B------:R-:W-:-:S08]  /*3500*/  IMAD.MOV.U32 R5, RZ, RZ, 0x500 ;  /* 0x00000500ff057424 */ /* 0x000fd000078e00ff */
[----:B------:R-:W-:Y:S05]  /*3510*/  BRA.U !UP0, `(.L_x_490) ;  /* 0x0000000508b47547 */ /* 0x000fea000b800000 */
[----:B------:R-:W0:Y:S01]  /*3520*/  LDC.64 R6, c[0x0][0x380] ;  /* 0x0000e000ff067b82 */ /* 0x000e220000000a00 */
[----:B------:R-:W-:Y:S01]  /*3530*/  IMAD.MOV.U32 R5, RZ, RZ, 0x500 ;  /* 0x00000500ff057424 */ /* 0x000fe200078e00ff */
[----:B------:R-:W1:Y:S06]  /*3540*/  LDCU UR4, c[0x0][0x390] ;  /* 0x00007200ff0477ac */ /* 0x000e6c0008000800 */
.L_x_501:
[----:B------:R-:W-:-:S04]  /*3550*/  IMAD.IADD R17, R0, 0x1, R5 ;  /* 0x0000000100117824 */ /* 0x000fc800078e0205 */
[----:B0-----:R-:W-:-:S05]  /*3560*/  IMAD.WIDE.U32 R16, R17, 0x10, R6 ;  /* 0x0000001011107825 */ /* 0x001fca00078e0006 */
        /* <DEDUP_REMOVED lines=27> */
.L_x_492:
[----:B-1----:R-:W-:Y:S05]  /*3720*/  BSYNC.RECONVERGENT B1 ;  /* 0x0000000000017941 */ /* 0x002fea0003800200 */
.L_x_491:
        /* <DEDUP_REMOVED lines=17> */
.L_x_494:
[----:B------:R-:W-:Y:S05]  /*3840*/  BSYNC.RECONVERGENT B1 ;  /* 0x0000000000017941 */ /* 0x000fea0003800200 */
.L_x_493:
        /* <DEDUP_REMOVED lines=17> */
.L_x_496:
[----:B------:R-:W-:Y:S05]  /*3960*/  BSYNC.RECONVERGENT B1 ;  /* 0x0000000000017941 */ /* 0x000fea0003800200 */
.L_x_495:
        /* <DEDUP_REMOVED lines=17> */
.L_x_498:
[----:B------:R-:W-:Y:S05]  /*3a80*/  BSYNC.RECONVERGENT B1 ;  /* 0x0000000000017941 */ /* 0x000fea0003800200 */
.L_x_497:
        /* <DEDUP_REMOVED lines=17> */
.L_x_500:
[----:B------:R-:W-:Y:S05]  /*3ba0*/  BSYNC.RECONVERGENT B1 ;  /* 0x0000000000017941 */ /* 0x000fea0003800200 */
.L_x_499:
[C---:B------:R-:W-:Y:S02]  /*3bb0*/  VIADD R8, R5.reuse, 0xa00 ;  /* 0x00000a0005087836 */ /* 0x040fe40000000000 */
[----:B------:R-:W-:-:S03]  /*3bc0*/  VIADD R5, R5, 0x500 ;  /* 0x0000050005057836 */ /* 0x000fc60000000000 */
[----:B------:R-:W-:-:S13]  /*3bd0*/  ISETP.GT.AND P0, PT, R8, UR4, PT ;  /* 0x0000000408007c0c */ /* 0x000fda000bf04270 */
[----:B------:R-:W-:Y:S05]  /*3be0*/  @!P0 BRA `(.L_x_501) ;  /* 0xfffffff800588947 */ /* 0x000fea000383ffff */
.L_x_490:
[----:B------:R-:W-:-:S13]  /*3bf0*/  ISETP.GE.AND P0, PT, R5, UR4, PT ;  /* 0x0000000405007c0c */ /* 0x000fda000bf06270 */
        /* <DEDUP_REMOVED lines=12> */
[----:B------:R-:W0:Y:S01]  /*3cc0*/  LDC.64 R6, c[0x0][0x380] ;  /* 0x0000e000ff067b82 */ /* 0x000e220000000a00 */
[----:B------:R-:W-:Y:S01]  /*3cd0*/  LEA.HI R8, R16, 0x1, RZ, 0x18 ;  /* 0x0000000110087811 */ /* 0x000fe200078fc0ff */
[----:B------:R-:W-:Y:S02]  /*3ce0*/  IMAD.IADD R13, R0, 0x1, R5 ;  /* 0x00000001000d7824 */ /* 0x000fe400078e0205 */
[----:B------:R-:W-:Y:S01]  /*3cf0*/  IMAD.MOV.U32 R10, RZ, RZ, R0 ;  /* 0x000000ffff0a7224 */ /* 0x000fe200078e0000 */
[----:B------:R-:W-:-:S05]  /*3d00*/  LOP3.LUT R8, R8, 0x3, RZ, 0xc0, !PT ;  /* 0x0000000308087812 */ /* 0x000fca00078ec0ff */
[----:B------:R-:W-:-:S07]  /*3d10*/  IMAD.MOV R12, RZ, RZ, -R8 ;  /* 0x000000ffff0c7224 */ /* 0x000fce00078e0a08 */
.L_x_508:
[----:B0-----:R-:W-:-:S05]  /*3d20*/  IMAD.WIDE.U32 R8, R13, 0x10, R6 ;  /* 0x000000100d087825 */ /* 0x001fca00078e0006 */
[----:B------:R-:W2:Y:S01]  /*3d30*/  LDG.E.CONSTANT R19, desc[UR6][R8.64] ;  /* 0x0000000608137981 */ /* 0x000ea2000c1e9900 */
[----:B------:R-:W-:Y:S01]  /*3d40*/  VIADD R12, R12, 0x1 ;  /* 0x000000010c0c7836 */ /* 0x000fe20000000000 */
[----:B------:R-:W-:Y:S04]  /*3d50*/  BSSY.RECONVERGENT B3, `(.L_x_506) ;  /* 0x0000013000037945 */ /* 0x000fe80003800200 */
        /* <DEDUP_REMOVED lines=18> */
.L_x_507:
[----:B------:R-:W-:Y:S05]  /*3e80*/  BSYNC.RECONVERGENT B3 ;  /* 0x0000000000037941 */ /* 0x000fea0003800200 */
.L_x_506:
[----:B------:R-:W-:Y:S02]  /*3e90*/  VIADD R10, R10, 0x100 ;  /* 0x000001000a0a7836 */ /* 0x000fe40000000000 */
[----:B------:R-:W-:Y:S01]  /*3ea0*/  VIADD R13, R13, 0x100 ;  /* 0x000001000d0d7836 */ /* 0x000fe20000000000 */
[----:B------:R-:W-:Y:S06]  /*3eb0*/  @P2 BRA `(.L_x_508) ;  /* 0xfffffffc00982947 */ /* 0x000fec000383ffff */
.L_x_505:
[----:B------:R-:W-:Y:S05]  /*3ec0*/  BSYNC.RECONVERGENT B2 ;  /* 0x0000000000027941 */ /* 0x000fea0003800200 */
.L_x_504:
[----:B------:R-:W-:-:S13]  /*3ed0*/  ISETP.GE.U32.AND P0, PT, R16, 0x300, PT ;  /* 0x000003001000780c */ /* 0x000fda0003f06070 */
[----:B------:R-:W-:Y:S05]  /*3ee0*/  @!P0 BRA `(.L_x_503) ;  /* 0x0000000400808947 */ /* 0x000fea0003800000 */
[----:B------:R-:W0:Y:S01]  /*3ef0*/  LDCU.64 UR8, c[0x0][0x380] ;  /* 0x00007000ff0877ac */ /* 0x000e220008000a00 */
[----:B------:R-:W1:Y:S01]  /*3f00*/  LDC.64 R6, c[0x0][0x380] ;  /* 0x0000e000ff067b82 */ /* 0x000e620000000a00 */
[C---:B------:R-:W-:Y:S01]  /*3f10*/  IADD3 R9, P0, PT, R10.reuse, R5, RZ ;  /* 0x000000050a097210 */ /* 0x040fe20007f1e0ff */
[----:B------:R-:W-:-:S04]  /*3f20*/  IMAD.IADD R13, R10, 0x1, R5 ;  /* 0x000000010a0d7824 */ /* 0x000fc800078e0205 */
[----:B------:R-:W-:Y:S01]  /*3f30*/  IMAD.X R12, RZ, RZ, RZ, P0 ;  /* 0x000000ffff0c7224 */ /* 0x000fe200000e06ff */
[----:B0-----:R-:W-:-:S04]  /*3f40*/  LEA R8, P1, R9, UR8, 0x4 ;  /* 0x0000000809087c11 */ /* 0x001fc8000f8220ff */
[----:B------:R-:W-:Y:S02]  /*3f50*/  IADD3 R8, P0, PT, R8, 0x3008, RZ ;  /* 0x0000300808087810 */ /* 0x000fe40007f1e0ff */
[----:B------:R-:W-:-:S05]  /*3f60*/  LEA.HI.X R9, R9, UR9, R12, 0x4, P1 ;  /* 0x0000000909097c11 */ /* 0x000fca00088f240c */
[----:B------:R-:W-:-:S07]  /*3f70*/  IMAD.X R9, RZ, RZ, R9, P0 ;  /* 0x000000ffff097224 */ /* 0x000fce00000e0609 */
.L_x_517:
[----:B-1----:R-:W-:Y:S01]  /*3f80*/  IMAD.WIDE.U32 R14, R13, 0x10, R6 ;  /* 0x000000100d0e7825 */ /* 0x002fe200078e0006 */
[----:B------:R0:W5:Y:S04]  /*3f90*/  LDG.E.CONSTANT R25, desc[UR6][R8.64+-0x2008] ;  /* 0xffdff80608197981 */ /* 0x000168000c1e9900 */
[----:B------:R-:W2:Y:S04]  /*3fa0*/  LDG.E.CONSTANT R21, desc[UR6][R14.64] ;  /* 0x000000060e157981 */ /* 0x000ea8000c1e9900 */
        /* <DEDUP_REMOVED lines=20> */
.L_x_510:
[----:B------:R-:W-:Y:S05]  /*40f0*/  BSYNC.RECONVERGENT B2 ;  /* 0x0000000000027941 */ /* 0x000fea0003800200 */
.L_x_509:
        /* <DEDUP_REMOVED lines=18> */
.L_x_512:
[----:B------:R-:W-:Y:S05]  /*4220*/  BSYNC.RECONVERGENT B2 ;  /* 0x0000000000027941 */ /* 0x000fea0003800200 */
.L_x_511:
        /* <DEDUP_REMOVED lines=18> */
.L_x_514:
[----:B------:R-:W-:Y:S05]  /*4350*/  BSYNC.RECONVERGENT B2 ;  /* 0x0000000000027941 */ /* 0x000fea0003800200 */
.L_x_513:
        /* <DEDUP_REMOVED lines=18> */
.L_x_516:
[----:B------:R-:W-:Y:S05]  /*4480*/  BSYNC.RECONVERGENT B2 ;  /* 0x0000000000027941 */ /* 0x000fea0003800200 */
.L_x_515:
[----:B------:R-:W-:Y:S01]  /*4490*/  VIADD R10, R10, 0x400 ;  /* 0x000004000a0a7836 */ /* 0x000fe20000000000 */
[----:B------:R-:W-:Y:S01]  /*44a0*/  IADD3 R8, P1, PT, R8, 0x4000, RZ ;  /* 0x0000400008087810 */ /* 0x000fe20007f3e0ff */
[----:B------:R-:W-:-:S03]  /*44b0*/  VIADD R13, R13, 0x400 ;  /* 0x000004000d0d7836 */ /* 0x000fc60000000000 */
[----:B------:R-:W-:Y:S01]  /*44c0*/  ISETP.GE.AND P0, PT, R10, R11, PT ;  /* 0x0000000b0a00720c */ /* 0x000fe20003f06270 */
[----:B------:R-:W-:-:S12]  /*44d0*/  IMAD.X R9, RZ, RZ, R9, P1 ;  /* 0x000000ffff097224 */ /* 0x000fd800008e0609 */
[----:B------:R-:W-:Y:S05]  /*44e0*/  @!P0 BRA `(.L_x_517) ;  /* 0xfffffff800a48947 */ /* 0x000fea000383ffff */
.L_x_503:
[----:B------:R-:W-:Y:S05]  /*44f0*/  BSYNC.RECONVERGENT B1 ;  /* 0x0000000000017941 */ /* 0x000fea0003800200 */
.L_x_502:
        /* <DEDUP_REMOVED lines=22> */
.L_x_519:
[----:B------:R-:W-:Y:S05]  /*4660*/  BSYNC.RECONVERGENT B1 ;  /* 0x0000000000017941 */ /* 0x000fea0003800200 */
.L_x_518:
        /* <DEDUP_REMOVED lines=21> */
.L_x_521:
[----:B------:R-:W-:Y:S05]  /*47c0*/  BSYNC.RECONVERGENT B1 ;  /* 0x0000000000017941 */ /* 0x000fea0003800200 */
.L_x_520:
        /* <DEDUP_REMOVED lines=21> */
.L_x_523:
[----:B------:R-:W-:Y:S05]  /*4920*/  BSYNC.RECONVERGENT B1 ;  /* 0x0000000000017941 */ /* 0x000fea0003800200 */
.L_x_522:
        /* <DEDUP_REMOVED lines=21> */
.L_x_525:
[----:B------:R-:W-:Y:S05]  /*4a80*/  BSYNC.RECONVERGENT B1 ;  /* 0x0000000000017941 */ /* 0x000fea0003800200 */
.L_x_524:
        /* <DEDUP_REMOVED lines=22> */
.L_x_527:
[----:B------:R-:W-:Y:S05]  /*4bf0*/  BSYNC.RECONVERGENT B1 ;  /* 0x0000000000017941 */ /* 0x000fea0003800200 */
.L_x_526:
        /* <DEDUP_REMOVED lines=12> */
.L_x_529:
[----:B------:R-:W-:Y:S05]  /*4cc0*/  BSYNC.RECONVERGENT B1 ;  /* 0x0000000000017941 */ /* 0x000fea0003800200 */
.L_x_528:
        /* <DEDUP_REMOVED lines=31> */
.L_x_531:
[----:B------:R-:W-:Y:S05]  /*4ec0*/  BSYNC.RECONVERGENT B1 ;  /* 0x0000000000017941 */ /* 0x000fea0003800200 */
.L_x_530:
        /* <DEDUP_REMOVED lines=18> */
.L_x_533:
[----:B------:R-:W-:Y:S05]  /*4ff0*/  BSYNC.RECONVERGENT B1 ;  /* 0x0000000000017941 */ /* 0x000fea0003800200 */
.L_x_532:
        /* <DEDUP_REMOVED lines=18> */
.L_x_535:
[----:B------:R-:W-:Y:S05]  /*5120*/  BSYNC.RECONVERGENT B1 ;  /* 0x0000000000017941 */ /* 0x000fea0003800200 */
.L_x_534:
        /* <DEDUP_REMOVED lines=18> */
.L_x_537:
[----:B------:R-:W-:Y:S05]  /*5250*/  BSYNC.RECONVERGENT B1 ;  /* 0x0000000000017941 */ /* 0x000fea0003800200 */
.L_x_536:
        /* <DEDUP_REMOVED lines=18> */
.L_x_539:
[----:B------:R-:W-:Y:S05]  /*5380*/  BSYNC.RECONVERGENT B1 ;  /* 0x0000000000017941 */ /* 0x000fea0003800200 */
.L_x_538:
        /* <DEDUP_REMOVED lines=18> */
.L_x_541:
[----:B------:R-:W-:Y:S05]  /*54b0*/  BSYNC.RECONVERGENT B1 ;  /* 0x0000000000017941 */ /* 0x000fea0003800200 */
.L_x_540:
        /* <DEDUP_REMOVED lines=17> */
.L_x_445:
[----:B------:R-:W-:Y:S05]  /*55d0*/  BSYNC.RECONVERGENT B0 ;  /* 0x0000000000007941 */ /* 0x000fea0003800200 */
.L_x_412:
[----:B------:R-:W-:Y:S05]  /*55e0*/  @P1 EXIT ;  /* 0x000000000000194d */ /* 0x000fea0003800000 */
[----:B0-----:R-:W0:Y:S01]  /*55f0*/  LDC.64 R6, c[0x0][0x388] ;  /* 0x0000e200ff067b82 */ /* 0x001e220000000a00 */
[----:B------:R-:W-:Y:S02]  /*5600*/  IMAD.MOV.U32 R5, RZ, RZ, R4 ;  /* 0x000000ffff057224 */ /* 0x000fe400078e0004 */
[----:B------:R-:W-:-:S05]  /*5610*/  IMAD.MOV.U32 R4, RZ, RZ, R3 ;  /* 0x000000ffff047224 */ /* 0x000fca00078e0003 */
[----:B0-----:R-:W-:Y:S04]  /*5620*/  STG.E.64 desc[UR6][R6.64+0x8], R4 ;  /* 0x0000080406007986 */ /* 0x001fe8000c101b06 */
[----:B------:R-:W-:Y:S01]  /*5630*/  STG.E desc[UR6][R6.64], R2 ;  /* 0x0000000206007986 */ /* 0x000fe2000c101906 */
[----:B------:R-:W-:Y:S05]  /*5640*/  EXIT ;  /* 0x000000000000794d */ /* 0x000fea0003800000 */
.L_x_542:
        /* <DEDUP_REMOVED lines=11> */
.L_x_814:


//--------------------- .text._ZN6thrust24THRUST_300001_SM_1000_NS8cuda_cub4core6detail13_kernel_agentINS1_8__reduce10DrainAgentIiEEJN3cub18CUB_300001_SM_10009GridQueueIjEEiEEEvDpT0_ --------------------------
	.section	.text._ZN6thrust24THRUST_300001_SM_1000_NS8cuda_cub4core6detail13_kernel_agentINS1_8__reduce10DrainAgentIiEEJN3cub18CUB_300001_SM_10009GridQueueIjEEiEEEvDpT0_,"ax",@progbits
	.align	128
        .global         _ZN6thrust24THRUST_300001_SM_1000_NS8cuda_cub4core6detail13_kernel_agentINS1_8__reduce10DrainAgentIiEEJN3cub18CUB_300001_SM_10009GridQueueIjEEiEEEvDpT0_
        .type           _ZN6thrust24THRUST_300001_SM_1000_NS8cuda_cub4core6detail13_kernel_agentINS1_8__reduce10DrainAgentIiEEJN3cub18CUB_300001_SM_10009GridQueueIjEEiEEEvDpT0_,@function
        .size           _ZN6thrust24THRUST_300001_SM_1000_NS8cuda_cub4core6detail13_kernel_agentINS1_8__reduce10DrainAgentIiEEJN3cub18CUB_300001_SM_10009GridQueueIjEEiEEEvDpT0_,(.L_x_815 - _ZN6thrust24THRUST_300001_SM_1000_NS8cuda_cub4core6detail13_kernel_agentINS1_8__reduce10DrainAgentIiEEJN3cub18CUB_300001_SM_10009GridQueueIjEEiEEEvDpT0_)
        .other          _ZN6thrust24THRUST_300001_SM_1000_NS8cuda_cub4core6detail13_kernel_agentINS1_8__reduce10DrainAgentIiEEJN3cub18CUB_300001_SM_10009GridQueueIjEEiEEEvDpT0_,@"STO_CUDA_ENTRY STV_DEFAULT"
_ZN6thrust24THRUST_300001_SM_1000_NS8cuda_cub4core6detail13_kernel_agentINS1_8__reduce10DrainAgentIiEEJN3cub18CUB_300001_SM_10009GridQueueIjEEiEEEvDpT0_:
.text._ZN6thrust24THRUST_300001_SM_1000_NS8cuda_cub4core6detail13_kernel_agentINS1_8__reduce10DrainAgentIiEEJN3cub18CUB_300001_SM_10009GridQueueIjEEiEEEvDpT0_:
[----:B------:R-:W-:Y:S08]  /*0000*/  LDC R1, c[0x0][0x37c] ;  /* 0x0000df00ff017b82 */ /* 0x000ff00000000800 */
[----:B------:R-:W0:Y:S01]  /*0010*/  LDC.64 R2, c[0x0][0x380] ;  /* 0x0000e000ff027b82 */ /* 0x000e220000000a00 */
[----:B------:R-:W0:Y:S07]  /*0020*/  LDCU.64 UR4, c[0x0][0x358] ;  /* 0x00006b00ff0477ac */ /* 0x000e2e0008000a00 */
[----:B------:R-:W1:Y:S01]  /*0030*/  LDC R5, c[0x0][0x388] ;  /* 0x0000e200ff057b82 */ /* 0x000e620000000800 */
[----:B0-----:R-:W-:Y:S04]  /*0040*/  STG.E desc[UR4][R2.64+0x4], RZ ;  /* 0x000004ff02007986 */ /* 0x001fe8000c101904 */
[----:B-1----:R-:W-:Y:S01]  /*0050*/  STG.E desc[UR4][R2.64], R5 ;  /* 0x0000000502007986 */ /* 0x002fe2000c101904 */
[----:B------:R-:W-:Y:S05]  /*0060*/  EXIT ;  /* 0x000000000000794d */ /* 0x000fea0003800000 */
.L_x_543:
        /* <DEDUP_REMOVED lines=9> */
.L_x_815:


//--------------------- .text._ZN6thrust24THRUST_300001_SM_1000_NS8cuda_cub4core6detail13_kernel_agentINS1_8__reduce11ReduceAgentINS0_12zip_iteratorIN4cuda3std3__45tupleIJNS0_6detail15normal_iteratorINS0_10device_ptrIfEEEENS0_17counting_iteratorIlNS0_11use_defaultESI_SI_EEEEEEEPNSB_IJflEEESM_iNS1_9__extrema9arg_min_fIflNSA_4lessIfEEEEEEJSL_SN_iN3cub18CUB_300001_SM_100013GridEvenShareIiEENSV_9GridQueueIjEESS_EEEvDpT0_ --------------------------
	.section	.text._ZN6thrust24THRUST_300001_SM_1000_NS8cuda_cub4core6detail13_kernel_agentINS1_8__reduce11ReduceAgentINS0_12zip_iteratorIN4cuda3std3__45tupleIJNS0_6detail15normal_iteratorINS0_10device_ptrIfEEEENS0_17counting_iteratorIlNS0_11use_defaultESI_SI_EEEEEEEPNSB_IJflEEESM_iNS1_9__extrema9arg_min_fIflNSA_4lessIfEEEEEEJSL_SN_iN3cub18CUB_300001_SM_100013GridEvenShareIiEENSV_9GridQueueIjEESS_EEEvDpT0_,"ax",@progbits
	.align	128
        .global         _ZN6thrust24THRUST_300001_SM_1000_NS8cuda_cub4core6detail13_kernel_agentINS1_8__reduce11ReduceAgentINS0_12zip_iteratorIN4cuda3std3__45tupleIJNS0_6detail15normal_iteratorINS0_10device_ptrIfEEEENS0_17counting_iteratorIlNS0_11use_defaultESI_SI_EEEEEEEPNSB_IJflEEESM_iNS1_9__extrema9arg_min_fIflNSA_4lessIfEEEEEEJSL_SN_iN3cub18CUB_300001_SM_100013GridEvenShareIiEENSV_9GridQueueIjEESS_EEEvDpT0_
        .type           _ZN6thrust24THRUST_300001_SM_1000_NS8cuda_cub4core6detail13_kernel_agentINS1_8__reduce11ReduceAgentINS0_12zip_iteratorIN4cuda3std3__45tupleIJNS0_6detail15normal_iteratorINS0_10device_ptrIfEEEENS0_17counting_iteratorIlNS0_11use_defaultESI_SI_EEEEEEEPNSB_IJflEEESM_iNS1_9__extrema9arg_min_fIflNSA_4lessIfEEEEEEJSL_SN_iN3cub18CUB_300001_SM_100013GridEvenShareIiEENSV_9GridQueueIjEESS_EEEvDpT0_,@function
        .size           _ZN6thrust24THRUST_300001_SM_1000_NS8cuda_cub4core6detail13_kernel_agentINS1_8__reduce11ReduceAgentINS0_12zip_iteratorIN4cuda3std3__45tupleIJNS0_6detail15normal_iteratorINS0_10device_ptrIfEEEENS0_17counting_iteratorIlNS0_11use_defaultESI_SI_EEEEEEEPNSB_IJflEEESM_iNS1_9__extrema9arg_min_fIflNSA_4lessIfEEEEEEJSL_SN_iN3cub18CUB_300001_SM_100013GridEvenShareIiEENSV_9GridQueueIjEESS_EEEvDpT0_,(.L_x_816 - _ZN6thrust24THRUST_300001_SM_1000_NS8cuda_cub4core6detail13_kernel_agentINS1_8__reduce11ReduceAgentINS0_12zip_iteratorIN4cuda3std3__45tupleIJNS0_6detail15normal_iteratorINS0_10device_ptrIfEEEENS0_17counting_iteratorIlNS0_11use_defaultESI_SI_EEEEEEEPNSB_IJflEEESM_iNS1_9__extrema9arg_min_fIflNSA_4lessIfEEEEEEJSL_SN_iN3cub18CUB_300001_SM_100013GridEvenShareIiEENSV_9GridQueueIjEESS_EEEvDpT0_)
        .other          _ZN6thrust24THRUST_300001_SM_1000_NS8cuda_cub4core6detail13_kernel_agentINS1_8__reduce11ReduceAgentINS0_12zip_iteratorIN4cuda3std3__45tupleIJNS0_6detail15normal_iteratorINS0_10device_ptrIfEEEENS0_17counting_iteratorIlNS0_11use_defaultESI_SI_EEEEEEEPNSB_IJflEEESM_iNS1_9__extrema9arg_min_fIflNSA_4lessIfEEEEEEJSL_SN_iN3cub18CUB_300001_SM_100013GridEvenShareIiEENSV_9GridQueueIjEESS_EEEvDpT0_,@"STO_CUDA_ENTRY STV_DEFAULT"
_ZN6thrust24THRUST_300001_SM_1000_NS8cuda_cub4core6detail13_kernel_agentINS1_8__reduce11ReduceAgentINS0_12zip_iteratorIN4cuda3std3__45tupleIJNS0_6detail15normal_iteratorINS0_10device_ptrIfEEEENS0_17counting_iteratorIlNS0_11use_defaultESI_SI_EEEEEEEPNSB_IJflEEESM_iNS1_9__extrema9arg_min_fIflNSA_4lessIfEEEEEEJSL_SN_iN3cub18CUB_300001_SM_100013GridEvenShareIiEENSV_9GridQueueIjEESS_EEEvDpT0_:
.text._ZN6thrust24THRUST_300001_SM_1000_NS8cuda_cub4core6detail13_kernel_agentINS1_8__reduce11ReduceAgentINS0_12zip_iteratorIN4cuda3std3__45tupleIJNS0_6detail15normal_iteratorINS0_10device_ptrIfEEEENS0_17counting_iteratorIlNS0_11use_defaultESI_SI_EEEEEEEPNSB_IJflEEESM_iNS1_9__extrema9arg_min_fIflNSA_4lessIfEEEEEEJSL_SN_iN3cub18CUB_300001_SM_100013GridEvenShareIiEENSV_9GridQueueIjEESS_EEEvDpT0_:
[----:B------:R-:W-:Y:S01]  /*0000*/  LDC R1, c[0x0][0x37c] ;  /* 0x0000df00ff017b82 */ /* 0x000fe20000000800 */
[----:B------:R-:W0:Y:S01]  /*0010*/  S2R R0, SR_CTAID.X ;  /* 0x0000000000007919 */ /* 0x000e220000002500 */
[----:B------:R-:W1:Y:S01]  /*0020*/  LDCU UR4, c[0x0][0x398] ;  /* 0x00007300ff0477ac */ /* 0x000e620008000800 */
[----:B------:R-:W-:Y:S01]  /*0030*/  BSSY.RECONVERGENT B0, `(.L_x_544) ;  /* 0x0000586000007945 */ /* 0x000fe20003800200 */
[----:B------:R-:W2:Y:S01]  /*0040*/  LDCU UR6, c[0x0][0x370] ;  /* 0x00006e00ff0677ac */ /* 0x000ea20008000800 */
[----:B------:R-:W3:Y:S01]  /*0050*/  LDCU.64 UR10, c[0x0][0x358] ;  /* 0x00006b00ff0a77ac */ /* 0x000ee20008000a00 */
[----:B-1----:R-:W-:Y:S01]  /*0060*/  IMAD.U32 R10, RZ, RZ, UR4 ;  /* 0x00000004ff0a7e24 */ /* 0x002fe2000f8e00ff */
[----:B--2---:R-:W-:Y:S01]  /*0070*/  UIMAD UR6, UR6, 0x500, URZ ;  /* 0x00000500060678a4 */ /* 0x004fe2000f8e02ff */
[----:B0-----:R-:W-:-:S04]  /*0080*/  IMAD R11, R0, 0x500, RZ ;  /* 0x00000500000b7824 */ /* 0x001fc800078e02ff */
[----:B------:R-:W-:-:S05]  /*0090*/  VIADD R3, R11, 0x500 ;  /* 0x000005000b037836 */ /* 0x000fca0000000000 */
[----:B------:R-:W-:-:S13]  /*00a0*/  ISETP.GT.AND P0, PT, R3, R10, PT ;  /* 0x0000000a0300720c */ /* 0x000fda0003f04270 */
[----:B---3--:R-:W-:Y:S05]  /*00b0*/  @!P0 BRA `(.L_x_545) ;  /* 0x0000003000088947 */ /* 0x008fea0003800000 */
[----:B------:R-:W0:Y:S01]  /*00c0*/  S2R R2, SR_TID.X ;  /* 0x0000000000027919 */ /* 0x000e220000002100 */
[----:B------:R-:W-:Y:S01]  /*00d0*/  IMAD.IADD R3, R10, 0x1, -R11 ;  /* 0x000000010a037824 */ /* 0x000fe200078e0a0b */
[----:B------:R-:W1:Y:S01]  /*00e0*/  LDCU.64 UR6, c[0x0][0x388] ;  /* 0x00007100ff0677ac */ /* 0x000e620008000a00 */
[----:B------:R-:W-:Y:S01]  /*00f0*/  BSSY.RECONVERGENT B1, `(.L_x_546) ;  /* 0x000000f000017945 */ /* 0x000fe20003800200 */
[----:B------:R-:W-:Y:S01]  /*0100*/  CS2R R6, SRZ ;  /* 0x0000000000067805 */ /* 0x000fe2000001ff00 */
[----:B------:R-:W-:Y:S01]  /*0110*/  IMAD.MOV.U32 R9, RZ, RZ, RZ ;  /* 0x000000ffff097224 */ /* 0x000fe200078e00ff */
[----:B------:R-:W2:Y:S01]  /*0120*/  LDCU.64 UR8, c[0x0][0x388] ;  /* 0x00007100ff0877ac */ /* 0x000ea20008000a00 */
[----:B0-----:R-:W-:Y:S01]  /*0130*/  ISETP.GE.AND P0, PT, R2, R3, PT ;  /* 0x000000030200720c */ /* 0x001fe20003f06270 */
[----:B------:R-:W-:-:S12]  /*0140*/  IMAD.MOV.U32 R8, RZ, RZ, R2 ;  /* 0x000000ffff087224 */ /* 0x000fd800078e0002 */
[----:B-12---:R-:W-:Y:S05]  /*0150*/  @P0 BRA `(.L_x_547) ;  /* 0x0000000000200947 */ /* 0x006fea0003800000 */
[----:B------:R-:W0:Y:S01]  /*0160*/  LDC.64 R4, c[0x0][0x380] ;  /* 0x0000e000ff047b82 */ /* 0x000e220000000a00 */
[----:B------:R-:W-:Y:S01]  /*0170*/  IMAD.IADD R9, R11, 0x1, R2 ;  /* 0x000000010b097824 */ /* 0x000fe200078e0202 */
[----:B------:R-:W1:Y:S03]  /*0180*/  LDCU.64 UR4, c[0x0][0x388] ;  /* 0x00007100ff0477ac */ /* 0x000e660008000a00 */
[----:B0-----:R-:W-:-:S05]  /*0190*/  IMAD.WIDE R4, R9, 0x4, R4 ;  /* 0x0000000409047825 */ /* 0x001fca00078e0204 */
[----:B------:R0:W5:Y:S01]  /*01a0*/  LDG.E R7, desc[UR10][R4.64] ;  /* 0x0000000a04077981 */ /* 0x000162000c1e1900 */
[----:B-1----:R-:W-:Y:S01]  /*01b0*/  IADD3 R6, P0, PT, R9, UR4, RZ ;  /* 0x0000000409067c10 */ /* 0x002fe2000ff1e0ff */
[----:B------:R-:W-:-:S03]  /*01c0*/  VIADD R8, R2, 0x100 ;  /* 0x0000010002087836 */ /* 0x000fc60000000000 */
[----:B------:R-:W-:-:S09]  /*01d0*/  LEA.HI.X.SX32 R9, R9, UR5, 0x1, P0 ;  /* 0x0000000509097c11 */ /* 0x000fd200080f0eff */
.L_x_547:
[----:B------:R-:W-:Y:S05]  /*01e0*/  BSYNC.RECONVERGENT B1 ;  /* 0x0000000000017941 */ /* 0x000fea0003800200 */
.L_x_546:
        /* <DEDUP_REMOVED lines=9> */
[----:B------:R-:W0:Y:S01]  /*0280*/  LDC.64 R4, c[0x0][0x380] ;  /* 0x0000e000ff047b82 */ /* 0x000e220000000a00 */
[----:B------:R-:W-:Y:S01]  /*0290*/  LEA.HI R10, R16, 0x1, RZ, 0x18 ;  /* 0x00000001100a7811 */ /* 0x000fe200078fc0ff */
[----:B------:R-:W-:-:S03]  /*02a0*/  IMAD.IADD R15, R11, 0x1, R8 ;  /* 0x000000010b0f7824 */ /* 0x000fc600078e0208 */
[----:B------:R-:W-:-:S05]  /*02b0*/  LOP3.LUT R10, R10, 0x3, RZ, 0xc0, !PT ;  /* 0x000000030a0a7812 */ /* 0x000fca00078ec0ff */
[----:B------:R-:W-:-:S07]  /*02c0*/  IMAD.MOV R10, RZ, RZ, -R10 ;  /* 0x000000ffff0a7224 */ /* 0x000fce00078e0a0a */
.L_x_554:
[----:B0-----:R-:W-:-:S05]  /*02d0*/  IMAD.WIDE R12, R15, 0x4, R4 ;  /* 0x000000040f0c7825 */ /* 0x001fca00078e0204 */
[----:B------:R-:W2:Y:S01]  /*02e0*/  LDG.E R20, desc[UR10][R12.64] ;  /* 0x0000000a0c147981 */ /* 0x000ea2000c1e1900 */
[----:B------:R-:W-:Y:S01]  /*02f0*/  VIADD R10, R10, 0x1 ;  /* 0x000000010a0a7836 */ /* 0x000fe20000000000 */
[C---:B------:R-:W-:Y:S01]  /*0300*/  IADD3 R18, P1, PT, R15.reuse, UR6, RZ ;  /* 0x000000060f127c10 */ /* 0x040fe2000ff3e0ff */
[----:B------:R-:W-:Y:S03]  /*0310*/  BSSY.RECONVERGENT B3, `(.L_x_552) ;  /* 0x0000013000037945 */ /* 0x000fe60003800200 */
[----:B------:R-:W-:Y:S02]  /*0320*/  ISETP.NE.AND P2, PT, R10, RZ, PT ;  /* 0x000000ff0a00720c */ /* 0x000fe40003f45270 */
[----:B------:R-:W-:Y:S02]  /*0330*/  LEA.HI.X.SX32 R17, R15, UR7, 0x1, P1 ;  /* 0x000000070f117c11 */ /* 0x000fe400088f0eff */
        /* <DEDUP_REMOVED lines=10> */
[C---:B------:R-:W-:Y:S02]  /*03e0*/  @P3 ISETP.LT.U32.AND P1, PT, R13.reuse, R18, PT ;  /* 0x000000120d00320c */ /* 0x040fe40003f21070 */
[CC--:B------:R-:W-:Y:S02]  /*03f0*/  @P3 ISETP.GE.AND.EX P0, PT, R14.reuse, R17.reuse, PT, P0 ;  /* 0x000000110e00320c */ /* 0x0c0fe40003f06300 */
[----:B------:R-:W-:Y:S02]  /*0400*/  @P3 ISETP.LT.AND.EX P1, PT, R14, R17, PT, P1 ;  /* 0x000000110e00320c */ /* 0x000fe40003f21310 */
[----:B------:R-:W-:Y:S02]  /*0410*/  @P3 FSEL R7, R12, R20, !P0 ;  /* 0x000000140c073208 */ /* 0x000fe40004000000 */
[----:B------:R-:W-:-:S02]  /*0420*/  @P3 SEL R6, R13, R18, P1 ;  /* 0x000000120d063207 */ /* 0x000fc40000800000 */
[----:B------:R-:W-:-:S07]  /*0430*/  @P3 SEL R9, R14, R17, P1 ;  /* 0x000000110e093207 */ /* 0x000fce0000800000 */
.L_x_553:
[----:B------:R-:W-:Y:S05]  /*0440*/  BSYNC.RECONVERGENT B3 ;  /* 0x0000000000037941 */ /* 0x000fea0003800200 */
.L_x_552:
[----:B------:R-:W-:Y:S02]  /*0450*/  VIADD R8, R8, 0x100 ;  /* 0x0000010008087836 */ /* 0x000fe40000000000 */
[----:B------:R-:W-:Y:S01]  /*0460*/  VIADD R15, R15, 0x100 ;  /* 0x000001000f0f7836 */ /* 0x000fe20000000000 */
[----:B------:R-:W-:Y:S06]  /*0470*/  @P2 BRA `(.L_x_554) ;  /* 0xfffffffc00942947 */ /* 0x000fec000383ffff */
.L_x_551:
[----:B------:R-:W-:Y:S05]  /*0480*/  BSYNC.RECONVERGENT B2 ;  /* 0x0000000000027941 */ /* 0x000fea0003800200 */
.L_x_550:
[----:B------:R-:W-:-:S13]  /*0490*/  ISETP.GE.U32.AND P0, PT, R16, 0x300, PT ;  /* 0x000003001000780c */ /* 0x000fda0003f06070 */
[----:B------:R-:W-:Y:S05]  /*04a0*/  @!P0 BRA `(.L_x_549) ;  /* 0x00000004008c8947 */ /* 0x000fea0003800000 */
[----:B------:R-:W0:Y:S01]  /*04b0*/  LDC.64 R4, c[0x0][0x380] ;  /* 0x0000e000ff047b82 */ /* 0x000e220000000a00 */
[----:B------:R-:W-:-:S04]  /*04c0*/  IMAD.IADD R11, R11, 0x1, R8 ;  /* 0x000000010b0b7824 */ /* 0x000fc800078e0208 */
[C---:B------:R-:W-:Y:S02]  /*04d0*/  VIADD R19, R11.reuse, 0x100 ;  /* 0x000001000b137836 */ /* 0x040fe40000000000 */
[C---:B------:R-:W-:Y:S02]  /*04e0*/  VIADD R18, R11.reuse, 0x200 ;  /* 0x000002000b127836 */ /* 0x040fe40000000000 */
[----:B------:R-:W-:Y:S01]  /*04f0*/  VIADD R20, R11, 0x300 ;  /* 0x000003000b147836 */ /* 0x000fe20000000000 */
[----:B0-----:R-:W-:-:S05]  /*0500*/  IADD3 R4, P0, PT, R4, 0x800, RZ ;  /* 0x0000080004047810 */ /* 0x001fca0007f1e0ff */
[----:B------:R-:W-:-:S08]  /*0510*/  IMAD.X R5, RZ, RZ, R5, P0 ;  /* 0x000000ffff057224 */ /* 0x000fd000000e0605 */
.L_x_563:
[----:B------:R-:W-:-:S05]  /*0520*/  IMAD.WIDE R14, R11, 0x4, R4 ;  /* 0x000000040b0e7825 */ /* 0x000fca00078e0204 */
[----:B------:R-:W2:Y:S04]  /*0530*/  LDG.E R24, desc[UR10][R14.64+-0x800] ;  /* 0xfff8000a0e187981 */ /* 0x000ea8000c1e1900 */
[----:B-----5:R0:W5:Y:S04]  /*0540*/  LDG.E R26, desc[UR10][R14.64+-0x400] ;  /* 0xfffc000a0e1a7981 */ /* 0x020168000c1e1900 */
[----:B------:R0:W5:Y:S04]  /*0550*/  LDG.E R10, desc[UR10][R14.64] ;  /* 0x0000000a0e0a7981 */ /* 0x000168000c1e1900 */
[----:B------:R0:W5:Y:S01]  /*0560*/  LDG.E R12, desc[UR10][R14.64+0x400] ;  /* 0x0004000a0e0c7981 */ /* 0x000162000c1e1900 */
[----:B------:R-:W-:Y:S01]  /*0570*/  IADD3 R21, P1, PT, R11, UR8, RZ ;  /* 0x000000080b157c10 */ /* 0x000fe2000ff3e0ff */
[----:B------:R-:W-:Y:S01]  /*0580*/  BSSY.RECONVERGENT B2, `(.L_x_555) ;  /* 0x0000012000027945 */ /* 0x000fe20003800200 */
[----:B------:R-:W-:-:S02]  /*0590*/  IMAD.MOV.U32 R16, RZ, RZ, R6 ;  /* 0x000000ffff107224 */ /* 0x000fc400078e0006 */
[----:B------:R-:W-:Y:S01]  /*05a0*/  IMAD.MOV.U32 R17, RZ, RZ, R9 ;  /* 0x000000ffff117224 */ /* 0x000fe200078e0009 */
[----:B------:R-:W-:Y:S01]  /*05b0*/  LEA.HI.X.SX32 R22, R11, UR9, 0x1, P1 ;  /* 0x000000090b167c11 */ /* 0x000fe200088f0eff */
[----:B------:R-:W-:Y:S01]  /*05c0*/  IMAD.MOV.U32 R13, RZ, RZ, R7 ;  /* 0x000000ffff0d7224 */ /* 0x000fe200078e0007 */
        /* <DEDUP_REMOVED lines=13> */
.L_x_556:
[----:B------:R-:W-:Y:S05]  /*06a0*/  BSYNC.RECONVERGENT B2 ;  /* 0x0000000000027941 */ /* 0x000fea0003800200 */
.L_x_555:
[----:B-----5:R-:W-:Y:S01]  /*06b0*/  FSETP.GEU.AND P0, PT, R13, R26, PT ;  /* 0x0000001a0d00720b */ /* 0x020fe20003f0e000 */
[----:B------:R-:W-:Y:S01]  /*06c0*/  BSSY.RECONVERGENT B2, `(.L_x_557) ;  /* 0x0000012000027945 */ /* 0x000fe20003800200 */
[C---:B------:R-:W-:Y:S01]  /*06d0*/  IADD3 R15, P1, PT, R19.reuse, UR8, RZ ;  /* 0x00000008130f7c10 */ /* 0x040fe2000ff3e0ff */
[----:B------:R-:W-:Y:S02]  /*06e0*/  IMAD.MOV.U32 R6, RZ, RZ, R16 ;  /* 0x000000ffff067224 */ /* 0x000fe400078e0010 */
[----:B------:R-:W-:Y:S01]  /*06f0*/  IMAD.MOV.U32 R9, RZ, RZ, R17 ;  /* 0x000000ffff097224 */ /* 0x000fe200078e0011 */
[----:B------:R-:W-:Y:S01]  /*0700*/  LEA.HI.X.SX32 R14, R19, UR9, 0x1, P1 ;  /* 0x00000009130e7c11 */ /* 0x000fe200088f0eff */
        /* <DEDUP_REMOVED lines=13> */
.L_x_558:
[----:B------:R-:W-:Y:S05]  /*07e0*/  BSYNC.RECONVERGENT B2 ;  /* 0x0000000000027941 */ /* 0x000fea0003800200 */
.L_x_557:
[----:B------:R-:W-:Y:S01]  /*07f0*/  FSETP.GEU.AND P0, PT, R7, R10, PT ;  /* 0x0000000a0700720b */ /* 0x000fe20003f0e000 */
[----:B------:R-:W-:Y:S01]  /*0800*/  BSSY.RECONVERGENT B2, `(.L_x_559) ;  /* 0x0000013000027945 */ /* 0x000fe20003800200 */
[----:B------:R-:W-:Y:S01]  /*0810*/  IADD3 R17, P1, PT, R18, UR8, RZ ;  /* 0x0000000812117c10 */ /* 0x000fe2000ff3e0ff */
[----:B------:R-:W-:Y:S01]  /*0820*/  IMAD.MOV.U32 R14, RZ, RZ, R6 ;  /* 0x000000ffff0e7224 */ /* 0x000fe200078e0006 */
[----:B------:R-:W-:Y:S01]  /*0830*/  IADD3 R21, P2, PT, R20, UR8, RZ ;  /* 0x0000000814157c10 */ /* 0x000fe2000ff5e0ff */
        /* <DEDUP_REMOVED lines=15> */
.L_x_560:
[----:B------:R-:W-:Y:S05]  /*0930*/  BSYNC.RECONVERGENT B2 ;  /* 0x0000000000027941 */ /* 0x000fea0003800200 */
.L_x_559:
[----:B------:R-:W-:Y:S01]  /*0940*/  FSETP.GEU.AND P0, PT, R13, R12, PT ;  /* 0x0000000c0d00720b */ /* 0x000fe20003f0e000 */
[----:B------:R-:W-:Y:S01]  /*0950*/  BSSY.RECONVERGENT B2, `(.L_x_561) ;  /* 0x0000011000027945 */ /* 0x000fe20003800200 */
[----:B------:R-:W-:Y:S01]  /*0960*/  LEA.HI.X.SX32 R10, R20, UR9, 0x1, P2 ;  /* 0x00000009140a7c11 */ /* 0x000fe200090f0eff */
        /* <DEDUP_REMOVED lines=15> */
.L_x_562:
[----:B------:R-:W-:Y:S05]  /*0a60*/  BSYNC.RECONVERGENT B2 ;  /* 0x0000000000027941 */ /* 0x000fea0003800200 */
.L_x_561:
[----:B------:R-:W-:Y:S02]  /*0a70*/  VIADD R8, R8, 0x400 ;  /* 0x0000040008087836 */ /* 0x000fe40000000000 */
[----:B------:R-:W-:Y:S02]  /*0a80*/  VIADD R19, R19, 0x400 ;  /* 0x0000040013137836 */ /* 0x000fe40000000000 */
[----:B------:R-:W-:Y:S01]  /*0a90*/  VIADD R18, R18, 0x400 ;  /* 0x0000040012127836 */ /* 0x000fe20000000000 */
[----:B------:R-:W-:Y:S01]  /*0aa0*/  ISETP.GE.AND P0, PT, R8, R3, PT ;  /* 0x000000030800720c */ /* 0x000fe20003f06270 */
[----:B------:R-:W-:Y:S02]  /*0ab0*/  VIADD R20, R20, 0x400 ;  /* 0x0000040014147836 */ /* 0x000fe40000000000 */
[----:B------:R-:W-:-:S10]  /*0ac0*/  VIADD R11, R11, 0x400 ;  /* 0x000004000b0b7836 */ /* 0x000fd40000000000 */
[----:B------:R-:W-:Y:S05]  /*0ad0*/  @!P0 BRA `(.L_x_563) ;  /* 0xfffffff800908947 */ /* 0x000fea000383ffff */
.L_x_549:
[----:B------:R-:W-:Y:S05]  /*0ae0*/  BSYNC.RECONVERGENT B1 ;  /* 0x0000000000017941 */ /* 0x000fea0003800200 */
.L_x_548:
[----:B------:R-:W-:-:S13]  /*0af0*/  ISETP.GE.AND P0, PT, R3, 0x100, PT ;  /* 0x000001000300780c */ /* 0x000fda0003f06270 */
[----:B------:R-:W-:Y:S05]  /*0b00*/  @!P0 BRA `(.L_x_564) ;  /* 0x00000010003c8947 */ /* 0x000fea0003800000 */
[----:B------:R-:W1:Y:S01]  /*0b10*/  S2R R13, SR_LANEID ;  /* 0x00000000000d7919 */ /* 0x000e620000000000 */
[----:B------:R-:W-:Y:S01]  /*0b20*/  BSSY.RECONVERGENT B1, `(.L_x_565) ;  /* 0x0000015000017945 */ /* 0x000fe20003800200 */
[----:B0-----:R-:W-:Y:S01]  /*0b30*/  IMAD.MOV.U32 R5, RZ, RZ, R6 ;  /* 0x000000ffff057224 */ /* 0x001fe200078e0006 */
[----:B-----5:R-:W0:Y:S01]  /*0b40*/  SHFL.DOWN PT, R4, R7, 0x1, 0x1f ;  /* 0x08201f0007047f89 */ /* 0x020e2200000e0000 */
        /* <DEDUP_REMOVED lines=18> */
.L_x_566:
[----:B------:R-:W-:Y:S05]  /*0c70*/  BSYNC.RECONVERGENT B1 ;  /* 0x0000000000017941 */ /* 0x000fea0003800200 */
.L_x_565:
        /* <DEDUP_REMOVED lines=21> */
.L_x_568:
[----:B------:R-:W-:Y:S05]  /*0dd0*/  BSYNC.RECONVERGENT B1 ;  /* 0x0000000000017941 */ /* 0x000fea0003800200 */
.L_x_567:
        /* <DEDUP_REMOVED lines=21> */
.L_x_570:
[----:B------:R-:W-:Y:S05]  /*0f30*/  BSYNC.RECONVERGENT B1 ;  /* 0x0000000000017941 */ /* 0x000fea0003800200 */
.L_x_569:
        /* <DEDUP_REMOVED lines=21> */
.L_x_572:
[----:B------:R-:W-:Y:S05]  /*1090*/  BSYNC.RECONVERGENT B1 ;  /* 0x0000000000017941 */ /* 0x000fea0003800200 */
.L_x_571:
        /* <DEDUP_REMOVED lines=22> */
.L_x_574:
[----:B------:R-:W-:Y:S05]  /*1200*/  BSYNC.RECONVERGENT B1 ;  /* 0x0000000000017941 */ /* 0x000fea0003800200 */
.L_x_573:
        /* <DEDUP_REMOVED lines=12> */
.L_x_576:
[----:B------:R-:W-:Y:S05]  /*12d0*/  BSYNC.RECONVERGENT B1 ;  /* 0x0000000000017941 */ /* 0x000fea0003800200 */
.L_x_575:
        /* <DEDUP_REMOVED lines=31> */
.L_x_579:
[----:B------:R-:W-:Y:S05]  /*14d0*/  BSYNC.RECONVERGENT B1 ;  /* 0x0000000000017941 */ /* 0x000fea0003800200 */
.L_x_578:
        /* <DEDUP_REMOVED lines=18> */
.L_x_581:
[----:B------:R-:W-:Y:S05]  /*1600*/  BSYNC.RECONVERGENT B1 ;  /* 0x0000000000017941 */ /* 0x000fea0003800200 */
.L_x_580:
        /* <DEDUP_REMOVED lines=18> */
.L_x_583:
[----:B------:R-:W-:Y:S05]  /*1730*/  BSYNC.RECONVERGENT B1 ;  /* 0x0000000000017941 */ /* 0x000fea0003800200 */
.L_x_582:
        /* <DEDUP_REMOVED lines=18> */
.L_x_585:
[----:B------:R-:W-:Y:S05]  /*1860*/  BSYNC.RECONVERGENT B1 ;  /* 0x0000000000017941 */ /* 0x000fea0003800200 */
.L_x_584:
        /* <DEDUP_REMOVED lines=18> */
.L_x_587:
[----:B------:R-:W-:Y:S05]  /*1990*/  BSYNC.RECONVERGENT B1 ;  /* 0x0000000000017941 */ /* 0x000fea0003800200 */
.L_x_586:
        /* <DEDUP_REMOVED lines=18> */
.L_x_589:
[----:B------:R-:W-:Y:S05]  /*1ac0*/  BSYNC.RECONVERGENT B1 ;  /* 0x0000000000017941 */ /* 0x000fea0003800200 */
.L_x_588:
        /* <DEDUP_REMOVED lines=19> */
.L_x_564:
[----:B0-----:R-:W-:Y:S01]  /*1c00*/  LOP3.LUT R4, R2, 0x3e0, RZ, 0xc0, !PT ;  /* 0x000003e002047812 */ /* 0x001fe200078ec0ff */
[----:B------:R-:W-:Y:S01]  /*1c10*/  BSSY.RECONVERGENT B1, `(.L_x_590) ;  /* 0x000001b000017945 */ /* 0x000fe20003800200 */
[----:B-----5:R-:W-:Y:S02]  /*1c20*/  IMAD.MOV.U32 R5, RZ, RZ, R7 ;  /* 0x000000ffff057224 */ /* 0x020fe400078e0007 */
[----:B------:R-:W-:Y:S02]  /*1c30*/  IMAD.MOV.U32 R13, RZ, RZ, R6 ;  /* 0x000000ffff0d7224 */ /* 0x000fe400078e0006 */
[----:B------:R-:W-:Y:S01]  /*1c40*/  VIADD R8, R4, 0x20 ;  /* 0x0000002004087836 */ /* 0x000fe20000000000 */
[----:B------:R-:W-:Y:S01]  /*1c50*/  LOP3.LUT R4, RZ, R4, RZ, 0x33, !PT ;  /* 0x00000004ff047212 */ /* 0x000fe200078e33ff */
[----:B------:R-:W-:-:S03]  /*1c60*/  IMAD.MOV.U32 R15, RZ, RZ, R9 ;  /* 0x000000ffff0f7224 */ /* 0x000fc600078e0009 */
[----:B------:R-:W-:Y:S01]  /*1c70*/  ISETP.GT.AND P0, PT, R8, R3, PT ;  /* 0x000000030800720c */ /* 0x000fe20003f04270 */
[----:B------:R-:W-:-:S05]  /*1c80*/  IMAD.IADD R4, R3, 0x1, R4 ;  /* 0x0000000103047824 */ /* 0x000fca00078e0204 */
        /* <DEDUP_REMOVED lines=19> */
.L_x_591:
[----:B------:R-:W-:Y:S05]  /*1dc0*/  BSYNC.RECONVERGENT B1 ;  /* 0x0000000000017941 */ /* 0x000fea0003800200 */
.L_x_590:
        /* <DEDUP_REMOVED lines=22> */
.L_x_593:
[----:B------:R-:W-:Y:S05]  /*1f30*/  BSYNC.RECONVERGENT B1 ;  /* 0x0000000000017941 */ /* 0x000fea0003800200 */
.L_x_592:
        /* <DEDUP_REMOVED lines=22> */
.L_x_595:
[----:B------:R-:W-:Y:S05]  /*20a0*/  BSYNC.RECONVERGENT B1 ;  /* 0x0000000000017941 */ /* 0x000fea0003800200 */
.L_x_594:
        /* <DEDUP_REMOVED lines=22> */
.L_x_597:
[----:B------:R-:W-:Y:S05]  /*2210*/  BSYNC.RECONVERGENT B1 ;  /* 0x0000000000017941 */ /* 0x000fea0003800200 */
.L_x_596:
        /* <DEDUP_REMOVED lines=23> */
.L_x_599:
[----:B------:R-:W-:Y:S05]  /*2390*/  BSYNC.RECONVERGENT B1 ;  /* 0x0000000000017941 */ /* 0x000fea0003800200 */
.L_x_598:
        /* <DEDUP_REMOVED lines=12> */
.L_x_601:
[----:B------:R-:W-:Y:S05]  /*2460*/  BSYNC.RECONVERGENT B1 ;  /* 0x0000000000017941 */ /* 0x000fea0003800200 */
.L_x_600:
[----:B------:R-:W-:Y:S01]  /*2470*/  BAR.SYNC.DEFER_BLOCKING 0x0 ;  /* 0x0000000000007b1d */ /* 0x000fe20000010000 */
[----:B------:R-:W-:-:S13]  /*2480*/  ISETP.NE.AND P2, PT, R2, RZ, PT ;  /* 0x000000ff0200720c */ /* 0x000fda0003f45270 */
[----:B------:R-:W-:Y:S05]  /*2490*/  @P2 BRA `(.L_x_577) ;  /* 0x0000003000fc2947 */ /* 0x000fea0003800000 */
[C---:B------:R-:W-:Y:S01]  /*24a0*/  ISETP.GE.AND P0, PT, R3.reuse, 0x21, PT ;  /* 0x000000210300780c */ /* 0x040fe20003f06270 */
[----:B------:R-:W-:Y:S01]  /*24b0*/  IMAD.MOV.U32 R2, RZ, RZ, R6 ;  /* 0x000000ffff027224 */ /* 0x000fe200078e0006 */
[C---:B------:R-:W-:Y:S01]  /*24c0*/  ISETP.GE.AND P5, PT, R3.reuse, 0x41, PT ;  /* 0x000000410300780c */ /* 0x040fe20003fa6270 */
[----:B0-----:R-:W-:Y:S01]  /*24d0*/  IMAD.MOV.U32 R9, RZ, RZ, R5 ;  /* 0x000000ffff097224 */ /* 0x001fe200078e0005 */
        /* <DEDUP_REMOVED lines=26> */
.L_x_603:
[----:B------:R-:W-:Y:S05]  /*2680*/  BSYNC.RECONVERGENT B1 ;  /* 0x0000000000017941 */ /* 0x000fea0003800200 */
.L_x_602:
        /* <DEDUP_REMOVED lines=26> */
.L_x_605:
[----:B------:R-:W-:Y:S05]  /*2830*/  BSYNC.RECONVERGENT B1 ;  /* 0x0000000000017941 */ /* 0x000fea0003800200 */
.L_x_604:
        /* <DEDUP_REMOVED lines=29> */
.L_x_607:
[----:B------:R-:W-:Y:S05]  /*2a10*/  BSYNC.RECONVERGENT B1 ;  /* 0x0000000000017941 */ /* 0x000fea0003800200 */
.L_x_606:
        /* <DEDUP_REMOVED lines=26> */
.L_x_609:
[----:B------:R-:W-:Y:S05]  /*2bc0*/  BSYNC.RECONVERGENT B1 ;  /* 0x0000000000017941 */ /* 0x000fea0003800200 */
.L_x_608:
        /* <DEDUP_REMOVED lines=26> */
.L_x_611:
[----:B------:R-:W-:Y:S05]  /*2d70*/  BSYNC.RECONVERGENT B1 ;  /* 0x0000000000017941 */ /* 0x000fea0003800200 */
.L_x_610:
        /* <DEDUP_REMOVED lines=26> */
.L_x_613:
[----:B------:R-:W-:Y:S05]  /*2f20*/  BSYNC.RECONVERGENT B1 ;  /* 0x0000000000017941 */ /* 0x000fea0003800200 */
.L_x_612:
[----:B------:R-:W-:Y:S02]  /*2f30*/  IMAD.MOV.U32 R6, RZ, RZ, R3 ;  /* 0x000000ffff067224 */ /* 0x000fe400078e0003 */
[----:B------:R-:W-:Y:S02]  /*2f40*/  IMAD.MOV.U32 R5, RZ, RZ, R7 ;  /* 0x000000ffff057224 */ /* 0x000fe400078e0007 */
[----:B------:R-:W-:Y:S01]  /*2f50*/  IMAD.MOV.U32 R4, RZ, RZ, R8 ;  /* 0x000000ffff047224 */ /* 0x000fe200078e0008 */
[----:B------:R-:W-:Y:S06]  /*2f60*/  @!P6 BRA `(.L_x_577) ;  /* 0x000000280048e947 */ /* 0x000fec0003800000 */
        /* <DEDUP_REMOVED lines=23> */
.L_x_545:
[----:B------:R-:W0:Y:S01]  /*30e0*/  S2R R2, SR_TID.X ;  /* 0x0000000000027919 */ /* 0x000e220000002100 */
[----:B------:R-:W1:Y:S01]  /*30f0*/  LDCU.128 UR12, c[0x0][0x380] ;  /* 0x00007000ff0c77ac */ /* 0x000e620008000c00 */
[----:B------:R-:W-:Y:S02]  /*3100*/  SHF.R.S32.HI R12, RZ, 0x1f, R11 ;  /* 0x0000001fff0c7819 */ /* 0x000fe4000001140b */
[----:B0-----:R-:W-:-:S04]  /*3110*/  IADD3 R3, P0, PT, R11, R2, RZ ;  /* 0x000000020b037210 */ /* 0x001fc80007f1e0ff */
[----:B-1----:R-:W-:Y:S01]  /*3120*/  LEA R4, P1, R3, UR12, 0x2 ;  /* 0x0000000c03047c11 */ /* 0x002fe2000f8210ff */
[----:B------:R-:W-:-:S05]  /*3130*/  IMAD.X R6, RZ, RZ, R12, P0 ;  /* 0x000000ffff067224 */ /* 0x000fca00000e060c */
[----:B------:R-:W-:-:S05]  /*3140*/  LEA.HI.X R5, R3, UR13, R6, 0x2, P1 ;  /* 0x0000000d03057c11 */ /* 0x000fca00088f1406 */
[----:B------:R-:W2:Y:S04]  /*3150*/  LDG.E R3, desc[UR10][R4.64] ;  /* 0x0000000a04037981 */ /* 0x000ea8000c1e1900 */
[----:B------:R-:W2:Y:S04]  /*3160*/  LDG.E R6, desc[UR10][R4.64+0x400] ;  /* 0x0004000a04067981 */ /* 0x000ea8000c1e1900 */
[----:B------:R-:W3:Y:S04]  /*3170*/  LDG.E R7, desc[UR10][R4.64+0x800] ;  /* 0x0008000a04077981 */ /* 0x000ee8000c1e1900 */
[----:B------:R-:W4:Y:S01]  /*3180*/  LDG.E R8, desc[UR10][R4.64+0xc00] ;  /* 0x000c000a04087981 */ /* 0x000f22000c1e1900 */
[C---:B------:R-:W-:Y:S01]  /*3190*/  VIADD R13, R2.reuse, 0x100 ;  /* 0x00000100020d7836 */ /* 0x040fe20000000000 */
[----:B------:R-:W-:Y:S01]  /*31a0*/  IADD3 R11, P3, PT, R11, UR14, RZ ;  /* 0x0000000e0b0b7c10 */ /* 0x000fe2000ff7e0ff */
[----:B------:R-:W-:Y:S01]  /*31b0*/  UMOV UR4, URZ ;  /* 0x000000ff00047c82 */ /* 0x000fe20008000000 */
[----:B------:R-:W-:Y:S01]  /*31c0*/  BSSY.RECONVERGENT B1, `(.L_x_614) ;  /* 0x0000013000017945 */ /* 0x000fe20003800200 */
[----:B------:R0:W5:Y:S02]  /*31d0*/  LDG.E R9, desc[UR10][R4.64+0x1000] ;  /* 0x0010000a04097981 */ /* 0x000164000c1e1900 */
[----:B0-----:R-:W-:-:S02]  /*31e0*/  LOP3.LUT R4, R2, 0x400, RZ, 0xfc, !PT ;  /* 0x0000040002047812 */ /* 0x001fc400078efcff */
[----:B--2---:R-:W-:-:S04]  /*31f0*/  FSETP.GEU.AND P0, PT, R6, R3, PT ;  /* 0x000000030600720b */ /* 0x004fc80003f0e000 */
[----:B------:R-:W-:Y:S01]  /*3200*/  FSEL R6, R6, R3, !P0 ;  /* 0x0000000306067208 */ /* 0x000fe20004000000 */
[----:B------:R-:W-:-:S03]  /*3210*/  VIADD R3, R2, 0x200 ;  /* 0x0000020002037836 */ /* 0x000fc60000000000 */
[----:B---3--:R-:W-:-:S04]  /*3220*/  FSETP.GEU.AND P1, PT, R7, R6, PT ;  /* 0x000000060700720b */ /* 0x008fc80003f2e000 */
[----:B------:R-:W-:Y:S02]  /*3230*/  FSEL R7, R7, R6, !P1 ;  /* 0x0000000607077208 */ /* 0x000fe40004800000 */
[----:B------:R-:W-:Y:S02]  /*3240*/  IADD3.X R6, PT, PT, R12, UR15, RZ, P3, !PT ;  /* 0x0000000f0c067c10 */ /* 0x000fe40009ffe4ff */
[----:B----4-:R-:W-:Y:S01]  /*3250*/  FSETP.GEU.AND P2, PT, R7, R8, PT ;  /* 0x000000080700720b */ /* 0x010fe20003f4e000 */
[----:B------:R-:W-:-:S04]  /*3260*/  IMAD.MOV.U32 R12, RZ, RZ, R7 ;  /* 0x000000ffff0c7224 */ /* 0x000fc800078e0007 */
[----:B------:R-:W-:-:S05]  /*3270*/  @P1 SEL R3, R13, R2, !P0 ;  /* 0x000000020d031207 */ /* 0x000fca0004000000 */
[----:B------:R-:W-:-:S03]  /*3280*/  IMAD.MOV.U32 R5, RZ, RZ, R3 ;  /* 0x000000ffff057224 */ /* 0x000fc600078e0003 */
[----:B------:R-:W-:Y:S05]  /*3290*/  @!P2 BRA `(.L_x_615) ;  /* 0x000000000014a947 */ /* 0x000fea0003800000 */
[----:B------:R-:W-:Y:S01]  /*32a0*/  FSETP.GEU.AND P0, PT, R8, R7, PT ;  /* 0x000000070800720b */ /* 0x000fe20003f0e000 */
[----:B------:R-:W-:Y:S02]  /*32b0*/  IMAD.MOV.U32 R12, RZ, RZ, R8 ;  /* 0x000000ffff0c7224 */ /* 0x000fe400078e0008 */
[----:B------:R-:W-:-:S10]  /*32c0*/  VIADD R5, R2, 0x300 ;  /* 0x0000030002057836 */ /* 0x000fd40000000000 */
[----:B------:R-:W-:Y:S02]  /*32d0*/  @P0 IMAD.MOV.U32 R12, RZ, RZ, R7 ;  /* 0x000000ffff0c0224 */ /* 0x000fe400078e0007 */
[----:B------:R-:W-:-:S07]  /*32e0*/  @P0 IMAD.MOV.U32 R5, RZ, RZ, R3 ;  /* 0x000000ffff050224 */ /* 0x000fce00078e0003 */
.L_x_615:
[----:B------:R-:W-:Y:S05]  /*32f0*/  BSYNC.RECONVERGENT B1 ;  /* 0x0000000000017941 */ /* 0x000fea0003800200 */
.L_x_614:
[----:B-----5:R-:W-:Y:S01]  /*3300*/  FSETP.GEU.AND P0, PT, R12, R9, PT ;  /* 0x000000090c00720b */ /* 0x020fe20003f0e000 */
[----:B------:R-:W-:Y:S01]  /*3310*/  BSSY.RECONVERGENT B1, `(.L_x_616) ;  /* 0x0000014000017945 */ /* 0x000fe20003800200 */
[-C--:B------:R-:W-:Y:S01]  /*3320*/  IADD3 R13, P3, PT, R5, R11.reuse, RZ ;  /* 0x0000000b050d7210 */ /* 0x080fe20007f7e0ff */
[----:B------:R-:W-:Y:S01]  /*3330*/  IMAD.MOV.U32 R3, RZ, RZ, R12 ;  /* 0x000000ffff037224 */ /* 0x000fe200078e000c */
[----:B------:R-:W-:Y:S02]  /*3340*/  IADD3 R8, P1, PT, R4, R11, RZ ;  /* 0x0000000b04087210 */ /* 0x000fe40007f3e0ff */
[----:B------:R-:W-:Y:S02]  /*3350*/  IADD3.X R14, PT, PT, R6, UR4, RZ, P3, !PT ;  /* 0x00000004060e7c10 */ /* 0x000fe40009ffe4ff */
[----:B------:R-:W-:Y:S01]  /*3360*/  ISETP.LE.AND P2, PT, R10, UR6, PT ;  /* 0x000000060a007c0c */ /* 0x000fe2000bf43270 */
[----:B------:R-:W-:Y:S02]  /*3370*/  IMAD.X R11, RZ, RZ, R6, P1 ;  /* 0x000000ffff0b7224 */ /* 0x000fe400008e0606 */
[----:B------:R-:W-:-:S02]  /*3380*/  IMAD.MOV.U32 R6, RZ, RZ, R13 ;  /* 0x000000ffff067224 */ /* 0x000fc400078e000d */
[----:B------:R-:W-:Y:S01]  /*3390*/  IMAD.MOV.U32 R7, RZ, RZ, R14 ;  /* 0x000000ffff077224 */ /* 0x000fe200078e000e */
[----:B------:R-:W-:Y:S07]  /*33a0*/  @!P0 BRA `(.L_x_617) ;  /* 0x0000000000288947 */ /* 0x000fee0003800000 */
        /* <DEDUP_REMOVED lines=10> */
.L_x_617:
[----:B------:R-:W-:Y:S05]  /*3450*/  BSYNC.RECONVERGENT B1 ;  /* 0x0000000000017941 */ /* 0x000fea0003800200 */
.L_x_616:
        /* <DEDUP_REMOVED lines=12> */
[----:B------:R-:W-:-:S05]  /*3520*/  IMAD.MOV.U32 R9, RZ, RZ, 0x500 ;  /* 0x00000500ff097424 */ /* 0x000fca00078e00ff */
[----:B------:R-:W2:Y:S01]  /*3530*/  ATOMG.E.ADD.STRONG.GPU PT, R8, desc[UR10][R4.64], R9 ;  /* 0x80000009040879a8 */ /* 0x000ea200081ef10a */
[----:B------:R-:W0:Y:S01]  /*3540*/  S2UR UR5, SR_CgaCtaId ;  /* 0x00000000000579c3 */ /* 0x000e220000008800 */
[----:B------:R-:W-:Y:S02]  /*3550*/  UMOV UR4, 0x400 ;  /* 0x0000040000047882 */ /* 0x000fe40000000000 */
[----:B0-----:R-:W-:Y:S01]  /*3560*/  ULEA UR4, UR5, UR4, 0x18 ;  /* 0x0000000405047291 */ /* 0x001fe2000f8ec0ff */
[----:B--2---:R-:W-:-:S08]  /*3570*/  VIADD R8, R8, UR6 ;  /* 0x0000000608087c36 */ /* 0x004fd00008000000 */
[----:B------:R0:W-:Y:S03]  /*3580*/  STS [UR4+0x98], R8 ;  /* 0x00009808ff007988 */ /* 0x0001e60008000804 */
.L_x_620:
[----:B------:R-:W-:Y:S05]  /*3590*/  BSYNC.RECONVERGENT B1 ;  /* 0x0000000000017941 */ /* 0x000fea0003800200 */
.L_x_619:
[----:B------:R-:W1:Y:S08]  /*35a0*/  S2UR UR5, SR_CgaCtaId ;  /* 0x00000000000579c3 */ /* 0x000e700000008800 */
[----:B------:R-:W-:Y:S06]  /*35b0*/  BAR.SYNC.DEFER_BLOCKING 0x0 ;  /* 0x0000000000007b1d */ /* 0x000fec0000010000 */
[----:B------:R-:W-:Y:S01]  /*35c0*/  UMOV UR4, 0x400 ;  /* 0x0000040000047882 */ /* 0x000fe20000000000 */
[----:B------:R-:W2:Y:S01]  /*35d0*/  LDCU UR7, c[0x0][0x398] ;  /* 0x00007300ff0777ac */ /* 0x000ea20008000800 */
[----:B------:R-:W3:Y:S01]  /*35e0*/  LDCU.128 UR12, c[0x0][0x380] ;  /* 0x00007000ff0c77ac */ /* 0x000ee20008000c00 */
[----:B-1----:R-:W-:-:S06]  /*35f0*/  ULEA UR4, UR5, UR4, 0x18 ;  /* 0x0000000405047291 */ /* 0x002fcc000f8ec0ff */
[----:B0-----:R-:W-:-:S05]  /*3600*/  IMAD.U32 R8, RZ, RZ, UR4 ;  /* 0x00000004ff087e24 */ /* 0x001fca000f8e00ff */
[----:B------:R-:W0:Y:S02]  /*3610*/  LDS R11, [R8+0x98] ;  /* 0x00009800080b7984 */ /* 0x000e240000000800 */
[----:B0-----:R-:W-:-:S05]  /*3620*/  VIADD R9, R11, 0x500 ;  /* 0x000005000b097836 */ /* 0x001fca0000000000 */
[----:B------:R-:W-:-:S13]  /*3630*/  ISETP.GT.AND P0, PT, R9, R10, PT ;  /* 0x0000000a0900720c */ /* 0x000fda0003f04270 */
[----:B--23--:R-:W-:Y:S05]  /*3640*/  @P0 BRA `(.L_x_621) ;  /* 0x0000000800080947 */ /* 0x00cfea0003800000 */
[----:B------:R-:W-:Y:S01]  /*3650*/  BSSY.RECONVERGENT B1, `(.L_x_621) ;  /* 0x0000081000017945 */ /* 0x000fe20003800200 */
.L_x_634:
[----:B------:R-:W-:-:S04]  /*3660*/  IADD3 R13, P0, PT, R2, R11, RZ ;  /* 0x0000000b020d7210 */ /* 0x000fc80007f1e0ff */
[----:B------:R-:W-:Y:S02]  /*3670*/  LEA.HI.X.SX32 R12, R11, RZ, 0x1, P0 ;  /* 0x000000ff0b0c7211 */ /* 0x000fe400000f0eff */
[----:B------:R-:W-:-:S04]  /*3680*/  LEA R14, P0, R13, UR12, 0x2 ;  /* 0x0000000c0d0e7c11 */ /* 0x000fc8000f8010ff */
[----:B------:R-:W-:-:S05]  /*3690*/  LEA.HI.X R15, R13, UR13, R12, 0x2, P0 ;  /* 0x0000000d0d0f7c11 */ /* 0x000fca00080f140c */
[----:B------:R-:W2:Y:S04]  /*36a0*/  LDG.E R20, desc[UR10][R14.64] ;  /* 0x0000000a0e147981 */ /* 0x000ea8000c1e1900 */
[----:B------:R0:W5:Y:S04]  /*36b0*/  LDG.E R21, desc[UR10][R14.64+0x400] ;  /* 0x0004000a0e157981 */ /* 0x000168000c1e1900 */
[----:B------:R0:W5:Y:S04]  /*36c0*/  LDG.E R11, desc[UR10][R14.64+0x800] ;  /* 0x0008000a0e0b7981 */ /* 0x000168000c1e1900 */
[----:B------:R0:W5:Y:S04]  /*36d0*/  LDG.E R9, desc[UR10][R14.64+0xc00] ;  /* 0x000c000a0e097981 */ /* 0x000168000c1e1900 */
[----:B------:R0:W5:Y:S01]  /*36e0*/  LDG.E R10, desc[UR10][R14.64+0x1000] ;  /* 0x0010000a0e0a7981 */ /* 0x000162000c1e1900 */
[----:B------:R-:W-:Y:S01]  /*36f0*/  IADD3 R13, P1, PT, R13, UR14, RZ ;  /* 0x0000000e0d0d7c10 */ /* 0x000fe2000ff3e0ff */
[----:B------:R-:W-:Y:S01]  /*3700*/  BSSY.RECONVERGENT B2, `(.L_x_622) ;  /* 0x0000012000027945 */ /* 0x000fe20003800200 */
[----:B------:R-:W-:-:S02]  /*3710*/  IMAD.MOV.U32 R16, RZ, RZ, R3 ;  /* 0x000000ffff107224 */ /* 0x000fc400078e0003 */
[----:B------:R-:W-:Y:S01]  /*3720*/  IMAD.MOV.U32 R18, RZ, RZ, R6 ;  /* 0x000000ffff127224 */ /* 0x000fe200078e0006 */
[----:B------:R-:W-:Y:S01]  /*3730*/  IADD3.X R12, PT, PT, R12, UR15, RZ, P1, !PT ;  /* 0x0000000f0c0c7c10 */ /* 0x000fe20008ffe4ff */
        /* <DEDUP_REMOVED lines=14> */
.L_x_623:
[----:B------:R-:W-:Y:S05]  /*3820*/  BSYNC.RECONVERGENT B2 ;  /* 0x0000000000027941 */ /* 0x000fea0003800200 */
.L_x_622:
        /* <DEDUP_REMOVED lines=19> */
.L_x_625:
[----:B------:R-:W-:Y:S05]  /*3960*/  BSYNC.RECONVERGENT B2 ;  /* 0x0000000000027941 */ /* 0x000fea0003800200 */
.L_x_624:
        /* <DEDUP_REMOVED lines=19> */
.L_x_627:
[----:B------:R-:W-:Y:S05]  /*3aa0*/  BSYNC.RECONVERGENT B2 ;  /* 0x0000000000027941 */ /* 0x000fea0003800200 */
.L_x_626:
        /* <DEDUP_REMOVED lines=19> */
.L_x_629:
[----:B------:R-:W-:Y:S05]  /*3be0*/  BSYNC.RECONVERGENT B2 ;  /* 0x0000000000027941 */ /* 0x000fea0003800200 */
.L_x_628:
        /* <DEDUP_REMOVED lines=19> */
.L_x_631:
[----:B------:R-:W-:Y:S05]  /*3d20*/  BSYNC.RECONVERGENT B2 ;  /* 0x0000000000027941 */ /* 0x000fea0003800200 */
.L_x_630:
[----:B------:R-:W-:Y:S01]  /*3d30*/  BAR.SYNC.DEFER_BLOCKING 0x0 ;  /* 0x0000000000007b1d */ /* 0x000fe20000010000 */
[----:B------:R-:W-:-:S05]  /*3d40*/  ISETP.NE.AND P0, PT, R2, RZ, PT ;  /* 0x000000ff0200720c */ /* 0x000fca0003f05270 */
[----:B------:R-:W-:Y:S08]  /*3d50*/  BSSY.RECONVERGENT B2, `(.L_x_632) ;  /* 0x000000a000027945 */ /* 0x000ff00003800200 */
[----:B------:R-:W-:Y:S05]  /*3d60*/  @P0 BRA `(.L_x_633) ;  /* 0x0000000000200947 */ /* 0x000fea0003800000 */
[----:B------:R-:W-:-:S05]  /*3d70*/  IMAD.MOV.U32 R11, RZ, RZ, 0x500 ;  /* 0x00000500ff0b7424 */ /* 0x000fca00078e00ff */
[----:B------:R-:W2:Y:S01]  /*3d80*/  ATOMG.E.ADD.STRONG.GPU PT, R8, desc[UR10][R4.64], R11 ;  /* 0x8000000b040879a8 */ /* 0x000ea200081ef10a */
[----:B------:R-:W0:Y:S01]  /*3d90*/  S2UR UR5, SR_CgaCtaId ;  /* 0x00000000000579c3 */ /* 0x000e220000008800 */
[----:B------:R-:W-:Y:S02]  /*3da0*/  UMOV UR4, 0x400 ;  /* 0x0000040000047882 */ /* 0x000fe40000000000 */
[----:B0-----:R-:W-:Y:S01]  /*3db0*/  ULEA UR4, UR5, UR4, 0x18 ;  /* 0x0000000405047291 */ /* 0x001fe2000f8ec0ff */
[----:B--2---:R-:W-:-:S05]  /*3dc0*/  VIADD R9, R8, UR6 ;  /* 0x0000000608097c36 */ /* 0x004fca0008000000 */
[----:B------:R-:W-:-:S05]  /*3dd0*/  IMAD.U32 R8, RZ, RZ, UR4 ;  /* 0x00000004ff087e24 */ /* 0x000fca000f8e00ff */
[----:B------:R0:W-:Y:S02]  /*3de0*/  STS [R8+0x98], R9 ;  /* 0x0000980908007388 */ /* 0x0001e40000000800 */
.L_x_633:
[----:B------:R-:W-:Y:S05]  /*3df0*/  BSYNC.RECONVERGENT B2 ;  /* 0x0000000000027941 */ /* 0x000fea0003800200 */
.L_x_632:
[----:B------:R-:W-:Y:S01]  /*3e00*/  BAR.SYNC.DEFER_BLOCKING 0x0 ;  /* 0x0000000000007b1d */ /* 0x000fe20000010000 */
[----:B------:R-:W-:-:S05]  /*3e10*/  IMAD.U32 R10, RZ, RZ, UR7 ;  /* 0x00000007ff0a7e24 */ /* 0x000fca000f8e00ff */
[----:B------:R-:W0:Y:S02]  /*3e20*/  LDS R11, [R8+0x98] ;  /* 0x00009800080b7984 */ /* 0x000e240000000800 */
[----:B0-----:R-:W-:-:S05]  /*3e30*/  VIADD R9, R11, 0x500 ;  /* 0x000005000b097836 */ /* 0x001fca0000000000 */
[----:B------:R-:W-:-:S13]  /*3e40*/  ISETP.GT.AND P0, PT, R9, R10, PT ;  /* 0x0000000a0900720c */ /* 0x000fda0003f04270 */
[----:B------:R-:W-:Y:S05]  /*3e50*/  @!P0 BRA `(.L_x_634) ;  /* 0xfffffff800008947 */ /* 0x000fea000383ffff */
[----:B------:R-:W-:Y:S05]  /*3e60*/  BSYNC.RECONVERGENT B1 ;  /* 0x0000000000017941 */ /* 0x000fea0003800200 */
.L_x_621:
[----:B------:R-:W-:Y:S01]  /*3e70*/  ISETP.GE.AND P0, PT, R11, R10, PT ;  /* 0x0000000a0b00720c */ /* 0x000fe20003f06270 */
[----:B------:R-:W0:Y:S01]  /*3e80*/  LDCU.64 UR6, c[0x0][0x388] ;  /* 0x00007100ff0677ac */ /* 0x000e220008000a00 */
[----:B------:R-:W-:Y:S01]  /*3e90*/  BSSY.RECONVERGENT B1, `(.L_x_618) ;  /* 0x0000094000017945 */ /* 0x000fe20003800200 */
[----:B------:R-:W1:Y:S10]  /*3ea0*/  LDCU.64 UR4, c[0x0][0x388] ;  /* 0x00007100ff0477ac */ /* 0x000e740008000a00 */
[----:B------:R-:W-:Y:S05]  /*3eb0*/  @P0 BRA `(.L_x_635) ;  /* 0x0000000800440947 */ /* 0x000fea0003800000 */
[----:B------:R-:W-:-:S05]  /*3ec0*/  IMAD.IADD R9, R10, 0x1, -R11 ;  /* 0x000000010a097824 */ /* 0x000fca00078e0a0b */
[----:B------:R-:W-:-:S13]  /*3ed0*/  ISETP.GE.AND P0, PT, R2, R9, PT ;  /* 0x000000090200720c */ /* 0x000fda0003f06270 */
[----:B------:R-:W-:Y:S05]  /*3ee0*/  @P0 BRA `(.L_x_635) ;  /* 0x0000000800380947 */ /* 0x000fea0003800000 */
[----:B------:R-:W-:Y:S01]  /*3ef0*/  LOP3.LUT R4, RZ, R2, RZ, 0x33, !PT ;  /* 0x00000002ff047212 */ /* 0x000fe200078e33ff */
[----:B------:R-:W-:Y:S01]  /*3f00*/  BSSY.RECONVERGENT B2, `(.L_x_636) ;  /* 0x0000027000027945 */ /* 0x000fe20003800200 */
[----:B------:R-:W-:Y:S02]  /*3f10*/  IMAD.MOV.U32 R8, RZ, RZ, R2 ;  /* 0x000000ffff087224 */ /* 0x000fe400078e0002 */
[----:B------:R-:W-:-:S04]  /*3f20*/  IADD3 R16, PT, PT, -R11, R10, R4 ;  /* 0x0000000a0b107210 */ /* 0x000fc80007ffe104 */
[----:B------:R-:W-:-:S04]  /*3f30*/  LOP3.LUT R4, R16, 0x300, RZ, 0xc0, !PT ;  /* 0x0000030010047812 */ /* 0x000fc800078ec0ff */
[----:B------:R-:W-:-:S13]  /*3f40*/  ISETP.NE.AND P0, PT, R4, 0x300, PT ;  /* 0x000003000400780c */ /* 0x000fda0003f05270 */
[----:B------:R-:W-:Y:S05]  /*3f50*/  @!P0 BRA `(.L_x_637) ;  /* 0x0000000000848947 */ /* 0x000fea0003800000 */
[----:B------:R-:W2:Y:S01]  /*3f60*/  LDC.64 R4, c[0x0][0x380] ;  /* 0x0000e000ff047b82 */ /* 0x000ea20000000a00 */
[----:B------:R-:W-:Y:S01]  /*3f70*/  LEA.HI R8, R16, 0x1, RZ, 0x18 ;  /* 0x0000000110087811 */ /* 0x000fe200078fc0ff */
[----:B------:R-:W-:-:S03]  /*3f80*/  IMAD.IADD R15, R2, 0x1, R11 ;  /* 0x00000001020f7824 */ /* 0x000fc600078e020b */
[----:B------:R-:W-:Y:S01]  /*3f90*/  LOP3.LUT R10, R8, 0x3, RZ, 0xc0, !PT ;  /* 0x00000003080a7812 */ /* 0x000fe200078ec0ff */
[----:B------:R-:W-:-:S04]  /*3fa0*/  IMAD.MOV.U32 R8, RZ, RZ, R2 ;  /* 0x000000ffff087224 */ /* 0x000fc800078e0002 */
[----:B------:R-:W-:-:S07]  /*3fb0*/  IMAD.MOV R10, RZ, RZ, -R10 ;  /* 0x000000ffff0a7224 */ /* 0x000fce00078e0a0a */
.L_x_640:
[----:B--2---:R-:W-:-:S05]  /*3fc0*/  IMAD.WIDE R12, R15, 0x4, R4 ;  /* 0x000000040f0c7825 */ /* 0x004fca00078e0204 */
[----:B------:R-:W2:Y:S01]  /*3fd0*/  LDG.E R20, desc[UR10][R12.64] ;  /* 0x0000000a0c147981 */ /* 0x000ea2000c1e1900 */
[----:B------:R-:W-:Y:S01]  /*3fe0*/  VIADD R10, R10, 0x1 ;  /* 0x000000010a0a7836 */ /* 0x000fe20000000000 */
[C---:B-1----:R-:W-:Y:S01]  /*3ff0*/  IADD3 R18, P1, PT, R15.reuse, UR4, RZ ;  /* 0x000000040f127c10 */ /* 0x042fe2000ff3e0ff */
[----:B------:R-:W-:Y:S03]  /*4000*/  BSSY.RECONVERGENT B3, `(.L_x_638) ;  /* 0x0000013000037945 */ /* 0x000fe60003800200 */
[----:B------:R-:W-:Y:S02]  /*4010*/  ISETP.NE.AND P2, PT, R10, RZ, PT ;  /* 0x000000ff0a00720c */ /* 0x000fe40003f45270 */
[----:B------:R-:W-:Y:S02]  /*4020*/  LEA.HI.X.SX32 R17, R15, UR5, 0x1, P1 ;  /* 0x000000050f117c11 */ /* 0x000fe400088f0eff */
        /* <DEDUP_REMOVED lines=16> */
.L_x_639:
[----:B0-----:R-:W-:Y:S05]  /*4130*/  BSYNC.RECONVERGENT B3 ;  /* 0x0000000000037941 */ /* 0x001fea0003800200 */
.L_x_638:
[----:B------:R-:W-:Y:S02]  /*4140*/  VIADD R8, R8, 0x100 ;  /* 0x0000010008087836 */ /* 0x000fe40000000000 */
[----:B------:R-:W-:Y:S01]  /*4150*/  VIADD R15, R15, 0x100 ;  /* 0x000001000f0f7836 */ /* 0x000fe20000000000 */
[----:B------:R-:W-:Y:S06]  /*4160*/  @P2 BRA `(.L_x_640) ;  /* 0xfffffffc00942947 */ /* 0x000fec000383ffff */
.L_x_637:
[----:B01----:R-:W-:Y:S05]  /*4170*/  BSYNC.RECONVERGENT B2 ;  /* 0x0000000000027941 */ /* 0x003fea0003800200 */
.L_x_636:
        /* <DEDUP_REMOVED lines=9> */
.L_x_649:
[----:B------:R-:W-:-:S05]  /*4210*/  IMAD.WIDE R14, R11, 0x4, R4 ;  /* 0x000000040b0e7825 */ /* 0x000fca00078e0204 */
[----:B------:R-:W2:Y:S04]  /*4220*/  LDG.E R24, desc[UR10][R14.64+-0x800] ;  /* 0xfff8000a0e187981 */ /* 0x000ea8000c1e1900 */
[----:B------:R0:W5:Y:S04]  /*4230*/  LDG.E R26, desc[UR10][R14.64+-0x400] ;  /* 0xfffc000a0e1a7981 */ /* 0x000168000c1e1900 */
        /* <DEDUP_REMOVED lines=21> */
.L_x_642:
[----:B------:R-:W-:Y:S05]  /*4390*/  BSYNC.RECONVERGENT B2 ;  /* 0x0000000000027941 */ /* 0x000fea0003800200 */
.L_x_641:
        /* <DEDUP_REMOVED lines=19> */
.L_x_644:
[----:B------:R-:W-:Y:S05]  /*44d0*/  BSYNC.RECONVERGENT B2 ;  /* 0x0000000000027941 */ /* 0x000fea0003800200 */
.L_x_643:
[----:B------:R-:W-:Y:S01]  /*44e0*/  FSETP.GEU.AND P0, PT, R3, R10, PT ;  /* 0x0000000a0300720b */ /* 0x000fe20003f0e000 */
[----:B------:R-:W-:Y:S01]  /*44f0*/  BSSY.RECONVERGENT B2, `(.L_x_645) ;  /* 0x0000013000027945 */ /* 0x000fe20003800200 */
[C---:B------:R-:W-:Y:S01]  /*4500*/  IADD3 R17, P1, PT, R19.reuse, UR6, RZ ;  /* 0x0000000613117c10 */ /* 0x040fe2000ff3e0ff */
        /* <DEDUP_REMOVED lines=17> */
.L_x_646:
[----:B------:R-:W-:Y:S05]  /*4620*/  BSYNC.RECONVERGENT B2 ;  /* 0x0000000000027941 */ /* 0x000fea0003800200 */
.L_x_645:
        /* <DEDUP_REMOVED lines=18> */
.L_x_648:
[----:B------:R-:W-:Y:S05]  /*4750*/  BSYNC.RECONVERGENT B2 ;  /* 0x0000000000027941 */ /* 0x000fea0003800200 */
.L_x_647:
[----:B------:R-:W-:Y:S02]  /*4760*/  VIADD R8, R8, 0x400 ;  /* 0x0000040008087836 */ /* 0x000fe40000000000 */
[----:B------:R-:W-:Y:S02]  /*4770*/  VIADD R20, R20, 0x400 ;  /* 0x0000040014147836 */ /* 0x000fe40000000000 */
[----:B------:R-:W-:Y:S01]  /*4780*/  VIADD R19, R19, 0x400 ;  /* 0x0000040013137836 */ /* 0x000fe20000000000 */
[----:B------:R-:W-:Y:S01]  /*4790*/  ISETP.GE.AND P0, PT, R8, R9, PT ;  /* 0x000000090800720c */ /* 0x000fe20003f06270 */
[----:B------:R-:W-:Y:S02]  /*47a0*/  VIADD R18, R18, 0x400 ;  /* 0x0000040012127836 */ /* 0x000fe40000000000 */
[----:B------:R-:W-:-:S10]  /*47b0*/  VIADD R11, R11, 0x400 ;  /* 0x000004000b0b7836 */ /* 0x000fd40000000000 */
[----:B------:R-:W-:Y:S05]  /*47c0*/  @!P0 BRA `(.L_x_649) ;  /* 0xfffffff800908947 */ /* 0x000fea000383ffff */
.L_x_635:
[----:B01----:R-:W-:Y:S05]  /*47d0*/  BSYNC.RECONVERGENT B1 ;  /* 0x0000000000017941 */ /* 0x003fea0003800200 */
.L_x_618:
        /* <DEDUP_REMOVED lines=22> */
.L_x_651:
[----:B------:R-:W-:Y:S05]  /*4940*/  BSYNC.RECONVERGENT B1 ;  /* 0x0000000000017941 */ /* 0x000fea0003800200 */
.L_x_650:
        /* <DEDUP_REMOVED lines=21> */
.L_x_653:
[----:B------:R-:W-:Y:S05]  /*4aa0*/  BSYNC.RECONVERGENT B1 ;  /* 0x0000000000017941 */ /* 0x000fea0003800200 */
.L_x_652:
        /* <DEDUP_REMOVED lines=21> */
.L_x_655:
[----:B------:R-:W-:Y:S05]  /*4c00*/  BSYNC.RECONVERGENT B1 ;  /* 0x0000000000017941 */ /* 0x000fea0003800200 */
.L_x_654:
        /* <DEDUP_REMOVED lines=21> */
.L_x_657:
[----:B------:R-:W-:Y:S05]  /*4d60*/  BSYNC.RECONVERGENT B1 ;  /* 0x0000000000017941 */ /* 0x000fea0003800200 */
.L_x_656:
        /* <DEDUP_REMOVED lines=22> */
.L_x_659:
[----:B------:R-:W-:Y:S05]  /*4ed0*/  BSYNC.RECONVERGENT B1 ;  /* 0x0000000000017941 */ /* 0x000fea0003800200 */
.L_x_658:
        /* <DEDUP_REMOVED lines=12> */
.L_x_661:
[----:B------:R-:W-:Y:S05]  /*4fa0*/  BSYNC.RECONVERGENT B1 ;  /* 0x0000000000017941 */ /* 0x000fea0003800200 */
.L_x_660:
[----:B------:R-:W-:Y:S01]  /*4fb0*/  BAR.SYNC.DEFER_BLOCKING 0x0 ;  /* 0x0000000000007b1d */ /* 0x000fe20000010000 */
[----:B------:R-:W-:-:S13]  /*4fc0*/  ISETP.NE.AND P2, PT, R2, RZ, PT ;  /* 0x000000ff0200720c */ /* 0x000fda0003f45270 */
[----:B------:R-:W-:Y:S05]  /*4fd0*/  @P2 BRA `(.L_x_577) ;  /* 0x00000008002c2947 */ /* 0x000fea0003800000 */
[----:B------:R-:W1:Y:S01]  /*4fe0*/  S2R R2, SR_CgaCtaId ;  /* 0x0000000000027919 */ /* 0x000e620000008800 */
[----:B------:R-:W-:Y:S01]  /*4ff0*/  MOV R7, 0x400 ;  /* 0x0000040000077802 */ /* 0x000fe20000000f00 */
[----:B------:R-:W-:Y:S01]  /*5000*/  BSSY.RECONVERGENT B1, `(.L_x_662) ;  /* 0x0000019000017945 */ /* 0x000fe20003800200 */
[----:B------:R-:W-:Y:S02]  /*5010*/  IMAD.MOV.U32 R12, RZ, RZ, R6 ;  /* 0x000000ffff0c7224 */ /* 0x000fe400078e0006 */
[----:B------:R-:W-:Y:S02]  /*5020*/  IMAD.MOV.U32 R10, RZ, RZ, R5 ;  /* 0x000000ffff0a7224 */ /* 0x000fe400078e0005 */
[----:B------:R-:W-:Y:S01]  /*5030*/  IMAD.MOV.U32 R14, RZ, RZ, R4 ;  /* 0x000000ffff0e7224 */ /* 0x000fe200078e0004 */
[----:B-1----:R-:W-:-:S05]  /*5040*/  LEA R7, R2, R7, 0x18 ;  /* 0x0000000702077211 */ /* 0x002fca00078ec0ff */
[----:B------:R-:W1:Y:S04]  /*5050*/  LDS R13, [R7+0x18] ;  /* 0x00001800070d7984 */ /* 0x000e680000000800 */
[----:B------:R2:W3:Y:S04]  /*5060*/  LDS R15, [R7+0x28] ;  /* 0x00002800070f7984 */ /* 0x0004e80000000800 */
[----:B------:R2:W4:Y:S04]  /*5070*/  LDS R17, [R7+0x38] ;  /* 0x0000380007117984 */ /* 0x0005280000000800 */
[----:B0-----:R2:W0:Y:S04]  /*5080*/  LDS R9, [R7+0x48] ;  /* 0x0000480007097984 */ /* 0x0014280000000800 */
[----:B------:R2:W0:Y:S04]  /*5090*/  LDS R8, [R7+0x58] ;  /* 0x0000580007087984 */ /* 0x0004280000000800 */
[----:B------:R2:W0:Y:S04]  /*50a0*/  LDS R3, [R7+0x68] ;  /* 0x0000680007037984 */ /* 0x0004280000000800 */
[----:B------:R2:W0:Y:S01]  /*50b0*/  LDS R2, [R7+0x78] ;  /* 0x0000780007027984 */ /* 0x0004220000000800 */
[----:B-1----:R-:W-:-:S13]  /*50c0*/  FSETP.GEU.AND P0, PT, R6, R13, PT ;  /* 0x0000000d0600720b */ /* 0x002fda0003f0e000 */
[----:B--234-:R-:W-:Y:S05]  /*50d0*/  @!P0 BRA `(.L_x_663) ;  /* 0x00000000002c8947 */ /* 0x01cfea0003800000 */
[----:B------:R-:W1:Y:S01]  /*50e0*/  LDS.64 R10, [R7+0x20] ;  /* 0x00002000070a7984 */ /* 0x000e620000000a00 */
[----:B------:R-:W-:Y:S01]  /*50f0*/  FSETP.GEU.AND P3, PT, R13, R6, PT ;  /* 0x000000060d00720b */ /* 0x000fe20003f6e000 */
[----:B------:R-:W-:-:S12]  /*5100*/  IMAD.MOV.U32 R12, RZ, RZ, R13 ;  /* 0x000000ffff0c7224 */ /* 0x000fd800078e000d */
[CC--:B-1----:R-:W-:Y:S01]  /*5110*/  @P3 ISETP.GE.U32.AND P0, PT, R5.reuse, R10.reuse, PT ;  /* 0x0000000a0500320c */ /* 0x0c2fe20003f06070 */
[----:B------:R-:W-:Y:S01]  /*5120*/  IMAD.MOV.U32 R14, RZ, RZ, R11 ;  /* 0x000000ffff0e7224 */ /* 0x000fe200078e000b */
[CC--:B------:R-:W-:Y:S02]  /*5130*/  @P3 ISETP.LT.U32.AND P1, PT, R5.reuse, R10.reuse, PT ;  /* 0x0000000a0500320c */ /* 0x0c0fe40003f21070 */
[CC--:B------:R-:W-:Y:S02]  /*5140*/  @P3 ISETP.GE.AND.EX P0, PT, R4.reuse, R11.reuse, PT, P0 ;  /* 0x0000000b0400320c */ /* 0x0c0fe40003f06300 */
[----:B------:R-:W-:Y:S02]  /*5150*/  @P3 ISETP.LT.AND.EX P1, PT, R4, R11, PT, P1 ;  /* 0x0000000b0400320c */ /* 0x000fe40003f21310 */
[----:B------:R-:W-:Y:S02]  /*5160*/  @P3 FSEL R12, R6, R13, !P0 ;  /* 0x0000000d060c3208 */ /* 0x000fe40004000000 */
[----:B------:R-:W-:-:S02]  /*5170*/  @P3 SEL R10, R5, R10, P1 ;  /* 0x0000000a050a3207 */ /* 0x000fc40000800000 */
[----:B------:R-:W-:-:S07]  /*5180*/  @P3 SEL R14, R4, R11, P1 ;  /* 0x0000000b040e3207 */ /* 0x000fce0000800000 */
.L_x_663:
[----:B------:R-:W-:Y:S05]  /*5190*/  BSYNC.RECONVERGENT B1 ;  /* 0x0000000000017941 */ /* 0x000fea0003800200 */
.L_x_662:
[----:B------:R-:W-:Y:S01]  /*51a0*/  FSETP.GEU.AND P0, PT, R12, R15, PT ;  /* 0x0000000f0c00720b */ /* 0x000fe20003f0e000 */
[----:B------:R-:W-:Y:S01]  /*51b0*/  BSSY.RECONVERGENT B1, `(.L_x_664) ;  /* 0x0000010000017945 */ /* 0x000fe20003800200 */
[----:B------:R-:W-:Y:S02]  /*51c0*/  IMAD.MOV.U32 R6, RZ, RZ, R12 ;  /* 0x000000ffff067224 */ /* 0x000fe400078e000c */
[----:B------:R-:W-:Y:S02]  /*51d0*/  IMAD.MOV.U32 R11, RZ, RZ, R10 ;  /* 0x000000ffff0b7224 */ /* 0x000fe400078e000a */
[----:B------:R-:W-:-:S07]  /*51e0*/  IMAD.MOV.U32 R5, RZ, RZ, R14 ;  /* 0x000000ffff057224 */ /* 0x000fce00078e000e */
[----:B------:R-:W-:Y:S05]  /*51f0*/  @!P0 BRA `(.L_x_665) ;  /* 0x00000000002c8947 */ /* 0x000fea0003800000 */
[----:B------:R-:W1:Y:S01]  /*5200*/  LDS.64 R4, [R7+0x30] ;  /* 0x0000300007047984 */ /* 0x000e620000000a00 */
[----:B------:R-:W-:Y:S01]  /*5210*/  FSETP.GEU.AND P3, PT, R15, R12, PT ;  /* 0x0000000c0f00720b */ /* 0x000fe20003f6e000 */
[----:B------:R-:W-:-:S12]  /*5220*/  IMAD.MOV.U32 R6, RZ, RZ, R15 ;  /* 0x000000ffff067224 */ /* 0x000fd800078e000f */
[CC--:B-1----:R-:W-:Y:S01]  /*5230*/  @P3 ISETP.GE.U32.AND P0, PT, R10.reuse, R4.reuse, PT ;  /* 0x000000040a00320c */ /* 0x0c2fe20003f06070 */
[----:B------:R-:W-:Y:S01]  /*5240*/  IMAD.MOV.U32 R11, RZ, RZ, R4 ;  /* 0x000000ffff0b7224 */ /* 0x000fe200078e0004 */
[-C--:B------:R-:W-:Y:S02]  /*5250*/  @P3 ISETP.LT.U32.AND P1, PT, R10, R4.reuse, PT ;  /* 0x000000040a00320c */ /* 0x080fe40003f21070 */
[CC--:B------:R-:W-:Y:S02]  /*5260*/  @P3 ISETP.GE.AND.EX P0, PT, R14.reuse, R5.reuse, PT, P0 ;  /* 0x000000050e00320c */ /* 0x0c0fe40003f06300 */
[----:B------:R-:W-:Y:S02]  /*5270*/  @P3 ISETP.LT.AND.EX P1, PT, R14, R5, PT, P1 ;  /* 0x000000050e00320c */ /* 0x000fe40003f21310 */
[----:B------:R-:W-:Y:S02]  /*5280*/  @P3 FSEL R6, R12, R15, !P0 ;  /* 0x0000000f0c063208 */ /* 0x000fe40004000000 */
[----:B------:R-:W-:-:S02]  /*5290*/  @P3 SEL R11, R10, R4, P1 ;  /* 0x000000040a0b3207 */ /* 0x000fc40000800000 */
[----:B------:R-:W-:-:S07]  /*52a0*/  @P3 SEL R5, R14, R5, P1 ;  /* 0x000000050e053207 */ /* 0x000fce0000800000 */
.L_x_665:
[----:B------:R-:W-:Y:S05]  /*52b0*/  BSYNC.RECONVERGENT B1 ;  /* 0x0000000000017941 */ /* 0x000fea0003800200 */
.L_x_664:
        /* <DEDUP_REMOVED lines=18> */
.L_x_667:
[----:B------:R-:W-:Y:S05]  /*53e0*/  BSYNC.RECONVERGENT B1 ;  /* 0x0000000000017941 */ /* 0x000fea0003800200 */
.L_x_666:
[----:B0-----:R-:W-:Y:S01]  /*53f0*/  FSETP.GEU.AND P0, PT, R4, R9, PT ;  /* 0x000000090400720b */ /* 0x001fe20003f0e000 */
        /* <DEDUP_REMOVED lines=17> */
.L_x_669:
[----:B------:R-:W-:Y:S05]  /*5510*/  BSYNC.RECONVERGENT B1 ;  /* 0x0000000000017941 */ /* 0x000fea0003800200 */
.L_x_668:
        /* <DEDUP_REMOVED lines=18> */
.L_x_671:
[----:B------:R-:W-:Y:S05]  /*5640*/  BSYNC.RECONVERGENT B1 ;  /* 0x0000000000017941 */ /* 0x000fea0003800200 */
.L_x_670:
        /* <DEDUP_REMOVED lines=18> */
.L_x_673:
[----:B------:R-:W-:Y:S05]  /*5770*/  BSYNC.RECONVERGENT B1 ;  /* 0x0000000000017941 */ /* 0x000fea0003800200 */
.L_x_672:
        /* <DEDUP_REMOVED lines=17> */
.L_x_577:
[----:B------:R-:W-:Y:S05]  /*5890*/  BSYNC.RECONVERGENT B0 ;  /* 0x0000000000007941 */ /* 0x000fea0003800200 */
.L_x_544:
        /* <DEDUP_REMOVED lines=9> */
.L_x_674:
        /* <DEDUP_REMOVED lines=13> */
.L_x_816:


//--------------------- .text._ZN6thrust24THRUST_300001_SM_1000_NS8cuda_cub4core6detail13_kernel_agentINS1_8__reduce11ReduceAgentINS0_12zip_iteratorIN4cuda3std3__45tupleIJNS0_6detail15normal_iteratorINS0_10device_ptrIfEEEENS0_17counting_iteratorIlNS0_11use_defaultESI_SI_EEEEEEEPNSB_IJflEEESM_iNS1_9__extrema9arg_min_fIflNSA_4lessIfEEEEEEJSL_SN_iSS_EEEvDpT0_ --------------------------
	.section	.text._ZN6thrust24THRUST_300001_SM_1000_NS8cuda_cub4core6detail13_kernel_agentINS1_8__reduce11ReduceAgentINS0_12zip_iteratorIN4cuda3std3__45tupleIJNS0_6detail15normal_iteratorINS0_10device_ptrIfEEEENS0_17counting_iteratorIlNS0_11use_defaultESI_SI_EEEEEEEPNSB_IJflEEESM_iNS1_9__extrema9arg_min_fIflNSA_4lessIfEEEEEEJSL_SN_iSS_EEEvDpT0_,"ax",@progbits
	.align	128
        .global         _ZN6thrust24THRUST_300001_SM_1000_NS8cuda_cub4core6detail13_kernel_agentINS1_8__reduce11ReduceAgentINS0_12zip_iteratorIN4cuda3std3__45tupleIJNS0_6detail15normal_iteratorINS0_10device_ptrIfEEEENS0_17counting_iteratorIlNS0_11use_defaultESI_SI_EEEEEEEPNSB_IJflEEESM_iNS1_9__extrema9arg_min_fIflNSA_4lessIfEEEEEEJSL_SN_iSS_EEEvDpT0_
        .type           _ZN6thrust24THRUST_300001_SM_1000_NS8cuda_cub4core6detail13_kernel_agentINS1_8__reduce11ReduceAgentINS0_12zip_iteratorIN4cuda3std3__45tupleIJNS0_6detail15normal_iteratorINS0_10device_ptrIfEEEENS0_17counting_iteratorIlNS0_11use_defaultESI_SI_EEEEEEEPNSB_IJflEEESM_iNS1_9__extrema9arg_min_fIflNSA_4lessIfEEEEEEJSL_SN_iSS_EEEvDpT0_,@function
        .size           _ZN6thrust24THRUST_300001_SM_1000_NS8cuda_cub4core6detail13_kernel_agentINS1_8__reduce11ReduceAgentINS0_12zip_iteratorIN4cuda3std3__45tupleIJNS0_6detail15normal_iteratorINS0_10device_ptrIfEEEENS0_17counting_iteratorIlNS0_11use_defaultESI_SI_EEEEEEEPNSB_IJflEEESM_iNS1_9__extrema9arg_min_fIflNSA_4lessIfEEEEEEJSL_SN_iSS_EEEvDpT0_,(.L_x_817 - _ZN6thrust24THRUST_300001_SM_1000_NS8cuda_cub4core6detail13_kernel_agentINS1_8__reduce11ReduceAgentINS0_12zip_iteratorIN4cuda3std3__45tupleIJNS0_6detail15normal_iteratorINS0_10device_ptrIfEEEENS0_17counting_iteratorIlNS0_11use_defaultESI_SI_EEEEEEEPNSB_IJflEEESM_iNS1_9__extrema9arg_min_fIflNSA_4lessIfEEEEEEJSL_SN_iSS_EEEvDpT0_)
        .other          _ZN6thrust24THRUST_300001_SM_1000_NS8cuda_cub4core6detail13_kernel_agentINS1_8__reduce11ReduceAgentINS0_12zip_iteratorIN4cuda3std3__45tupleIJNS0_6detail15normal_iteratorINS0_10device_ptrIfEEEENS0_17counting_iteratorIlNS0_11use_defaultESI_SI_EEEEEEEPNSB_IJflEEESM_iNS1_9__extrema9arg_min_fIflNSA_4lessIfEEEEEEJSL_SN_iSS_EEEvDpT0_,@"STO_CUDA_ENTRY STV_DEFAULT"
_ZN6thrust24THRUST_300001_SM_1000_NS8cuda_cub4core6detail13_kernel_agentINS1_8__reduce11ReduceAgentINS0_12zip_iteratorIN4cuda3std3__45tupleIJNS0_6detail15normal_iteratorINS0_10device_ptrIfEEEENS0_17counting_iteratorIlNS0_11use_defaultESI_SI_EEEEEEEPNSB_IJflEEESM_iNS1_9__extrema9arg_min_fIflNSA_4lessIfEEEEEEJSL_SN_iSS_EEEvDpT0_:
.text._ZN6thrust24THRUST_300001_SM_1000_NS8cuda_cub4core6detail13_kernel_agentINS1_8__reduce11ReduceAgentINS0_12zip_iteratorIN4cuda3std3__45tupleIJNS0_6detail15normal_iteratorINS0_10device_ptrIfEEEENS0_17counting_iteratorIlNS0_11use_defaultESI_SI_EEEEEEEPNSB_IJflEEESM_iNS1_9__extrema9arg_min_fIflNSA_4lessIfEEEEEEJSL_SN_iSS_EEEvDpT0_:
        /* <DEDUP_REMOVED lines=23> */
.L_x_678:
[----:B0-----:R-:W-:Y:S05]  /*0170*/  BSYNC.RECONVERGENT B1 ;  /* 0x0000000000017941 */ /* 0x001fea0003800200 */
.L_x_677:
        /* <DEDUP_REMOVED lines=19> */
.L_x_685:
        /* <DEDUP_REMOVED lines=23> */
.L_x_684:
[----:B------:R-:W-:Y:S05]  /*0420*/  BSYNC.RECONVERGENT B3 ;  /* 0x0000000000037941 */ /* 0x000fea0003800200 */
.L_x_683:
[----:B------:R-:W-:Y:S01]  /*0430*/  IADD3 R12, P0, PT, R12, 0x100, RZ ;  /* 0x000001000c0c7810 */ /* 0x000fe20007f1e0ff */
[----:B------:R-:W-:Y:S02]  /*0440*/  VIADD R11, R11, 0x100 ;  /* 0x000001000b0b7836 */ /* 0x000fe40000000000 */
[----:B------:R-:W-:Y:S02]  /*0450*/  IMAD.X R10, RZ, RZ, R10, P3 ;  /* 0x000000ffff0a7224 */ /* 0x000fe400018e060a */
[----:B------:R-:W-:Y:S01]  /*0460*/  IMAD.X R13, RZ, RZ, R13, P0 ;  /* 0x000000ffff0d7224 */ /* 0x000fe200000e060d */
[----:B------:R-:W-:Y:S07]  /*0470*/  @P2 BRA `(.L_x_685) ;  /* 0xfffffffc008c2947 */ /* 0x000fee000383ffff */
.L_x_682:
[----:B------:R-:W-:Y:S05]  /*0480*/  BSYNC.RECONVERGENT B2 ;  /* 0x0000000000027941 */ /* 0x000fea0003800200 */
.L_x_681:
[----:B------:R-:W-:-:S13]  /*0490*/  ISETP.GE.U32.AND P0, PT, R14, 0x300, PT ;  /* 0x000003000e00780c */ /* 0x000fda0003f06070 */
[----:B------:R-:W-:Y:S05]  /*04a0*/  @!P0 BRA `(.L_x_680) ;  /* 0x00000004007c8947 */ /* 0x000fea0003800000 */
[----:B------:R-:W0:Y:S01]  /*04b0*/  LDC.64 R8, c[0x0][0x380] ;  /* 0x0000e000ff087b82 */ /* 0x000e220000000a00 */
[----:B------:R-:W-:-:S07]  /*04c0*/  VIADD R10, R11, 0x200 ;  /* 0x000002000b0a7836 */ /* 0x000fce0000000000 */
[----:B------:R-:W1:Y:S02]  /*04d0*/  LDC.64 R6, c[0x0][0x388] ;  /* 0x0000e200ff067b82 */ /* 0x000e640000000a00 */
.L_x_694:
        /* <DEDUP_REMOVED lines=26> */
.L_x_687:
[----:B------:R-:W-:Y:S05]  /*0680*/  BSYNC.RECONVERGENT B2 ;  /* 0x0000000000027941 */ /* 0x000fea0003800200 */
.L_x_686:
        /* <DEDUP_REMOVED lines=20> */
.L_x_689:
[----:B------:R-:W-:Y:S05]  /*07d0*/  BSYNC.RECONVERGENT B2 ;  /* 0x0000000000027941 */ /* 0x000fea0003800200 */
.L_x_688:
        /* <DEDUP_REMOVED lines=20> */
.L_x_691:
[----:B------:R-:W-:Y:S05]  /*0920*/  BSYNC.RECONVERGENT B2 ;  /* 0x0000000000027941 */ /* 0x000fea0003800200 */
.L_x_690:
        /* <DEDUP_REMOVED lines=18> */
.L_x_693:
[----:B------:R-:W-:Y:S05]  /*0a50*/  BSYNC.RECONVERGENT B2 ;  /* 0x0000000000027941 */ /* 0x000fea0003800200 */
.L_x_692:
[C---:B------:R-:W-:Y:S02]  /*0a60*/  VIADD R5, R10.reuse, 0x200 ;  /* 0x000002000a057836 */ /* 0x040fe40000000000 */
[----:B------:R-:W-:-:S03]  /*0a70*/  VIADD R10, R10, 0x400 ;  /* 0x000004000a0a7836 */ /* 0x000fc60000000000 */
[----:B------:R-:W-:-:S13]  /*0a80*/  ISETP.GE.AND P0, PT, R5, UR5, PT ;  /* 0x0000000505007c0c */ /* 0x000fda000bf06270 */
[----:B------:R-:W-:Y:S05]  /*0a90*/  @!P0 BRA `(.L_x_694) ;  /* 0xfffffff800908947 */ /* 0x000fea000383ffff */
.L_x_680:
[----:B------:R-:W-:Y:S05]  /*0aa0*/  BSYNC.RECONVERGENT B1 ;  /* 0x0000000000017941 */ /* 0x000fea0003800200 */
.L_x_679:
        /* <DEDUP_REMOVED lines=25> */
.L_x_697:
[----:B------:R-:W-:Y:S05]  /*0c40*/  BSYNC.RECONVERGENT B1 ;  /* 0x0000000000017941 */ /* 0x000fea0003800200 */
.L_x_696:
        /* <DEDUP_REMOVED lines=21> */
.L_x_699:
[----:B------:R-:W-:Y:S05]  /*0da0*/  BSYNC.RECONVERGENT B1 ;  /* 0x0000000000017941 */ /* 0x000fea0003800200 */
.L_x_698:
        /* <DEDUP_REMOVED lines=21> */
.L_x_701:
[----:B------:R-:W-:Y:S05]  /*0f00*/  BSYNC.RECONVERGENT B1 ;  /* 0x0000000000017941 */ /* 0x000fea0003800200 */
.L_x_700:
        /* <DEDUP_REMOVED lines=21> */
.L_x_703:
[----:B------:R-:W-:Y:S05]  /*1060*/  BSYNC.RECONVERGENT B1 ;  /* 0x0000000000017941 */ /* 0x000fea0003800200 */
.L_x_702:
        /* <DEDUP_REMOVED lines=22> */
.L_x_705:
[----:B------:R-:W-:Y:S05]  /*11d0*/  BSYNC.RECONVERGENT B1 ;  /* 0x0000000000017941 */ /* 0x000fea0003800200 */
.L_x_704:
        /* <DEDUP_REMOVED lines=12> */
.L_x_707:
[----:B------:R-:W-:Y:S05]  /*12a0*/  BSYNC.RECONVERGENT B1 ;  /* 0x0000000000017941 */ /* 0x000fea0003800200 */
.L_x_706:
        /* <DEDUP_REMOVED lines=31> */
.L_x_710:
[----:B------:R-:W-:Y:S05]  /*14a0*/  BSYNC.RECONVERGENT B1 ;  /* 0x0000000000017941 */ /* 0x000fea0003800200 */
.L_x_709:
        /* <DEDUP_REMOVED lines=18> */
.L_x_712:
[----:B------:R-:W-:Y:S05]  /*15d0*/  BSYNC.RECONVERGENT B1 ;  /* 0x0000000000017941 */ /* 0x000fea0003800200 */
.L_x_711:
        /* <DEDUP_REMOVED lines=18> */
.L_x_714:
[----:B------:R-:W-:Y:S05]  /*1700*/  BSYNC.RECONVERGENT B1 ;  /* 0x0000000000017941 */ /* 0x000fea0003800200 */
.L_x_713:
        /* <DEDUP_REMOVED lines=18> */
.L_x_716:
[----:B------:R-:W-:Y:S05]  /*1830*/  BSYNC.RECONVERGENT B1 ;  /* 0x0000000000017941 */ /* 0x000fea0003800200 */
.L_x_715:
        /* <DEDUP_REMOVED lines=18> */
.L_x_718:
[----:B------:R-:W-:Y:S05]  /*1960*/  BSYNC.RECONVERGENT B1 ;  /* 0x0000000000017941 */ /* 0x000fea0003800200 */
.L_x_717:
        /* <DEDUP_REMOVED lines=18> */
.L_x_720:
[----:B------:R-:W-:Y:S05]  /*1a90*/  BSYNC.RECONVERGENT B1 ;  /* 0x0000000000017941 */ /* 0x000fea0003800200 */
.L_x_719:
        /* <DEDUP_REMOVED lines=19> */
.L_x_695:
        /* <DEDUP_REMOVED lines=28> */
.L_x_722:
[----:B------:R-:W-:Y:S05]  /*1d90*/  BSYNC.RECONVERGENT B1 ;  /* 0x0000000000017941 */ /* 0x000fea0003800200 */
.L_x_721:
        /* <DEDUP_REMOVED lines=22> */
.L_x_724:
[----:B------:R-:W-:Y:S05]  /*1f00*/  BSYNC.RECONVERGENT B1 ;  /* 0x0000000000017941 */ /* 0x000fea0003800200 */
.L_x_723:
        /* <DEDUP_REMOVED lines=22> */
.L_x_726:
[----:B------:R-:W-:Y:S05]  /*2070*/  BSYNC.RECONVERGENT B1 ;  /* 0x0000000000017941 */ /* 0x000fea0003800200 */
.L_x_725:
        /* <DEDUP_REMOVED lines=22> */
.L_x_728:
[----:B------:R-:W-:Y:S05]  /*21e0*/  BSYNC.RECONVERGENT B1 ;  /* 0x0000000000017941 */ /* 0x000fea0003800200 */
.L_x_727:
        /* <DEDUP_REMOVED lines=23> */
.L_x_730:
[----:B------:R-:W-:Y:S05]  /*2360*/  BSYNC.RECONVERGENT B1 ;  /* 0x0000000000017941 */ /* 0x000fea0003800200 */
.L_x_729:
        /* <DEDUP_REMOVED lines=12> */
.L_x_732:
[----:B------:R-:W-:Y:S05]  /*2430*/  BSYNC.RECONVERGENT B1 ;  /* 0x0000000000017941 */ /* 0x000fea0003800200 */
.L_x_731:
        /* <DEDUP_REMOVED lines=30> */
.L_x_734:
[----:B------:R-:W-:Y:S05]  /*2620*/  BSYNC.RECONVERGENT B1 ;  /* 0x0000000000017941 */ /* 0x000fea0003800200 */
.L_x_733:
        /* <DEDUP_REMOVED lines=27> */
.L_x_736:
[----:B------:R-:W-:Y:S05]  /*27e0*/  BSYNC.RECONVERGENT B1 ;  /* 0x0000000000017941 */ /* 0x000fea0003800200 */
.L_x_735:
        /* <DEDUP_REMOVED lines=27> */
.L_x_738:
[----:B------:R-:W-:Y:S05]  /*29a0*/  BSYNC.RECONVERGENT B1 ;  /* 0x0000000000017941 */ /* 0x000fea0003800200 */
.L_x_737:
        /* <DEDUP_REMOVED lines=27> */
.L_x_740:
[----:B------:R-:W-:Y:S05]  /*2b60*/  BSYNC.RECONVERGENT B1 ;  /* 0x0000000000017941 */ /* 0x000fea0003800200 */
.L_x_739:
        /* <DEDUP_REMOVED lines=27> */
.L_x_742:
[----:B------:R-:W-:Y:S05]  /*2d20*/  BSYNC.RECONVERGENT B1 ;  /* 0x0000000000017941 */ /* 0x000fea0003800200 */
.L_x_741:
        /* <DEDUP_REMOVED lines=27> */
.L_x_744:
[----:B------:R-:W-:Y:S05]  /*2ee0*/  BSYNC.RECONVERGENT B1 ;  /* 0x0000000000017941 */ /* 0x000fea0003800200 */
.L_x_743:
        /* <DEDUP_REMOVED lines=28> */
.L_x_676:
        /* <DEDUP_REMOVED lines=26> */
.L_x_746:
[----:B------:R-:W-:Y:S05]  /*3250*/  BSYNC.RECONVERGENT B1 ;  /* 0x0000000000017941 */ /* 0x000fea0003800200 */
.L_x_745:
        /* <DEDUP_REMOVED lines=21> */
.L_x_748:
[----:B------:R-:W-:Y:S05]  /*33b0*/  BSYNC.RECONVERGENT B1 ;  /* 0x0000000000017941 */ /* 0x000fea0003800200 */
.L_x_747:
[----:B------:R-:W-:Y:S01]  /*33c0*/  UISETP.GE.U32.AND UP0, UPT, UR4, 0xa00, UPT ;  /* 0x00000a000400788c */ /* 0x000fe2000bf06070 */
[----:B------:R-:W-:-:S08]  /*33d0*/  IMAD.MOV.U32 R5, RZ, RZ, 0x500 ;  /* 0x00000500ff057424 */ /* 0x000fd000078e00ff */
[----:B------:R-:W-:Y:S05]  /*33e0*/  BRA.U !UP0, `(.L_x_749) ;  /* 0x0000000508c47547 */ /* 0x000fea000b800000 */
[----:B------:R-:W-:Y:S01]  /*33f0*/  IMAD.MOV.U32 R5, RZ, RZ, 0x500 ;  /* 0x00000500ff057424 */ /* 0x000fe200078e00ff */
[----:B------:R-:W0:Y:S01]  /*3400*/  LDCU UR4, c[0x0][0x398] ;  /* 0x00007300ff0477ac */ /* 0x000e220008000800 */
[----:B------:R-:W1:Y:S05]  /*3410*/  LDCU.64 UR6, c[0x0][0x388] ;  /* 0x00007100ff0677ac */ /* 0x000e6a0008000a00 */
.L_x_760:
[----:B------:R-:W-:-:S05]  /*3420*/  IMAD.WIDE.U32 R12, R5, 0x4, R2 ;  /* 0x00000004050c7825 */ /* 0x000fca00078e0002 */
[----:B------:R-:W2:Y:S04]  /*3430*/  LDG.E R17, desc[UR8][R12.64] ;  /* 0x000000080c117981 */ /* 0x000ea8000c1e1900 */
[----:B------:R3:W5:Y:S04]  /*3440*/  LDG.E R18, desc[UR8][R12.64+0x400] ;  /* 0x000400080c127981 */ /* 0x000768000c1e1900 */
[----:B------:R3:W5:Y:S04]  /*3450*/  LDG.E R19, desc[UR8][R12.64+0x800] ;  /* 0x000800080c137981 */ /* 0x000768000c1e1900 */
[----:B------:R3:W5:Y:S04]  /*3460*/  LDG.E R4, desc[UR8][R12.64+0xc00] ;  /* 0x000c00080c047981 */ /* 0x000768000c1e1900 */
[----:B------:R3:W5:Y:S01]  /*3470*/  LDG.E R10, desc[UR8][R12.64+0x1000] ;  /* 0x001000080c0a7981 */ /* 0x000762000c1e1900 */
[----:B-1----:R-:W-:Y:S01]  /*3480*/  IADD3 R16, P1, P2, R0, UR6, R5 ;  /* 0x0000000600107c10 */ /* 0x002fe2000fa3e005 */
[----:B------:R-:W-:Y:S01]  /*3490*/  BSSY.RECONVERGENT B1, `(.L_x_750) ;  /* 0x0000012000017945 */ /* 0x000fe20003800200 */
[----:B------:R-:W-:-:S02]  /*34a0*/  IMAD.MOV.U32 R11, RZ, RZ, R6 ;  /* 0x000000ffff0b7224 */ /* 0x000fc400078e0006 */
[----:B------:R-:W-:Y:S01]  /*34b0*/  IMAD.MOV.U32 R14, RZ, RZ, R7 ;  /* 0x000000ffff0e7224 */ /* 0x000fe200078e0007 */
[----:B------:R-:W-:Y:S01]  /*34c0*/  IADD3.X R9, PT, PT, RZ, UR7, RZ, P1, P2 ;  /* 0x00000007ff097c10 */ /* 0x000fe20008fe44ff */
        /* <DEDUP_REMOVED lines=14> */
.L_x_751:
[----:B0-----:R-:W-:Y:S05]  /*35b0*/  BSYNC.RECONVERGENT B1 ;  /* 0x0000000000017941 */ /* 0x001fea0003800200 */
.L_x_750:
[----:B-----5:R-:W-:Y:S01]  /*35c0*/  FSETP.GEU.AND P0, PT, R11, R18, PT ;  /* 0x000000120b00720b */ /* 0x020fe20003f0e000 */
[----:B------:R-:W-:Y:S01]  /*35d0*/  BSSY.RECONVERGENT B1, `(.L_x_752) ;  /* 0x0000012000017945 */ /* 0x000fe20003800200 */
[----:B------:R-:W-:Y:S01]  /*35e0*/  IADD3 RZ, P1, PT, R16, 0x100, RZ ;  /* 0x0000010010ff7810 */ /* 0x000fe20007f3e0ff */
[----:B------:R-:W-:Y:S02]  /*35f0*/  IMAD.MOV.U32 R6, RZ, RZ, R11 ;  /* 0x000000ffff067224 */ /* 0x000fe400078e000b */
[----:B------:R-:W-:Y:S02]  /*3600*/  IMAD.MOV.U32 R12, RZ, RZ, R14 ;  /* 0x000000ffff0c7224 */ /* 0x000fe400078e000e */
[----:B------:R-:W-:Y:S02]  /*3610*/  IMAD.X R8, RZ, RZ, R9, P1 ;  /* 0x000000ffff087224 */ /* 0x000fe400008e0609 */
[----:B------:R-:W-:-:S04]  /*3620*/  IMAD.MOV.U32 R13, RZ, RZ, R15 ;  /* 0x000000ffff0d7224 */ /* 0x000fc800078e000f */
[----:B------:R-:W-:Y:S05]  /*3630*/  @!P0 BRA `(.L_x_753) ;  /* 0x00000000002c8947 */ /* 0x000fea0003800000 */
[----:B------:R-:W-:Y:S01]  /*3640*/  FSETP.GEU.AND P2, PT, R18, R11, PT ;  /* 0x0000000b1200720b */ /* 0x000fe20003f4e000 */
[----:B------:R-:W-:Y:S02]  /*3650*/  VIADD R12, R16, 0x100 ;  /* 0x00000100100c7836 */ /* 0x000fe40000000000 */
        /* <DEDUP_REMOVED lines=9> */
.L_x_753:
[----:B------:R-:W-:Y:S05]  /*36f0*/  BSYNC.RECONVERGENT B1 ;  /* 0x0000000000017941 */ /* 0x000fea0003800200 */
.L_x_752:
[----:B------:R-:W-:Y:S01]  /*3700*/  FSETP.GEU.AND P0, PT, R6, R19, PT ;  /* 0x000000130600720b */ /* 0x000fe20003f0e000 */
        /* <DEDUP_REMOVED lines=18> */
.L_x_755:
[----:B------:R-:W-:Y:S05]  /*3830*/  BSYNC.RECONVERGENT B1 ;  /* 0x0000000000017941 */ /* 0x000fea0003800200 */
.L_x_754:
[----:B------:R-:W-:Y:S01]  /*3840*/  FSETP.GEU.AND P0, PT, R7, R4, PT ;  /* 0x000000040700720b */ /* 0x000fe20003f0e000 */
[----:B------:R-:W-:Y:S01]  /*3850*/  BSSY.RECONVERGENT B1, `(.L_x_756) ;  /* 0x0000013000017945 */ /* 0x000fe20003800200 */
[C---:B------:R-:W-:Y:S01]  /*3860*/  IADD3 R15, P1, PT, R16.reuse, 0x300, RZ ;  /* 0x00000300100f7810 */ /* 0x040fe20007f3e0ff */
[----:B------:R-:W-:Y:S01]  /*3870*/  IMAD.MOV.U32 R11, RZ, RZ, R7 ;  /* 0x000000ffff0b7224 */ /* 0x000fe200078e0007 */
[----:B------:R-:W-:Y:S01]  /*3880*/  IADD3 R19, P2, PT, R16, 0x400, RZ ;  /* 0x0000040010137810 */ /* 0x000fe20007f5e0ff */
        /* <DEDUP_REMOVED lines=15> */
.L_x_757:
[----:B------:R-:W-:Y:S05]  /*3980*/  BSYNC.RECONVERGENT B1 ;  /* 0x0000000000017941 */ /* 0x000fea0003800200 */
.L_x_756:
[----:B------:R-:W-:Y:S01]  /*3990*/  FSETP.GEU.AND P0, PT, R11, R10, PT ;  /* 0x0000000a0b00720b */ /* 0x000fe20003f0e000 */
[----:B------:R-:W-:Y:S01]  /*39a0*/  BSSY.RECONVERGENT B1, `(.L_x_758) ;  /* 0x0000011000017945 */ /* 0x000fe20003800200 */
[----:B------:R-:W-:Y:S02]  /*39b0*/  IMAD.X R4, RZ, RZ, R9, P2 ;  /* 0x000000ffff047224 */ /* 0x000fe400010e0609 */
[----:B------:R-:W-:Y:S02]  /*39c0*/  IMAD.MOV.U32 R6, RZ, RZ, R11 ;  /* 0x000000ffff067224 */ /* 0x000fe400078e000b */
[----:B------:R-:W-:Y:S02]  /*39d0*/  IMAD.MOV.U32 R7, RZ, RZ, R12 ;  /* 0x000000ffff077224 */ /* 0x000fe400078e000c */
[----:B------:R-:W-:-:S05]  /*39e0*/  IMAD.MOV.U32 R8, RZ, RZ, R13 ;  /* 0x000000ffff087224 */ /* 0x000fca00078e000d */
        /* <DEDUP_REMOVED lines=12> */
.L_x_759:
[----:B------:R-:W-:Y:S05]  /*3ab0*/  BSYNC.RECONVERGENT B1 ;  /* 0x0000000000017941 */ /* 0x000fea0003800200 */
.L_x_758:
[C---:B------:R-:W-:Y:S02]  /*3ac0*/  VIADD R4, R5.reuse, 0xa00 ;  /* 0x00000a0005047836 */ /* 0x040fe40000000000 */
[----:B------:R-:W-:-:S03]  /*3ad0*/  VIADD R5, R5, 0x500 ;  /* 0x0000050005057836 */ /* 0x000fc60000000000 */
[----:B------:R-:W-:-:S13]  /*3ae0*/  ISETP.GT.AND P0, PT, R4, UR4, PT ;  /* 0x0000000404007c0c */ /* 0x000fda000bf04270 */
[----:B------:R-:W-:Y:S05]  /*3af0*/  @!P0 BRA `(.L_x_760) ;  /* 0xfffffff800488947 */ /* 0x000fea000383ffff */
.L_x_749:
        /* <DEDUP_REMOVED lines=14> */
[----:B------:R-:W-:Y:S01]  /*3be0*/  IMAD.IADD R11, R0, 0x1, R5 ;  /* 0x00000001000b7824 */ /* 0x000fe200078e0205 */
[----:B------:R-:W-:-:S04]  /*3bf0*/  LEA.HI R4, R15, 0x1, RZ, 0x18 ;  /* 0x000000010f047811 */ /* 0x000fc800078fc0ff */
[C---:B------:R-:W-:Y:S02]  /*3c00*/  IADD3 R14, P0, PT, R11.reuse, UR6, RZ ;  /* 0x000000060b0e7c10 */ /* 0x040fe4000ff1e0ff */
[----:B------:R-:W-:Y:S01]  /*3c10*/  LOP3.LUT R10, R4, 0x3, RZ, 0xc0, !PT ;  /* 0x00000003040a7812 */ /* 0x000fe200078ec0ff */
[----:B------:R-:W-:Y:S02]  /*3c20*/  IMAD.MOV.U32 R4, RZ, RZ, R0 ;  /* 0x000000ffff047224 */ /* 0x000fe400078e0000 */
[----:B------:R-:W-:Y:S02]  /*3c30*/  IMAD.X R16, RZ, RZ, UR7, P0 ;  /* 0x00000007ff107e24 */ /* 0x000fe400080e06ff */
[----:B------:R-:W-:Y:S02]  /*3c40*/  IMAD.MOV R10, RZ, RZ, -R10 ;  /* 0x000000ffff0a7224 */ /* 0x000fe400078e0a0a */
[----:B0-----:R-:W-:-:S04]  /*3c50*/  IMAD.WIDE.U32 R2, R11, 0x4, R2 ;  /* 0x000000040b027825 */ /* 0x001fc800078e0002 */
[----:B------:R-:W-:Y:S02]  /*3c60*/  IMAD.MOV.U32 R12, RZ, RZ, R2 ;  /* 0x000000ffff0c7224 */ /* 0x000fe400078e0002 */
[----:B------:R-:W-:-:S07]  /*3c70*/  IMAD.MOV.U32 R13, RZ, RZ, R3 ;  /* 0x000000ffff0d7224 */ /* 0x000fce00078e0003 */
.L_x_767:
        /* <DEDUP_REMOVED lines=23> */
.L_x_766:
[----:B------:R-:W-:Y:S05]  /*3df0*/  BSYNC.RECONVERGENT B3 ;  /* 0x0000000000037941 */ /* 0x000fea0003800200 */
.L_x_765:
[----:B------:R-:W-:Y:S01]  /*3e00*/  IADD3 R14, P0, PT, R14, 0x100, RZ ;  /* 0x000001000e0e7810 */ /* 0x000fe20007f1e0ff */
[----:B------:R-:W-:Y:S02]  /*3e10*/  VIADD R4, R4, 0x100 ;  /* 0x0000010004047836 */ /* 0x000fe40000000000 */
[----:B------:R-:W-:Y:S02]  /*3e20*/  IMAD.X R13, RZ, RZ, R13, P3 ;  /* 0x000000ffff0d7224 */ /* 0x000fe400018e060d */
[----:B------:R-:W-:Y:S01]  /*3e30*/  IMAD.X R16, RZ, RZ, R16, P0 ;  /* 0x000000ffff107224 */ /* 0x000fe200000e0610 */
[----:B------:R-:W-:Y:S07]  /*3e40*/  @P2 BRA `(.L_x_767) ;  /* 0xfffffffc008c2947 */ /* 0x000fee000383ffff */
.L_x_764:
[----:B------:R-:W-:Y:S05]  /*3e50*/  BSYNC.RECONVERGENT B2 ;  /* 0x0000000000027941 */ /* 0x000fea0003800200 */
.L_x_763:
[----:B------:R-:W-:-:S13]  /*3e60*/  ISETP.GE.U32.AND P0, PT, R15, 0x300, PT ;  /* 0x000003000f00780c */ /* 0x000fda0003f06070 */
[----:B------:R-:W-:Y:S05]  /*3e70*/  @!P0 BRA `(.L_x_762) ;  /* 0x0000000400cc8947 */ /* 0x000fea0003800000 */
[----:B------:R-:W0:Y:S01]  /*3e80*/  LDC.64 R14, c[0x0][0x380] ;  /* 0x0000e000ff0e7b82 */ /* 0x000e220000000a00 */
[----:B------:R-:W1:Y:S01]  /*3e90*/  LDCU.128 UR12, c[0x0][0x380] ;  /* 0x00007000ff0c77ac */ /* 0x000e620008000c00 */
[C---:B------:R-:W-:Y:S01]  /*3ea0*/  IADD3 R16, P1, PT, R4.reuse, R5, RZ ;  /* 0x0000000504107210 */ /* 0x040fe20007f3e0ff */
[----:B------:R-:W-:-:S04]  /*3eb0*/  IMAD.IADD R11, R4, 0x1, R5 ;  /* 0x00000001040b7824 */ /* 0x000fc800078e0205 */
[----:B------:R-:W-:Y:S01]  /*3ec0*/  IMAD.X R5, RZ, RZ, RZ, P1 ;  /* 0x000000ffff057224 */ /* 0x000fe200008e06ff */
[----:B------:R-:W2:Y:S01]  /*3ed0*/  LDC.64 R2, c[0x0][0x388] ;  /* 0x0000e200ff027b82 */ /* 0x000ea20000000a00 */
[C---:B-1----:R-:W-:Y:S02]  /*3ee0*/  LEA R17, P2, R16.reuse, UR12, 0x2 ;  /* 0x0000000c10117c11 */ /* 0x042fe4000f8410ff */
[----:B------:R-:W-:Y:S02]  /*3ef0*/  IADD3 R10, P0, PT, R11, UR14, RZ ;  /* 0x0000000e0b0a7c10 */ /* 0x000fe4000ff1e0ff */
[----:B------:R-:W-:Y:S01]  /*3f00*/  IADD3 R17, P1, PT, R17, 0xc00, RZ ;  /* 0x00000c0011117810 */ /* 0x000fe20007f3e0ff */
[----:B0-----:R-:W-:Y:S01]  /*3f10*/  IMAD.WIDE.U32 R14, R11, 0x4, R14 ;  /* 0x000000040b0e7825 */ /* 0x001fe200078e000e */
[----:B------:R-:W-:-:S03]  /*3f20*/  LEA.HI.X R16, R16, UR13, R5, 0x2, P2 ;  /* 0x0000000d10107c11 */ /* 0x000fc600090f1405 */
[----:B------:R-:W-:Y:S02]  /*3f30*/  IMAD.MOV.U32 R12, RZ, RZ, R14 ;  /* 0x000000ffff0c7224 */ /* 0x000fe400078e000e */
[----:B------:R-:W-:Y:S02]  /*3f40*/  IMAD.X R13, RZ, RZ, UR15, P0 ;  /* 0x0000000fff0d7e24 */ /* 0x000fe400080e06ff */
[----:B------:R-:W-:Y:S02]  /*3f50*/  VIADD R14, R4, 0x200 ;  /* 0x00000200040e7836 */ /* 0x000fe40000000000 */
[----:B--2---:R-:W-:-:S07]  /*3f60*/  IMAD.X R16, RZ, RZ, R16, P1 ;  /* 0x000000ffff107224 */ /* 0x004fce00008e0610 */
.L_x_776:
[----:B------:R-:W-:Y:S02]  /*3f70*/  IMAD.MOV.U32 R4, RZ, RZ, R12 ;  /* 0x000000ffff047224 */ /* 0x000fe400078e000c */
[----:B------:R-:W-:-:S05]  /*3f80*/  IMAD.MOV.U32 R5, RZ, RZ, R15 ;  /* 0x000000ffff057224 */ /* 0x000fca00078e000f */
[----:B------:R0:W2:Y:S02]  /*3f90*/  LDG.E R21, desc[UR8][R4.64] ;  /* 0x0000000804157981 */ /* 0x0000a4000c1e1900 */
[----:B0-----:R-:W-:Y:S02]  /*3fa0*/  IMAD.MOV.U32 R4, RZ, RZ, R17 ;  /* 0x000000ffff047224 */ /* 0x001fe400078e0011 */
[----:B------:R-:W-:-:S05]  /*3fb0*/  IMAD.MOV.U32 R5, RZ, RZ, R16 ;  /* 0x000000ffff057224 */ /* 0x000fca00078e0010 */
[----:B------:R0:W5:Y:S04]  /*3fc0*/  LDG.E R27, desc[UR8][R4.64+-0x800] ;  /* 0xfff80008041b7981 */ /* 0x000168000c1e1900 */
[----:B------:R0:W5:Y:S04]  /*3fd0*/  LDG.E R16, desc[UR8][R4.64+-0x400] ;  /* 0xfffc000804107981 */ /* 0x000168000c1e1900 */
[----:B------:R0:W5:Y:S01]  /*3fe0*/  LDG.E R17, desc[UR8][R4.64] ;  /* 0x0000000804117981 */ /* 0x000162000c1e1900 */
[----:B------:R-:W-:Y:S01]  /*3ff0*/  BSSY.RECONVERGENT B2, `(.L_x_768) ;  /* 0x0000012000027945 */ /* 0x000fe20003800200 */
[----:B------:R-:W-:-:S02]  /*4000*/  IMAD.MOV.U32 R18, RZ, RZ, R6 ;  /* 0x000000ffff127224 */ /* 0x000fc400078e0006 */
[----:B------:R-:W-:Y:S02]  /*4010*/  IMAD.MOV.U32 R20, RZ, RZ, R7 ;  /* 0x000000ffff147224 */ /* 0x000fe400078e0007 */
[----:B------:R-:W-:Y:S02]  /*4020*/  VIADD R19, R11, 0x100 ;  /* 0x000001000b137836 */ /* 0x000fe40000000000 */
        /* <DEDUP_REMOVED lines=14> */
.L_x_769:
[----:B------:R-:W-:Y:S05]  /*4110*/  BSYNC.RECONVERGENT B2 ;  /* 0x0000000000027941 */ /* 0x000fea0003800200 */
.L_x_768:
[----:B-----5:R-:W-:Y:S01]  /*4120*/  FSETP.GEU.AND P0, PT, R18, R27, PT ;  /* 0x0000001b1200720b */ /* 0x020fe20003f0e000 */
[----:B------:R-:W-:Y:S01]  /*4130*/  BSSY.RECONVERGENT B2, `(.L_x_770) ;  /* 0x0000013000027945 */ /* 0x000fe20003800200 */
[----:B------:R-:W-:Y:S01]  /*4140*/  IADD3 R23, P1, PT, R19, R2, RZ ;  /* 0x0000000213177210 */ /* 0x000fe20007f3e0ff */
[----:B------:R-:W-:Y:S02]  /*4150*/  VIADD R21, R11, 0x200 ;  /* 0x000002000b157836 */ /* 0x000fe40000000000 */
[----:B------:R-:W-:Y:S02]  /*4160*/  IMAD.MOV.U32 R19, RZ, RZ, R18 ;  /* 0x000000ffff137224 */ /* 0x000fe400078e0012 */
[----:B------:R-:W-:Y:S02]  /*4170*/  IMAD.X R25, RZ, RZ, R3, P1 ;  /* 0x000000ffff197224 */ /* 0x000fe400008e0603 */
[----:B------:R-:W-:Y:S02]  /*4180*/  IMAD.MOV.U32 R7, RZ, RZ, R20 ;  /* 0x000000ffff077224 */ /* 0x000fe400078e0014 */
[----:B------:R-:W-:-:S02]  /*4190*/  IMAD.MOV.U32 R6, RZ, RZ, R22 ;  /* 0x000000ffff067224 */ /* 0x000fc400078e0016 */
        /* <DEDUP_REMOVED lines=12> */
.L_x_771:
[----:B------:R-:W-:Y:S05]  /*4260*/  BSYNC.RECONVERGENT B2 ;  /* 0x0000000000027941 */ /* 0x000fea0003800200 */
.L_x_770:
[----:B------:R-:W-:Y:S01]  /*4270*/  FSETP.GEU.AND P0, PT, R19, R16, PT ;  /* 0x000000101300720b */ /* 0x000fe20003f0e000 */
[----:B------:R-:W-:Y:S01]  /*4280*/  VIADD R23, R11, 0x300 ;  /* 0x000003000b177836 */ /* 0x000fe20000000000 */
[-C--:B------:R-:W-:Y:S01]  /*4290*/  IADD3 R8, P1, PT, R21, R2.reuse, RZ ;  /* 0x0000000215087210 */ /* 0x080fe20007f3e0ff */
[----:B------:R-:W-:Y:S01]  /*42a0*/  BSSY.RECONVERGENT B2, `(.L_x_772) ;  /* 0x0000012000027945 */ /* 0x000fe20003800200 */
[----:B------:R-:W-:Y:S02]  /*42b0*/  IMAD.MOV.U32 R18, RZ, RZ, R19 ;  /* 0x000000ffff127224 */ /* 0x000fe400078e0013 */
[----:B------:R-:W-:Y:S01]  /*42c0*/  IADD3 R25, P2, PT, R23, R2, RZ ;  /* 0x0000000217197210 */ /* 0x000fe20007f5e0ff */
[----:B------:R-:W-:Y:S02]  /*42d0*/  IMAD.X R23, RZ, RZ, R3, P1 ;  /* 0x000000ffff177224 */ /* 0x000fe400008e0603 */
[----:B------:R-:W-:Y:S02]  /*42e0*/  IMAD.MOV.U32 R20, RZ, RZ, R7 ;  /* 0x000000ffff147224 */ /* 0x000fe400078e0007 */
[----:B------:R-:W-:-:S02]  /*42f0*/  IMAD.MOV.U32 R21, RZ, RZ, R6 ;  /* 0x000000ffff157224 */ /* 0x000fc400078e0006 */
[----:B------:R-:W-:Y:S06]  /*4300*/  @!P0 BRA `(.L_x_773) ;  /* 0x00000000002c8947 */ /* 0x000fec0003800000 */
        /* <DEDUP_REMOVED lines=11> */
.L_x_773:
[----:B------:R-:W-:Y:S05]  /*43c0*/  BSYNC.RECONVERGENT B2 ;  /* 0x0000000000027941 */ /* 0x000fea0003800200 */
.L_x_772:
        /* <DEDUP_REMOVED lines=18> */
.L_x_775:
[----:B------:R-:W-:Y:S05]  /*44f0*/  BSYNC.RECONVERGENT B2 ;  /* 0x0000000000027941 */ /* 0x000fea0003800200 */
.L_x_774:
[----:B------:R-:W-:Y:S01]  /*4500*/  VIADD R16, R14, 0x200 ;  /* 0x000002000e107836 */ /* 0x000fe20000000000 */
[----:B------:R-:W-:Y:S01]  /*4510*/  IADD3 R17, P2, PT, R4, 0x1000, RZ ;  /* 0x0000100004117810 */ /* 0x000fe20007f5e0ff */
[----:B------:R-:W-:Y:S01]  /*4520*/  VIADD R14, R14, 0x400 ;  /* 0x000004000e0e7836 */ /* 0x000fe20000000000 */
[----:B------:R-:W-:Y:S01]  /*4530*/  IADD3 R10, P1, PT, R10, 0x400, RZ ;  /* 0x000004000a0a7810 */ /* 0x000fe20007f3e0ff */
[----:B------:R-:W-:Y:S01]  /*4540*/  VIADD R11, R11, 0x400 ;  /* 0x000004000b0b7836 */ /* 0x000fe20000000000 */
[----:B------:R-:W-:Y:S01]  /*4550*/  ISETP.GE.AND P0, PT, R16, R9, PT ;  /* 0x000000091000720c */ /* 0x000fe20003f06270 */
[----:B------:R-:W-:Y:S01]  /*4560*/  IMAD.X R16, RZ, RZ, R5, P2 ;  /* 0x000000ffff107224 */ /* 0x000fe200010e0605 */
[----:B------:R-:W-:Y:S01]  /*4570*/  IADD3 R12, P2, PT, R12, 0x1000, RZ ;  /* 0x000010000c0c7810 */ /* 0x000fe20007f5e0ff */
[----:B------:R-:W-:-:S04]  /*4580*/  IMAD.X R13, RZ, RZ, R13, P1 ;  /* 0x000000ffff0d7224 */ /* 0x000fc800008e060d */
[----:B------:R-:W-:-:S06]  /*4590*/  IMAD.X R15, RZ, RZ, R15, P2 ;  /* 0x000000ffff0f7224 */ /* 0x000fcc00010e060f */
[----:B------:R-:W-:Y:S05]  /*45a0*/  @!P0 BRA `(.L_x_776) ;  /* 0xfffffff800708947 */ /* 0x000fea000383ffff */
.L_x_762:
[----:B------:R-:W-:Y:S05]  /*45b0*/  BSYNC.RECONVERGENT B1 ;  /* 0x0000000000017941 */ /* 0x000fea0003800200 */
.L_x_761:
        /* <DEDUP_REMOVED lines=22> */
.L_x_778:
[----:B------:R-:W-:Y:S05]  /*4720*/  BSYNC.RECONVERGENT B1 ;  /* 0x0000000000017941 */ /* 0x000fea0003800200 */
.L_x_777:
        /* <DEDUP_REMOVED lines=21> */
.L_x_780:
[----:B------:R-:W-:Y:S05]  /*4880*/  BSYNC.RECONVERGENT B1 ;  /* 0x0000000000017941 */ /* 0x000fea0003800200 */
.L_x_779:
        /* <DEDUP_REMOVED lines=21> */
.L_x_782:
[----:B------:R-:W-:Y:S05]  /*49e0*/  BSYNC.RECONVERGENT B1 ;  /* 0x0000000000017941 */ /* 0x000fea0003800200 */
.L_x_781:
        /* <DEDUP_REMOVED lines=21> */
.L_x_784:
[----:B------:R-:W-:Y:S05]  /*4b40*/  BSYNC.RECONVERGENT B1 ;  /* 0x0000000000017941 */ /* 0x000fea0003800200 */
.L_x_783:
        /* <DEDUP_REMOVED lines=22> */
.L_x_786:
[----:B------:R-:W-:Y:S05]  /*4cb0*/  BSYNC.RECONVERGENT B1 ;  /* 0x0000000000017941 */ /* 0x000fea0003800200 */
.L_x_785:
        /* <DEDUP_REMOVED lines=12> */
.L_x_788:
[----:B------:R-:W-:Y:S05]  /*4d80*/  BSYNC.RECONVERGENT B1 ;  /* 0x0000000000017941 */ /* 0x000fea0003800200 */
.L_x_787:
        /* <DEDUP_REMOVED lines=31> */
.L_x_790:
[----:B------:R-:W-:Y:S05]  /*4f80*/  BSYNC.RECONVERGENT B1 ;  /* 0x0000000000017941 */ /* 0x000fea0003800200 */
.L_x_789:
        /* <DEDUP_REMOVED lines=18> */
.L_x_792:
[----:B------:R-:W-:Y:S05]  /*50b0*/  BSYNC.RECONVERGENT B1 ;  /* 0x0000000000017941 */ /* 0x000fea0003800200 */
.L_x_791:
        /* <DEDUP_REMOVED lines=18> */
.L_x_794:
[----:B------:R-:W-:Y:S05]  /*51e0*/  BSYNC.RECONVERGENT B1 ;  /* 0x0000000000017941 */ /* 0x000fea0003800200 */
.L_x_793:
        /* <DEDUP_REMOVED lines=18> */
.L_x_796:
[----:B------:R-:W-:Y:S05]  /*5310*/  BSYNC.RECONVERGENT B1 ;  /* 0x0000000000017941 */ /* 0x000fea0003800200 */
.L_x_795:
        /* <DEDUP_REMOVED lines=18> */
.L_x_798:
[----:B------:R-:W-:Y:S05]  /*5440*/  BSYNC.RECONVERGENT B1 ;  /* 0x0000000000017941 */ /* 0x000fea0003800200 */
.L_x_797:
        /* <DEDUP_REMOVED lines=18> */
.L_x_800:
[----:B------:R-:W-:Y:S05]  /*5570*/  BSYNC.RECONVERGENT B1 ;  /* 0x0000000000017941 */ /* 0x000fea0003800200 */
.L_x_799:
        /* <DEDUP_REMOVED lines=17> */
.L_x_708:
[----:B------:R-:W-:Y:S05]  /*5690*/  BSYNC.RECONVERGENT B0 ;  /* 0x0000000000007941 */ /* 0x000fea0003800200 */
.L_x_675:
[----:B------:R-:W-:Y:S05]  /*56a0*/  @P1 EXIT ;  /* 0x000000000000194d */ /* 0x000fea0003800000 */
[----:B0-----:R-:W0:Y:S01]  /*56b0*/  LDC.64 R6, c[0x0][0x390] ;  /* 0x0000e400ff067b82 */ /* 0x001e220000000a00 */
[----:B------:R-:W-:Y:S02]  /*56c0*/  IMAD.MOV.U32 R5, RZ, RZ, R4 ;  /* 0x000000ffff057224 */ /* 0x000fe400078e0004 */
[----:B------:R-:W-:-:S05]  /*56d0*/  IMAD.MOV.U32 R4, RZ, RZ, R3 ;  /* 0x000000ffff047224 */ /* 0x000fca00078e0003 */
[----:B0-----:R-:W-:Y:S04]  /*56e0*/  STG.E.64 desc[UR8][R6.64+0x8], R4 ;  /* 0x0000080406007986 */ /* 0x001fe8000c101b08 */
[----:B------:R-:W-:Y:S01]  /*56f0*/  STG.E desc[UR8][R6.64], R2 ;  /* 0x0000000206007986 */ /* 0x000fe2000c101908 */
[----:B------:R-:W-:Y:S05]  /*5700*/  EXIT ;  /* 0x000000000000794d */ /* 0x000fea0003800000 */
.L_x_801:
        /* <DEDUP_REMOVED lines=15> */
.L_x_817:


//--------------------- .text._Z11test_kernelPfiS_S_i --------------------------
	.section	.text._Z11test_kernelPfiS_S_i,"ax",@progbits
	.align	128
        .global         _Z11test_kernelPfiS_S_i
        .type           _Z11test_kernelPfiS_S_i,@function
        .size           _Z11test_kernelPfiS_S_i,(.L_x_818 - _Z11test_kernelPfiS_S_i)
        .other          _Z11test_kernelPfiS_S_i,@"STO_CUDA_ENTRY STV_DEFAULT"
_Z11test_kernelPfiS_S_i:
.text._Z11test_kernelPfiS_S_i:
[----:B------:R-:W-:Y:S01]  /*0000*/  LDC R1, c[0x0][0x37c] ;  /* 0x0000df00ff017b82 */ /* 0x000fe20000000800 */
[----:B------:R-:W0:Y:S07]  /*0010*/  S2R R0, SR_TID.X ;  /* 0x0000000000007919 */ /* 0x000e2e0000002100 */
[----:B------:R-:W0:Y:S01]  /*0020*/  S2UR UR4, SR_CTAID.X ;  /* 0x00000000000479c3 */ /* 0x000e220000002500 */
[----:B------:R-:W1:Y:S07]  /*0030*/  LDCU UR5, c[0x0][0x388] ;  /* 0x00007100ff0577ac */ /* 0x000e6e0008000800 */
[----:B------:R-:W0:Y:S02]  /*0040*/  LDC R3, c[0x0][0x360] ;  /* 0x0000d800ff037b82 */ /* 0x000e240000000800 */
[----:B0-----:R-:W-:-:S05]  /*0050*/  IMAD R0, R3, UR4, R0 ;  /* 0x0000000403007c24 */ /* 0x001fca000f8e0200 */
[----:B-1----:R-:W-:-:S13]  /*0060*/  ISETP.GE.AND P0, PT, R0, UR5, PT ;  /* 0x0000000500007c0c */ /* 0x002fda000bf06270 */
[----:B------:R-:W-:Y:S05]  /*0070*/  @P0 EXIT ;  /* 0x000000000000094d */ /* 0x000fea0003800000 */
[----:B------:R-:W0:Y:S01]  /*0080*/  LDCU UR8, c[0x0][0x3a0] ;  /* 0x00007400ff0877ac */ /* 0x000e220008000800 */
[----:B------:R-:W-:Y:S01]  /*0090*/  HFMA2 R17, -RZ, RZ, 0, 0 ;  /* 0x00000000ff117431 */ /* 0x000fe200000001ff */
[----:B------:R-:W1:Y:S01]  /*00a0*/  LDCU.64 UR12, c[0x0][0x358] ;  /* 0x00006b00ff0c77ac */ /* 0x000e620008000a00 */
[----:B0-----:R-:W-:-:S09]  /*00b0*/  UISETP.GE.AND UP0, UPT, UR8, 0x1, UPT ;  /* 0x000000010800788c */ /* 0x001fd2000bf06270 */
[----:B-1----:R-:W-:Y:S05]  /*00c0*/  BRA.U !UP0, `(.L_x_802) ;  /* 0x0000000908e07547 */ /* 0x002fea000b800000 */
[----:B------:R-:W-:Y:S01]  /*00d0*/  UISETP.GE.U32.AND UP1, UPT, UR8, 0x10, UPT ;  /* 0x000000100800788c */ /* 0x000fe2000bf26070 */
[----:B------:R-:W-:Y:S01]  /*00e0*/  IMAD R6, R0, 0xe, RZ ;  /* 0x0000000e00067824 */ /* 0x000fe200078e02ff */
[----:B------:R-:W-:Y:S01]  /*00f0*/  ULOP3.LUT UR9, UR8, 0xf, URZ, 0xc0, !UPT ;  /* 0x0000000f08097892 */ /* 0x000fe2000f8ec0ff */
[----:B------:R-:W-:Y:S02]  /*0100*/  MOV R17, RZ ;  /* 0x000000ff00117202 */ /* 0x000fe40000000f00 */
[----:B------:R-:W-:Y:S01]  /*0110*/  MOV R7, RZ ;  /* 0x000000ff00077202 */ /* 0x000fe20000000f00 */
[----:B------:R-:W-:-:S03]  /*0120*/  UISETP.NE.AND UP0, UPT, UR9, URZ, UPT ;  /* 0x000000ff0900728c */ /* 0x000fc6000bf05270 */
[----:B------:R-:W-:Y:S08]  /*0130*/  BRA.U !UP1, `(.L_x_803) ;  /* 0x0000000509587547 */ /* 0x000ff0000b800000 */
[----:B------:R-:W0:Y:S01]  /*0140*/  LDCU.64 UR4, c[0x0][0x390] ;  /* 0x00007200ff0477ac */ /* 0x000e220008000a00 */
[----:B------:R-:W-:Y:S02]  /*0150*/  MOV R17, RZ ;  /* 0x000000ff00117202 */ /* 0x000fe40000000f00 */
[----:B------:R-:W-:Y:S01]  /*0160*/  MOV R8, R6 ;  /* 0x0000000600087202 */ /* 0x000fe20000000f00 */
[----:B------:R-:W1:Y:S01]  /*0170*/  LDCU.64 UR6, c[0x0][0x380] ;  /* 0x00007000ff0677ac */ /* 0x000e620008000a00 */
[----:B------:R-:W-:-:S04]  /*0180*/  ULOP3.LUT UR10, UR8, 0x7ffffff0, URZ, 0xc0, !UPT ;  /* 0x7ffffff0080a7892 */ /* 0x000fc8000f8ec0ff */
[----:B------:R-:W-:Y:S02]  /*0190*/  UIADD3 UR11, UPT, UPT, -UR10, URZ, URZ ;  /* 0x000000ff0a0b7290 */ /* 0x000fe4000fffe1ff */
[----:B------:R-:W-:Y:S01]  /*01a0*/  MOV R7, UR10 ;  /* 0x0000000a00077c02 */ /* 0x000fe20008000f00 */
[----:B0-----:R-:W-:-:S04]  /*01b0*/  UIADD3 UR4, UP2, UPT, UR4, 0x20, URZ ;  /* 0x0000002004047890 */ /* 0x001fc8000ff5e0ff */
[----:B------:R-:W-:Y:S02]  /*01c0*/  UIADD3.X UR5, UPT, UPT, URZ, UR5, URZ, UP2, !UPT ;  /* 0x00000005ff057290 */ /* 0x000fe400097fe4ff */
[----:B-1----:R-:W-:Y:S01]  /*01d0*/  UIADD3 UR6, UP1, UPT, UR6, 0x20, URZ ;  /* 0x0000002006067890 */ /* 0x002fe2000ff3e0ff */
[----:B------:R-:W-:-:S03]  /*01e0*/  MOV R2, UR4 ;  /* 0x0000000400027c02 */ /* 0x000fc60008000f00 */
[----:B------:R-:W-:Y:S01]  /*01f0*/  MOV R3, UR5 ;  /* 0x0000000500037c02 */ /* 0x000fe20008000f00 */
[----:B------:R-:W-:-:S12]  /*0200*/  UIADD3.X UR7, UPT, UPT, URZ, UR7, URZ, UP1, !UPT ;  /* 0x00000007ff077290 */ /* 0x000fd80008ffe4ff */
.L_x_804:
[----:B------:R-:W-:Y:S01]  /*0210*/  MOV R4, UR6 ;  /* 0x0000000600047c02 */ /* 0x000fe20008000f00 */
[----:B------:R-:W2:Y:S01]  /*0220*/  LDG.E R27, desc[UR12][R2.64+-0x20] ;  /* 0xffffe00c021b7981 */ /* 0x000ea2000c1e1900 */
[----:B------:R-:W-:-:S03]  /*0230*/  MOV R5, UR7 ;  /* 0x0000000700057c02 */ /* 0x000fc60008000f00 */
[----:B------:R-:W3:Y:S01]  /*0240*/  LDG.E R20, desc[UR12][R2.64+-0x1c] ;  /* 0xffffe40c02147981 */ /* 0x000ee2000c1e1900 */
[----:B------:R-:W-:-:S03]  /*0250*/  IMAD.WIDE R4, R8, 0x4, R4 ;  /* 0x0000000408047825 */ /* 0x000fc600078e0204 */
[----:B------:R-:W4:Y:S04]  /*0260*/  LDG.E R25, desc[UR12][R2.64+-0x18] ;  /* 0xffffe80c02197981 */ /* 0x000f28000c1e1900 */
[----:B------:R-:W5:Y:S04]  /*0270*/  LDG.E R18, desc[UR12][R4.64+-0x20] ;  /* 0xffffe00c04127981 */ /* 0x000f68000c1e1900 */
[----:B------:R-:W3:Y:S04]  /*0280*/  LDG.E R19, desc[UR12][R4.64+-0x1c] ;  /* 0xffffe40c04137981 */ /* 0x000ee8000c1e1900 */
[----:B------:R-:W4:Y:S04]  /*0290*/  LDG.E R21, desc[UR12][R4.64+-0x18] ;  /* 0xffffe80c04157981 */ /* 0x000f28000c1e1900 */
        /* <DEDUP_REMOVED lines=10> */
[----:B------:R-:W4:Y:S01]  /*0340*/  LDG.E R15, desc[UR12][R4.64] ;  /* 0x0000000c040f7981 */ /* 0x000f22000c1e1900 */
[----:B-----5:R-:W-:-:S03]  /*0350*/  FADD R18, R18, R17 ;  /* 0x0000001112127221 */ /* 0x020fc60000000000 */
[----:B------:R-:W5:Y:S01]  /*0360*/  LDG.E R17, desc[UR12][R2.64] ;  /* 0x0000000c02117981 */ /* 0x000f62000c1e1900 */
[----:B--2---:R-:W-:-:S03]  /*0370*/  FADD R26, R18, -R27 ;  /* 0x8000001b121a7221 */ /* 0x004fc60000000000 */
[----:B------:R-:W2:Y:S01]  /*0380*/  LDG.E R18, desc[UR12][R4.64+0x4] ;  /* 0x0000040c04127981 */ /* 0x000ea2000c1e1900 */
[----:B---3--:R-:W-:-:S03]  /*0390*/  FADD R27, R26, R19 ;  /* 0x000000131a1b7221 */ /* 0x008fc60000000000 */
[----:B------:R-:W3:Y:S01]  /*03a0*/  LDG.E R19, desc[UR12][R2.64+0x4] ;  /* 0x0000040c02137981 */ /* 0x000ee2000c1e1900 */
[----:B------:R-:W-:-:S03]  /*03b0*/  FADD R26, R27, -R20 ;  /* 0x800000141b1a7221 */ /* 0x000fc60000000000 */
[----:B------:R-:W3:Y:S01]  /*03c0*/  LDG.E R20, desc[UR12][R4.64+0x8] ;  /* 0x0000080c04147981 */ /* 0x000ee2000c1e1900 */
[----:B----4-:R-:W-:-:S03]  /*03d0*/  FADD R26, R26, R21 ;  /* 0x000000151a1a7221 */ /* 0x010fc60000000000 */
[----:B------:R-:W4:Y:S01]  /*03e0*/  LDG.E R21, desc[UR12][R2.64+0x8] ;  /* 0x0000080c02157981 */ /* 0x000f22000c1e1900 */
[----:B------:R-:W-:-:S03]  /*03f0*/  FADD R27, R26, -R25 ;  /* 0x800000191a1b7221 */ /* 0x000fc60000000000 */
[----:B------:R-:W4:Y:S01]  /*0400*/  LDG.E R25, desc[UR12][R4.64+0xc] ;  /* 0x00000c0c04197981 */ /* 0x000f22000c1e1900 */
[----:B------:R-:W-:-:S03]  /*0410*/  FADD R26, R27, R24 ;  /* 0x000000181b1a7221 */ /* 0x000fc60000000000 */
        /* <DEDUP_REMOVED lines=8> */
[----:B------:R-:W4:Y:S04]  /*04a0*/  LDG.E R9, desc[UR12][R2.64+0x14] ;  /* 0x0000140c02097981 */ /* 0x000f28000c1e1900 */
[----:B------:R-:W4:Y:S01]  /*04b0*/  LDG.E R26, desc[UR12][R4.64+0x18] ;  /* 0x0000180c041a7981 */ /* 0x000f22000c1e1900 */
[----:B------:R-:W-:-:S03]  /*04c0*/  FADD R28, R27, -R10 ;  /* 0x8000000a1b1c7221 */ /* 0x000fc60000000000 */
[----:B------:R-:W4:Y:S01]  /*04d0*/  LDG.E R10, desc[UR12][R2.64+0x18] ;  /* 0x0000180c020a7981 */ /* 0x000f22000c1e1900 */
[----:B------:R-:W-:-:S03]  /*04e0*/  FADD R29, R28, R11 ;  /* 0x0000000b1c1d7221 */ /* 0x000fc60000000000 */
[----:B------:R-:W4:Y:S04]  /*04f0*/  LDG.E R27, desc[UR12][R4.64+0x1c] ;  /* 0x00001c0c041b7981 */ /* 0x000f28000c1e1900 */
[----:B------:R0:W4:Y:S01]  /*0500*/  LDG.E R11, desc[UR12][R2.64+0x1c] ;  /* 0x00001c0c020b7981 */ /* 0x000122000c1e1900 */
[----:B------:R-:W-:-:S04]  /*0510*/  FADD R12, R29, -R12 ;  /* 0x8000000c1d0c7221 */ /* 0x000fc80000000000 */
[----:B------:R-:W-:-:S04]  /*0520*/  FADD R13, R12, R13 ;  /* 0x0000000d0c0d7221 */ /* 0x000fc80000000000 */
[----:B------:R-:W-:-:S04]  /*0530*/  FADD R14, R13, -R14 ;  /* 0x8000000e0d0e7221 */ /* 0x000fc80000000000 */
[----:B------:R-:W-:Y:S01]  /*0540*/  FADD R14, R14, R15 ;  /* 0x0000000f0e0e7221 */ /* 0x000fe20000000000 */
[----:B------:R-:W-:-:S04]  /*0550*/  UIADD3 UR11, UPT, UPT, UR11, 0x10, URZ ;  /* 0x000000100b0b7890 */ /* 0x000fc8000fffe0ff */
[----:B------:R-:W-:Y:S01]  /*0560*/  UISETP.NE.AND UP1, UPT, UR11, URZ, UPT ;  /* 0x000000ff0b00728c */ /* 0x000fe2000bf25270 */
[----:B0-----:R-:W-:Y:S02]  /*0570*/  IADD3 R2, P0, PT, R2, 0x40, RZ ;  /* 0x0000004002027810 */ /* 0x001fe40007f1e0ff */
[----:B------:R-:W-:Y:S02]  /*0580*/  IADD3 R8, PT, PT, R8, 0x10, RZ ;  /* 0x0000001008087810 */ /* 0x000fe40007ffe0ff */
[----:B------:R-:W-:Y:S01]  /*0590*/  IADD3.X R3, PT, PT, RZ, R3, RZ, P0, !PT ;  /* 0x00000003ff037210 */ /* 0x000fe200007fe4ff */
[----:B-----5:R-:W-:-:S04]  /*05a0*/  FADD R17, R14, -R17 ;  /* 0x800000110e117221 */ /* 0x020fc80000000000 */
[----:B--2---:R-:W-:-:S04]  /*05b0*/  FADD R18, R17, R18 ;  /* 0x0000001211127221 */ /* 0x004fc80000000000 */
[----:B---3--:R-:W-:-:S04]  /*05c0*/  FADD R19, R18, -R19 ;  /* 0x8000001312137221 */ /* 0x008fc80000000000 */
[----:B------:R-:W-:-:S04]  /*05d0*/  FADD R20, R19, R20 ;  /* 0x0000001413147221 */ /* 0x000fc80000000000 */
[----:B----4-:R-:W-:-:S04]  /*05e0*/  FADD R20, R20, -R21 ;  /* 0x8000001514147221 */ /* 0x010fc80000000000 */
[----:B------:R-:W-:-:S04]  /*05f0*/  FADD R25, R20, R25 ;  /* 0x0000001914197221 */ /* 0x000fc80000000000 */
[----:B------:R-:W-:-:S04]  /*0600*/  FADD R24, R25, -R24 ;  /* 0x8000001819187221 */ /* 0x000fc80000000000 */
[----:B------:R-:W-:-:S04]  /*0610*/  FADD R23, R24, R23 ;  /* 0x0000001718177221 */ /* 0x000fc80000000000 */
[----:B------:R-:W-:-:S04]  /*0620*/  FADD R23, R23, -R22 ;  /* 0x8000001617177221 */ /* 0x000fc80000000000 */
[----:B------:R-:W-:-:S04]  /*0630*/  FADD R16, R23, R16 ;  /* 0x0000001017107221 */ /* 0x000fc80000000000 */
[----:B------:R-:W-:-:S04]  /*0640*/  FADD R9, R16, -R9 ;  /* 0x8000000910097221 */ /* 0x000fc80000000000 */
[----:B------:R-:W-:-:S04]  /*0650*/  FADD R9, R9, R26 ;  /* 0x0000001a09097221 */ /* 0x000fc80000000000 */
[----:B------:R-:W-:-:S04]  /*0660*/  FADD R10, R9, -R10 ;  /* 0x8000000a090a7221 */ /* 0x000fc80000000000 */
[----:B------:R-:W-:-:S04]  /*0670*/  FADD R10, R10, R27 ;  /* 0x0000001b0a0a7221 */ /* 0x000fc80000000000 */
[----:B------:R-:W-:Y:S01]  /*0680*/  FADD R17, R10, -R11 ;  /* 0x8000000b0a117221 */ /* 0x000fe20000000000 */
[----:B------:R-:W-:Y:S06]  /*0690*/  BRA.U UP1, `(.L_x_804) ;  /* 0xfffffff901dc7547 */ /* 0x000fec000b83ffff */
.L_x_803:
[----:B------:R-:W-:Y:S05]  /*06a0*/  BRA.U !UP0, `(.L_x_802) ;  /* 0x0000000508687547 */ /* 0x000fea000b800000 */
[----:B------:R-:W-:Y:S02]  /*06b0*/  UISETP.GE.U32.AND UP0, UPT, UR9, 0x8, UPT ;  /* 0x000000080900788c */ /* 0x000fe4000bf06070 */
[----:B------:R-:W-:-:S04]  /*06c0*/  ULOP3.LUT UR5, UR8, 0x7, URZ, 0xc0, !UPT ;  /* 0x0000000708057892 */ /* 0x000fc8000f8ec0ff */
[----:B------:R-:W-:-:S03]  /*06d0*/  UISETP.NE.AND UP1, UPT, UR5, URZ, UPT ;  /* 0x000000ff0500728c */ /* 0x000fc6000bf25270 */
[----:B------:R-:W-:Y:S08]  /*06e0*/  BRA.U !UP0, `(.L_x_805) ;  /* 0x0000000108987547 */ /* 0x000ff0000b800000 */
[----:B------:R-:W0:Y:S01]  /*06f0*/  LDC.64 R4, c[0x0][0x380] ;  /* 0x0000e000ff047b82 */ /* 0x000e220000000a00 */
[----:B------:R-:W-:-:S07]  /*0700*/  IADD3 R9, PT, PT, R6, R7, RZ ;  /* 0x0000000706097210 */ /* 0x000fce0007ffe0ff */
[----:B------:R-:W1:Y:S01]  /*0710*/  LDC.64 R2, c[0x0][0x390] ;  /* 0x0000e400ff027b82 */ /* 0x000e620000000a00 */
[----:B0-----:R-:W-:-:S05]  /*0720*/  IMAD.WIDE R4, R9, 0x4, R4 ;  /* 0x0000000409047825 */ /* 0x001fca00078e0204 */
[----:B------:R-:W2:Y:S01]  /*0730*/  LDG.E R20, desc[UR12][R4.64] ;  /* 0x0000000c04147981 */ /* 0x000ea2000c1e1900 */
[----:B-1----:R-:W-:-:S03]  /*0740*/  IMAD.WIDE.U32 R2, R7, 0x4, R2 ;  /* 0x0000000407027825 */ /* 0x002fc600078e0002 */
[----:B------:R-:W3:Y:S04]  /*0750*/  LDG.E R22, desc[UR12][R4.64+0x4] ;  /* 0x0000040c04167981 */ /* 0x000ee8000c1e1900 */
[----:B------:R-:W4:Y:S04]  /*0760*/  LDG.E R19, desc[UR12][R2.64] ;  /* 0x0000000c02137981 */ /* 0x000f28000c1e1900 */
[----:B------:R-:W5:Y:S04]  /*0770*/  LDG.E R24, desc[UR12][R2.64+0x4] ;  /* 0x0000040c02187981 */ /* 0x000f68000c1e1900 */
        /* <DEDUP_REMOVED lines=11> */
[----:B------:R-:W5:Y:S01]  /*0830*/  LDG.E R18, desc[UR12][R2.64+0x1c] ;  /* 0x00001c0c02127981 */ /* 0x000f62000c1e1900 */
[----:B------:R-:W-:Y:S01]  /*0840*/  IADD3 R7, PT, PT, R7, 0x8, RZ ;  /* 0x0000000807077810 */ /* 0x000fe20007ffe0ff */
[----:B--2---:R-:W-:-:S04]  /*0850*/  FADD R20, R17, R20 ;  /* 0x0000001411147221 */ /* 0x004fc80000000000 */
[----:B----4-:R-:W-:-:S04]  /*0860*/  FADD R19, R20, -R19 ;  /* 0x8000001314137221 */ /* 0x010fc80000000000 */
[----:B---3--:R-:W-:-:S04]  /*0870*/  FADD R19, R19, R22 ;  /* 0x0000001613137221 */ /* 0x008fc80000000000 */
[----:B-----5:R-:W-:-:S04]  /*0880*/  FADD R19, R19, -R24 ;  /* 0x8000001813137221 */ /* 0x020fc80000000000 */
        /* <DEDUP_REMOVED lines=11> */
[----:B------:R-:W-:-:S07]  /*0940*/  FADD R17, R9, -R18 ;  /* 0x8000001209117221 */ /* 0x000fce0000000000 */
.L_x_805:
        /* <DEDUP_REMOVED lines=26> */
[----:B------:R-:W-:-:S07]  /*0af0*/  FADD R17, R8, -R23 ;  /* 0x8000001708117221 */ /* 0x000fce0000000000 */
.L_x_806:
[----:B------:R-:W-:Y:S05]  /*0b00*/  BRA.U !UP1, `(.L_x_802) ;  /* 0x0000000109507547 */ /* 0x000fea000b800000 */
[----:B------:R-:W0:Y:S01]  /*0b10*/  LDC.64 R4, c[0x0][0x390] ;  /* 0x0000e400ff047b82 */ /* 0x000e220000000a00 */
[----:B------:R-:W-:-:S07]  /*0b20*/  UIADD3 UR4, UPT, UPT, -UR4, URZ, URZ ;  /* 0x000000ff04047290 */ /* 0x000fce000fffe1ff */
[----:B------:R-:W1:Y:S01]  /*0b30*/  LDC.64 R2, c[0x0][0x380] ;  /* 0x0000e000ff027b82 */ /* 0x000e620000000a00 */
[----:B0-----:R-:W-:Y:S01]  /*0b40*/  IMAD.WIDE.U32 R4, R7, 0x4, R4 ;  /* 0x0000000407047825 */ /* 0x001fe200078e0004 */
[----:B------:R-:W-:Y:S02]  /*0b50*/  IADD3 R7, PT, PT, R6, R7, RZ ;  /* 0x0000000706077210 */ /* 0x000fe40007ffe0ff */
[----:B------:R-:W-:Y:S02]  /*0b60*/  MOV R8, R4 ;  /* 0x0000000400087202 */ /* 0x000fe40000000f00 */
[----:B------:R-:W-:-:S07]  /*0b70*/  MOV R11, R5 ;  /* 0x00000005000b7202 */ /* 0x000fce0000000f00 */
.L_x_807:
[----:B-1----:R-:W-:-:S05]  /*0b80*/  IMAD.WIDE R4, R7, 0x4, R2 ;  /* 0x0000000407047825 */ /* 0x002fca00078e0202 */
[----:B------:R0:W2:Y:S02]  /*0b90*/  LDG.E R6, desc[UR12][R4.64] ;  /* 0x0000000c04067981 */ /* 0x0000a4000c1e1900 */
[----:B0-----:R-:W-:Y:S02]  /*0ba0*/  MOV R4, R8 ;  /* 0x0000000800047202 */ /* 0x001fe40000000f00 */
[----:B------:R-:W-:-:S05]  /*0bb0*/  MOV R5, R11 ;  /* 0x0000000b00057202 */ /* 0x000fca0000000f00 */
[----:B------:R-:W3:Y:S01]  /*0bc0*/  LDG.E R9, desc[UR12][R4.64] ;  /* 0x0000000c04097981 */ /* 0x000ee2000c1e1900 */
[----:B------:R-:W-:Y:S01]  /*0bd0*/  UIADD3 UR4, UPT, UPT, UR4, 0x1, URZ ;  /* 0x0000000104047890 */ /* 0x000fe2000fffe0ff */
[----:B------:R-:W-:Y:S02]  /*0be0*/  IADD3 R8, P0, PT, R8, 0x4, RZ ;  /* 0x0000000408087810 */ /* 0x000fe40007f1e0ff */
[----:B------:R-:W-:Y:S01]  /*0bf0*/  IADD3 R7, PT, PT, R7, 0x1, RZ ;  /* 0x0000000107077810 */ /* 0x000fe20007ffe0ff */
[----:B------:R-:W-:Y:S01]  /*0c00*/  UISETP.NE.AND UP0, UPT, UR4, URZ, UPT ;  /* 0x000000ff0400728c */ /* 0x000fe2000bf05270 */
[----:B------:R-:W-:Y:S01]  /*0c10*/  IADD3.X R11, PT, PT, RZ, R11, RZ, P0, !PT ;  /* 0x0000000bff0b7210 */ /* 0x000fe200007fe4ff */
[----:B--2---:R-:W-:-:S04]  /*0c20*/  FADD R6, R6, R17 ;  /* 0x0000001106067221 */ /* 0x004fc80000000000 */
[----:B---3--:R-:W-:-:S03]  /*0c30*/  FADD R17, R6, -R9 ;  /* 0x8000000906117221 */ /* 0x008fc60000000000 */
[----:B------:R-:W-:Y:S05]  /*0c40*/  BRA.U UP0, `(.L_x_807) ;  /* 0xfffffffd00cc7547 */ /* 0x000fea000b83ffff */
.L_x_802:
[----:B------:R-:W0:Y:S02]  /*0c50*/  LDC.64 R2, c[0x0][0x398] ;  /* 0x0000e600ff027b82 */ /* 0x000e240000000a00 */
[----:B0-----:R-:W-:-:S05]  /*0c60*/  IMAD.WIDE R2, R0, 0x4, R2 ;  /* 0x0000000400027825 */ /* 0x001fca00078e0202 */
[----:B------:R-:W2:Y:S02]  /*0c70*/  LDG.E R0, desc[UR12][R2.64] ;  /* 0x0000000c02007981 */ /* 0x000ea4000c1e1900 */
[----:B--2---:R-:W-:-:S05]  /*0c80*/  FADD R17, R0, R17 ;  /* 0x0000001100117221 */ /* 0x004fca0000000000 */
[----:B------:R-:W-:Y:S01]  /*0c90*/  STG.E desc[UR12][R2.64], R17 ;  /* 0x0000001102007986 */ /* 0x000fe2000c10190c */
[----:B------:R-:W-:Y:S05]  /*0ca0*/  EXIT ;  /* 0x000000000000794d */ /* 0x000fea0003800000 */
.L_x_808:
        /* <DEDUP_REMOVED lines=13> */
.L_x_818:


//--------------------- .nv.shared._ZN3cub18CUB_300001_SM_10006detail11EmptyKernelIvEEvv --------------------------
	.section	.nv.shared._ZN3cub18CUB_300001_SM_10006detail11EmptyKernelIvEEvv,"aw",@nobits
	.sectionflags	@""
	.align	16
	.zero		1024


//--------------------- .nv.shared.reserved.0     --------------------------
	.section	.nv.shared.reserved.0,"aw",@nobits
	.weak		__nv_reservedSMEM_offset_0_alias
	.size		__nv_reservedSMEM_offset_0_alias, 0, 64
	.other		__nv_reservedSMEM_offset_0_alias,@"STO_CUDA_RESERVED_SHARED STV_DEFAULT"
__nv_reservedSMEM_offset_0_alias:
	.zero		0
	.zero		64


//--------------------- .nv.global                --------------------------
	.section	.nv.global,"aw",@nobits
.nv.global:
	.type		_ZN34_INTERNAL_b7f4d649_4_k_cu_d2446e636thrust24THRUST_300001_SM_1000_NS12placeholders2_8E,@object
	.size		_ZN34_INTERNAL_b7f4d649_4_k_cu_d2446e636thrust24THRUST_300001_SM_1000_NS12placeholders2_8E,(_ZN34_INTERNAL_b7f4d649_4_k_cu_d2446e634cuda3std3__436_GLOBAL__N__b7f4d649_4_k_cu_d2446e636ignoreE - _ZN34_INTERNAL_b7f4d649_4_k_cu_d2446e636thrust24THRUST_300001_SM_1000_NS12placeholders2_8E)
_ZN34_INTERNAL_b7f4d649_4_k_cu_d2446e636thrust24THRUST_300001_SM_1000_NS12placeholders2_8E:
	.zero		1
	.type		_ZN34_INTERNAL_b7f4d649_4_k_cu_d2446e634cuda3std3__436_GLOBAL__N__b7f4d649_4_k_cu_d2446e636ignoreE,@object
	.size		_ZN34_INTERNAL_b7f4d649_4_k_cu_d2446e634cuda3std3__436_GLOBAL__N__b7f4d649_4_k_cu_d2446e636ignoreE,(_ZN34_INTERNAL_b7f4d649_4_k_cu_d2446e634cuda3std6ranges3__45__cpo4dataE - _ZN34_INTERNAL_b7f4d649_4_k_cu_d2446e634cuda3std3__436_GLOBAL__N__b7f4d649_4_k_cu_d2446e636ignoreE)
_ZN34_INTERNAL_b7f4d649_4_k_cu_d2446e634cuda3std3__436_GLOBAL__N__b7f4d649_4_k_cu_d2446e636ignoreE:
	.zero		1
	.type		_ZN34_INTERNAL_b7f4d649_4_k_cu_d2446e634cuda3std6ranges3__45__cpo4dataE,@object
	.size		_ZN34_INTERNAL_b7f4d649_4_k_cu_d2446e634cuda3std6ranges3__45__cpo4dataE,(_ZN34_INTERNAL_b7f4d649_4_k_cu_d2446e636thrust24THRUST_300001_SM_1000_NS6system3cpp3parE - _ZN34_INTERNAL_b7f4d649_4_k_cu_d2446e634cuda3std6ranges3__45__cpo4dataE)
_ZN34_INTERNAL_b7f4d649_4_k_cu_d2446e634cuda3std6ranges3__45__cpo4dataE:
	.zero		1
	.type		_ZN34_INTERNAL_b7f4d649_4_k_cu_d2446e636thrust24THRUST_300001_SM_1000_NS6system3cpp3parE,@object
	.size		_ZN34_INTERNAL_b7f4d649_4_k_cu_d2446e636thrust24THRUST_300001_SM_1000_NS6system3cpp3parE,(_ZN34_INTERNAL_b7f4d649_4_k_cu_d2446e634cuda3std3__45__cpo5beginE - _ZN34_INTERNAL_b7f4d649_4_k_cu_d2446e636thrust24THRUST_300001_SM_1000_NS6system3cpp3parE)
_ZN34_INTERNAL_b7f4d649_4_k_cu_d2446e636thrust24THRUST_300001_SM_1000_NS6system3cpp3parE:
	.zero		1
	.type		_ZN34_INTERNAL_b7f4d649_4_k_cu_d2446e634cuda3std3__45__cpo5beginE,@object
	.size		_ZN34_INTERNAL_b7f4d649_4_k_cu_d2446e634cuda3std3__45__cpo5beginE,(_ZN34_INTERNAL_b7f4d649_4_k_cu_d2446e634cuda3std6ranges3__45__cpo5beginE - _ZN34_INTERNAL_b7f4d649_4_k_cu_d2446e634cuda3std3__45__cpo5beginE)
_ZN34_INTERNAL_b7f4d649_4_k_cu_d2446e634cuda3std3__45__cpo5beginE:
	.zero		1
	.type		_ZN34_INTERNAL_b7f4d649_4_k_cu_d2446e634cuda3std6ranges3__45__cpo5beginE,@object
	.size		_ZN34_INTERNAL_b7f4d649_4_k_cu_d2446e634cuda3std6ranges3__45__cpo5beginE,(_ZN34_INTERNAL_b7f4d649_4_k_cu_d2446e636thrust24THRUST_300001_SM_1000_NS6deviceE - _ZN34_INTERNAL_b7f4d649_4_k_cu_d2446e634cuda3std6ranges3__45__cpo5beginE)
_ZN34_INTERNAL_b7f4d649_4_k_cu_d2446e634cuda3std6ranges3__45__cpo5beginE:
	.zero		1
	.type		_ZN34_INTERNAL_b7f4d649_4_k_cu_d2446e636thrust24THRUST_300001_SM_1000_NS6deviceE,@object
	.size		_ZN34_INTERNAL_b7f4d649_4_k_cu_d2446e636thrust24THRUST_300001_SM_1000_NS6deviceE,(_ZN34_INTERNAL_b7f4d649_4_k_cu_d2446e634cuda3std3__47nulloptE - _ZN34_INTERNAL_b7f4d649_4_k_cu_d2446e636thrust24THRUST_300001_SM_1000_NS6deviceE)
_ZN34_INTERNAL_b7f4d649_4_k_cu_d2446e636thrust24THRUST_300001_SM_1000_NS6deviceE:
	.zero		1
	.type		_ZN34_INTERNAL_b7f4d649_4_k_cu_d2446e634cuda3std3__47nulloptE,@object
	.size		_ZN34_INTERNAL_b7f4d649_4_k_cu_d2446e634cuda3std3__47nulloptE,(_ZN34_INTERNAL_b7f4d649_4_k_cu_d2446e634cuda3std6ranges3__45__cpo8distanceE - _ZN34_INTERNAL_b7f4d649_4_k_cu_d2446e634cuda3std3__47nulloptE)
_ZN34_INTERNAL_b7f4d649_4_k_cu_d2446e634cuda3std3__47nulloptE:
	.zero		1
	.type		_ZN34_INTERNAL_b7f4d649_4_k_cu_d2446e634cuda3std6ranges3__45__cpo8distanceE,@object
	.size		_ZN34_INTERNAL_b7f4d649_4_k_cu_d2446e634cuda3std6ranges3__45__cpo8distanceE,(_ZN34_INTERNAL_b7f4d649_4_k_cu_d2446e636thrust24THRUST_300001_SM_1000_NS12placeholders2_4E - _ZN34_INTERNAL_b7f4d649_4_k_cu_d2446e634cuda3std6ranges3__45__cpo8distanceE)
_ZN34_INTERNAL_b7f4d649_4_k_cu_d2446e634cuda3std6ranges3__45__cpo8distanceE:
	.zero		1
	.type		_ZN34_INTERNAL_b7f4d649_4_k_cu_d2446e636thrust24THRUST_300001_SM_1000_NS12placeholders2_4E,@object
	.size		_ZN34_INTERNAL_b7f4d649_4_k_cu_d2446e636thrust24THRUST_300001_SM_1000_NS12placeholders2_4E,(_ZN34_INTERNAL_b7f4d649_4_k_cu_d2446e634cuda3std3__45__cpo6rbeginE - _ZN34_INTERNAL_b7f4d649_4_k_cu_d2446e636thrust24THRUST_300001_SM_1000_NS12placeholders2_4E)
_ZN34_INTERNAL_b7f4d649_4_k_cu_d2446e636thrust24THRUST_300001_SM_1000_NS12placeholders2_4E:
	.zero		1
	.type		_ZN34_INTERNAL_b7f4d649_4_k_cu_d2446e634cuda3std3__45__cpo6rbeginE,@object
	.size		_ZN34_INTERNAL_b7f4d649_4_k_cu_d2446e634cuda3std3__45__cpo6rbeginE,(_ZN34_INTERNAL_b7f4d649_4_k_cu_d2446e634cuda3std6ranges3__45__cpo7advanceE - _ZN34_INTERNAL_b7f4d649_4_k_cu_d2446e634cuda3std3__45__cpo6rbeginE)
_ZN34_INTERNAL_b7f4d649_4_k_cu_d2446e634cuda3std3__45__cpo6rbeginE:
	.zero		1
	.type		_ZN34_INTERNAL_b7f4d649_4_k_cu_d2446e634cuda3std6ranges3__45__cpo7advanceE,@object
	.size		_ZN34_INTERNAL_b7f4d649_4_k_cu_d2446e634cuda3std6ranges3__45__cpo7advanceE,(_ZN34_INTERNAL_b7f4d649_4_k_cu_d2446e636thrust24THRUST_300001_SM_1000_NS12placeholders3_10E - _ZN34_INTERNAL_b7f4d649_4_k_cu_d2446e634cuda3std6ranges3__45__cpo7advanceE)
_ZN34_INTERNAL_b7f4d649_4_k_cu_d2446e634cuda3std6ranges3__45__cpo7advanceE:
	.zero		1
	.type		_ZN34_INTERNAL_b7f4d649_4_k_cu_d2446e636thrust24THRUST_300001_SM_1000_NS12placeholders3_10E,@object
	.size		_ZN34_INTERNAL_b7f4d649_4_k_cu_d2446e636thrust24THRUST_300001_SM_1000_NS12placeholders3_10E,(_ZN34_INTERNAL_b7f4d649_4_k_cu_d2446e634cuda3std3__48in_placeE - _ZN34_INTERNAL_b7f4d649_4_k_cu_d2446e636thrust24THRUST_300001_SM_1000_NS12placeholders3_10E)
_ZN34_INTERNAL_b7f4d649_4_k_cu_d2446e636thrust24THRUST_300001_SM_1000_NS12placeholders3_10E:
	.zero		1
	.type		_ZN34_INTERNAL_b7f4d649_4_k_cu_d2446e634cuda3std3__48in_placeE,@object
	.size		_ZN34_INTERNAL_b7f4d649_4_k_cu_d2446e634cuda3std3__48in_placeE,(_ZN34_INTERNAL_b7f4d649_4_k_cu_d2446e634cuda3std6ranges3__45__cpo4sizeE - _ZN34_INTERNAL_b7f4d649_4_k_cu_d2446e634cuda3std3__48in_placeE)
_ZN34_INTERNAL_b7f4d649_4_k_cu_d2446e634cuda3std3__48in_placeE:
	.zero		1
	.type		_ZN34_INTERNAL_b7f4d649_4_k_cu_d2446e634cuda3std6ranges3__45__cpo4sizeE,@object
	.size		_ZN34_INTERNAL_b7f4d649_4_k_cu_d2446e634cuda3std6ranges3__45__cpo4sizeE,(_ZN34_INTERNAL_b7f4d649_4_k_cu_d2446e636thrust24THRUST_300001_SM_1000_NS12placeholders2_2E - _ZN34_INTERNAL_b7f4d649_4_k_cu_d2446e634cuda3std6ranges3__45__cpo4sizeE)
_ZN34_INTERNAL_b7f4d649_4_k_cu_d2446e634cuda3std6ranges3__45__cpo4sizeE:
	.zero		1
	.type		_ZN34_INTERNAL_b7f4d649_4_k_cu_d2446e636thrust24THRUST_300001_SM_1000_NS12placeholders2_2E,@object
	.size		_ZN34_INTERNAL_b7f4d649_4_k_cu_d2446e636thrust24THRUST_300001_SM_1000_NS12placeholders2_2E,(_ZN34_INTERNAL_b7f4d649_4_k_cu_d2446e634cuda3std3__45__cpo6cbeginE - _ZN34_INTERNAL_b7f4d649_4_k_cu_d2446e636thrust24THRUST_300001_SM_1000_NS12placeholders2_2E)
_ZN34_INTERNAL_b7f4d649_4_k_cu_d2446e636thrust24THRUST_300001_SM_1000_NS12placeholders2_2E:
	.zero		1
	.type		_ZN34_INTERNAL_b7f4d649_4_k_cu_d2446e634cuda3std3__45__cpo6cbeginE,@object
	.size		_ZN34_INTERNAL_b7f4d649_4_k_cu_d2446e634cuda3std3__45__cpo6cbeginE,(_ZN34_INTERNAL_b7f4d649_4_k_cu_d2446e634cuda3std6ranges3__45__cpo6cbeginE - _ZN34_INTERNAL_b7f4d649_4_k_cu_d2446e634cuda3std3__45__cpo6cbeginE)
_ZN34_INTERNAL_b7f4d649_4_k_cu_d2446e634cuda3std3__45__cpo6cbeginE:
	.zero		1
	.type		_ZN34_INTERNAL_b7f4d649_4_k_cu_d2446e634cuda3std6ranges3__45__cpo6cbeginE,@object
	.size		_ZN34_INTERNAL_b7f4d649_4_k_cu_d2446e634cuda3std6ranges3__45__cpo6cbeginE,(_ZN34_INTERNAL_b7f4d649_4_k_cu_d2446e636thrust24THRUST_300001_SM_1000_NS12placeholders2_6E - _ZN34_INTERNAL_b7f4d649_4_k_cu_d2446e634cuda3std6ranges3__45__cpo6cbeginE)
_ZN34_INTERNAL_b7f4d649_4_k_cu_d2446e634cuda3std6ranges3__45__cpo6cbeginE:
	.zero		1
	.type		_ZN34_INTERNAL_b7f4d649_4_k_cu_d2446e636thrust24THRUST_300001_SM_1000_NS12placeholders2_6E,@object
	.size		_ZN34_INTERNAL_b7f4d649_4_k_cu_d2446e636thrust24THRUST_300001_SM_1000_NS12placeholders2_6E,(_ZN34_INTERNAL_b7f4d649_4_k_cu_d2446e634cuda3std3__45__cpo7crbeginE - _ZN34_INTERNAL_b7f4d649_4_k_cu_d2446e636thrust24THRUST_300001_SM_1000_NS12placeholders2_6E)
_ZN34_INTERNAL_b7f4d649_4_k_cu_d2446e636thrust24THRUST_300001_SM_1000_NS12placeholders2_6E:
	.zero		1
	.type		_ZN34_INTERNAL_b7f4d649_4_k_cu_d2446e634cuda3std3__45__cpo7crbeginE,@object
	.size		_ZN34_INTERNAL_b7f4d649_4_k_cu_d2446e634cuda3std3__45__cpo7crbeginE,(_ZN34_INTERNAL_b7f4d649_4_k_cu_d2446e634cuda3std6ranges3__45__cpo4nextE - _ZN34_INTERNAL_b7f4d649_4_k_cu_d2446e634cuda3std3__45__cpo7crbeginE)
_ZN34_INTERNAL_b7f4d649_4_k_cu_d2446e634cuda3std3__45__cpo7crbeginE:
	.zero		1
	.type		_ZN34_INTERNAL_b7f4d649_4_k_cu_d2446e634cuda3std6ranges3__45__cpo4nextE,@object
	.size		_ZN34_INTERNAL_b7f4d649_4_k_cu_d2446e634cuda3std6ranges3__45__cpo4nextE,(_ZN34_INTERNAL_b7f4d649_4_k_cu_d2446e634cuda3std6ranges3__45__cpo4swapE - _ZN34_INTERNAL_b7f4d649_4_k_cu_d2446e634cuda3std6ranges3__45__cpo4nextE)
_ZN34_INTERNAL_b7f4d649_4_k_cu_d2446e634cuda3std6ranges3__45__cpo4nextE:
	.zero		1
	.type		_ZN34_INTERNAL_b7f4d649_4_k_cu_d2446e634cuda3std6ranges3__45__cpo4swapE,@object
	.size		_ZN34_INTERNAL_b7f4d649_4_k_cu_d2446e634cuda3std6ranges3__45__cpo4swapE,(_ZN34_INTERNAL_b7f4d649_4_k_cu_d2446e636thrust24THRUST_300001_SM_1000_NS8cuda_cub10par_nosyncE - _ZN34_INTERNAL_b7f4d649_4_k_cu_d2446e634cuda3std6ranges3__45__cpo4swapE)
_ZN34_INTERNAL_b7f4d649_4_k_cu_d2446e634cuda3std6ranges3__45__cpo4swapE:
	.zero		1
	.type		_ZN34_INTERNAL_b7f4d649_4_k_cu_d2446e636thrust24THRUST_300001_SM_1000_NS8cuda_cub10par_nosyncE,@object
	.size		_ZN34_INTERNAL_b7f4d649_4_k_cu_d2446e636thrust24THRUST_300001_SM_1000_NS8cuda_cub10par_nosyncE,(_ZN34_INTERNAL_b7f4d649_4_k_cu_d2446e636thrust24THRUST_300001_SM_1000_NS3seqE - _ZN34_INTERNAL_b7f4d649_4_k_cu_d2446e636thrust24THRUST_300001_SM_1000_NS8cuda_cub10par_nosyncE)
_ZN34_INTERNAL_b7f4d649_4_k_cu_d2446e636thrust24THRUST_300001_SM_1000_NS8cuda_cub10par_nosyncE:
	.zero		1
	.type		_ZN34_INTERNAL_b7f4d649_4_k_cu_d2446e636thrust24THRUST_300001_SM_1000_NS3seqE,@object
	.size		_ZN34_INTERNAL_b7f4d649_4_k_cu_d2446e636thrust24THRUST_300001_SM_1000_NS3seqE,(_ZN34_INTERNAL_b7f4d649_4_k_cu_d2446e634cuda3std3__420unreachable_sentinelE - _ZN34_INTERNAL_b7f4d649_4_k_cu_d2446e636thrust24THRUST_300001_SM_1000_NS3seqE)
_ZN34_INTERNAL_b7f4d649_4_k_cu_d2446e636thrust24THRUST_300001_SM_1000_NS3seqE:
	.zero		1
	.type		_ZN34_INTERNAL_b7f4d649_4_k_cu_d2446e634cuda3std3__420unreachable_sentinelE,@object
	.size		_ZN34_INTERNAL_b7f4d649_4_k_cu_d2446e634cuda3std3__420unreachable_sentinelE,(_ZN34_INTERNAL_b7f4d649_4_k_cu_d2446e634cuda3std6ranges3__45__cpo5ssizeE - _ZN34_INTERNAL_b7f4d649_4_k_cu_d2446e634cuda3std3__420unreachable_sentinelE)
_ZN34_INTERNAL_b7f4d649_4_k_cu_d2446e634cuda3std3__420unreachable_sentinelE:
	.zero		1
	.type		_ZN34_INTERNAL_b7f4d649_4_k_cu_d2446e634cuda3std6ranges3__45__cpo5ssizeE,@object
	.size		_ZN34_INTERNAL_b7f4d649_4_k_cu_d2446e634cuda3std6ranges3__45__cpo5ssizeE,(_ZN34_INTERNAL_b7f4d649_4_k_cu_d2446e636thrust24THRUST_300001_SM_1000_NS12placeholders2_3E - _ZN34_INTERNAL_b7f4d649_4_k_cu_d2446e634cuda3std6ranges3__45__cpo5ssizeE)
_ZN34_INTERNAL_b7f4d649_4_k_cu_d2446e634cuda3std6ranges3__45__cpo5ssizeE:
	.zero		1
	.type		_ZN34_INTERNAL_b7f4d649_4_k_cu_d2446e636thrust24THRUST_300001_SM_1000_NS12placeholders2_3E,@object
	.size		_ZN34_INTERNAL_b7f4d649_4_k_cu_d2446e636thrust24THRUST_300001_SM_1000_NS12placeholders2_3E,(_ZN34_INTERNAL_b7f4d649_4_k_cu_d2446e634cuda3std3__45__cpo4cendE - _ZN34_INTERNAL_b7f4d649_4_k_cu_d2446e636thrust24THRUST_300001_SM_1000_NS12placeholders2_3E)
_ZN34_INTERNAL_b7f4d649_4_k_cu_d2446e636thrust24THRUST_300001_SM_1000_NS12placeholders2_3E:
	.zero		1
	.type		_ZN34_INTERNAL_b7f4d649_4_k_cu_d2446e634cuda3std3__45__cpo4cendE,@object
	.size		_ZN34_INTERNAL_b7f4d649_4_k_cu_d2446e634cuda3std3__45__cpo4cendE,(_ZN34_INTERNAL_b7f4d649_4_k_cu_d2446e634cuda3std6ranges3__45__cpo4cendE - _ZN34_INTERNAL_b7f4d649_4_k_cu_d2446e634cuda3std3__45__cpo4cendE)
_ZN34_INTERNAL_b7f4d649_4_k_cu_d2446e634cuda3std3__45__cpo4cendE:
	.zero		1
	.type		_ZN34_INTERNAL_b7f4d649_4_k_cu_d2446e634cuda3std6ranges3__45__cpo4cendE,@object
	.size		_ZN34_INTERNAL_b7f4d649_4_k_cu_d2446e634cuda3std6ranges3__45__cpo4cendE,(_ZN34_INTERNAL_b7f4d649_4_k_cu_d2446e636thrust24THRUST_300001_SM_1000_NS12placeholders2_7E - _ZN34_INTERNAL_b7f4d649_4_k_cu_d2446e634cuda3std6ranges3__45__cpo4cendE)
_ZN34_INTERNAL_b7f4d649_4_k_cu_d2446e634cuda3std6ranges3__45__cpo4cendE:
	.zero		1
	.type		_ZN34_INTERNAL_b7f4d649_4_k_cu_d2446e636thrust24THRUST_300001_SM_1000_NS12placeholders2_7E,@object
	.size		_ZN34_INTERNAL_b7f4d649_4_k_cu_d2446e636thrust24THRUST_300001_SM_1000_NS12placeholders2_7E,(_ZN34_INTERNAL_b7f4d649_4_k_cu_d2446e634cuda3std3__45__cpo5crendE - _ZN34_INTERNAL_b7f4d649_4_k_cu_d2446e636thrust24THRUST_300001_SM_1000_NS12placeholders2_7E)
_ZN34_INTERNAL_b7f4d649_4_k_cu_d2446e636thrust24THRUST_300001_SM_1000_NS12placeholders2_7E:
	.zero		1
	.type		_ZN34_INTERNAL_b7f4d649_4_k_cu_d2446e634cuda3std3__45__cpo5crendE,@object
	.size		_ZN34_INTERNAL_b7f4d649_4_k_cu_d2446e634cuda3std3__45__cpo5crendE,(_ZN34_INTERNAL_b7f4d649_4_k_cu_d2446e634cuda3std6ranges3__45__cpo4prevE - _ZN34_INTERNAL_b7f4d649_4_k_cu_d2446e634cuda3std3__45__cpo5crendE)
_ZN34_INTERNAL_b7f4d649_4_k_cu_d2446e634cuda3std3__45__cpo5crendE:
	.zero		1
	.type		_ZN34_INTERNAL_b7f4d649_4_k_cu_d2446e634cuda3std6ranges3__45__cpo4prevE,@object
	.size		_ZN34_INTERNAL_b7f4d649_4_k_cu_d2446e634cuda3std6ranges3__45__cpo4prevE,(_ZN34_INTERNAL_b7f4d649_4_k_cu_d2446e634cuda3std6ranges3__45__cpo9iter_moveE - _ZN34_INTERNAL_b7f4d649_4_k_cu_d2446e634cuda3std6ranges3__45__cpo4prevE)
_ZN34_INTERNAL_b7f4d649_4_k_cu_d2446e634cuda3std6ranges3__45__cpo4prevE:
	.zero		1
	.type		_ZN34_INTERNAL_b7f4d649_4_k_cu_d2446e634cuda3std6ranges3__45__cpo9iter_moveE,@object
	.size		_ZN34_INTERNAL_b7f4d649_4_k_cu_d2446e634cuda3std6ranges3__45__cpo9iter_moveE,(_ZN34_INTERNAL_b7f4d649_4_k_cu_d2446e636thrust24THRUST_300001_SM_1000_NS6system6detail10sequential3seqE - _ZN34_INTERNAL_b7f4d649_4_k_cu_d2446e634cuda3std6ranges3__45__cpo9iter_moveE)
_ZN34_INTERNAL_b7f4d649_4_k_cu_d2446e634cuda3std6ranges3__45__cpo9iter_moveE:
	.zero		1
	.type		_ZN34_INTERNAL_b7f4d649_4_k_cu_d2446e636thrust24THRUST_300001_SM_1000_NS6system6detail10sequential3seqE,@object
	.size		_ZN34_INTERNAL_b7f4d649_4_k_cu_d2446e636thrust24THRUST_300001_SM_1000_NS6system6detail10sequential3seqE,(_ZN34_INTERNAL_b7f4d649_4_k_cu_d2446e636thrust24THRUST_300001_SM_1000_NS12placeholders2_9E - _ZN34_INTERNAL_b7f4d649_4_k_cu_d2446e636thrust24THRUST_300001_SM_1000_NS6system6detail10sequential3seqE)
_ZN34_INTERNAL_b7f4d649_4_k_cu_d2446e636thrust24THRUST_300001_SM_1000_NS6system6detail10sequential3seqE:
	.zero		1
	.type		_ZN34_INTERNAL_b7f4d649_4_k_cu_d2446e636thrust24THRUST_300001_SM_1000_NS12placeholders2_9E,@object
	.size		_ZN34_INTERNAL_b7f4d649_4_k_cu_d2446e636thrust24THRUST_300001_SM_1000_NS12placeholders2_9E,(_ZN34_INTERNAL_b7f4d649_4_k_cu_d2446e634cuda3std3__419piecewise_constructE - _ZN34_INTERNAL_b7f4d649_4_k_cu_d2446e636thrust24THRUST_300001_SM_1000_NS12placeholders2_9E)
_ZN34_INTERNAL_b7f4d649_4_k_cu_d2446e636thrust24THRUST_300001_SM_1000_NS12placeholders2_9E:
	.zero		1
	.type		_ZN34_INTERNAL_b7f4d649_4_k_cu_d2446e634cuda3std3__419piecewise_constructE,@object
	.size		_ZN34_INTERNAL_b7f4d649_4_k_cu_d2446e634cuda3std3__419piecewise_constructE,(_ZN34_INTERNAL_b7f4d649_4_k_cu_d2446e634cuda3std6ranges3__45__cpo5cdataE - _ZN34_INTERNAL_b7f4d649_4_k_cu_d2446e634cuda3std3__419piecewise_constructE)
_ZN34_INTERNAL_b7f4d649_4_k_cu_d2446e634cuda3std3__419piecewise_constructE:
	.zero		1
	.type		_ZN34_INTERNAL_b7f4d649_4_k_cu_d2446e634cuda3std6ranges3__45__cpo5cdataE,@object
	.size		_ZN34_INTERNAL_b7f4d649_4_k_cu_d2446e634cuda3std6ranges3__45__cpo5cdataE,(_ZN34_INTERNAL_b7f4d649_4_k_cu_d2446e636thrust24THRUST_300001_SM_1000_NS12placeholders2_1E - _ZN34_INTERNAL_b7f4d649_4_k_cu_d2446e634cuda3std6ranges3__45__cpo5cdataE)
_ZN34_INTERNAL_b7f4d649_4_k_cu_d2446e634cuda3std6ranges3__45__cpo5cdataE:
	.zero		1
	.type		_ZN34_INTERNAL_b7f4d649_4_k_cu_d2446e636thrust24THRUST_300001_SM_1000_NS12placeholders2_1E,@object
	.size		_ZN34_INTERNAL_b7f4d649_4_k_cu_d2446e636thrust24THRUST_300001_SM_1000_NS12placeholders2_1E,(_ZN34_INTERNAL_b7f4d649_4_k_cu_d2446e634cuda3std3__45__cpo3endE - _ZN34_INTERNAL_b7f4d649_4_k_cu_d2446e636thrust24THRUST_300001_SM_1000_NS12placeholders2_1E)
_ZN34_INTERNAL_b7f4d649_4_k_cu_d2446e636thrust24THRUST_300001_SM_1000_NS12placeholders2_1E:
	.zero		1
	.type		_ZN34_INTERNAL_b7f4d649_4_k_cu_d2446e634cuda3std3__45__cpo3endE,@object
	.size		_ZN34_INTERNAL_b7f4d649_4_k_cu_d2446e634cuda3std3__45__cpo3endE,(_ZN34_INTERNAL_b7f4d649_4_k_cu_d2446e634cuda3std6ranges3__45__cpo3endE - _ZN34_INTERNAL_b7f4d649_4_k_cu_d2446e634cuda3std3__45__cpo3endE)
_ZN34_INTERNAL_b7f4d649_4_k_cu_d2446e634cuda3std3__45__cpo3endE:
	.zero		1
	.type		_ZN34_INTERNAL_b7f4d649_4_k_cu_d2446e634cuda3std6ranges3__45__cpo3endE,@object
	.size		_ZN34_INTERNAL_b7f4d649_4_k_cu_d2446e634cuda3std6ranges3__45__cpo3endE,(_ZN34_INTERNAL_b7f4d649_4_k_cu_d2446e636thrust24THRUST_300001_SM_1000_NS12placeholders2_5E - _ZN34_INTERNAL_b7f4d649_4_k_cu_d2446e634cuda3std6ranges3__45__cpo3endE)
_ZN34_INTERNAL_b7f4d649_4_k_cu_d2446e634cuda3std6ranges3__45__cpo3endE:
	.zero		1
	.type		_ZN34_INTERNAL_b7f4d649_4_k_cu_d2446e636thrust24THRUST_300001_SM_1000_NS12placeholders2_5E,@object
	.size		_ZN34_INTERNAL_b7f4d649_4_k_cu_d2446e636thrust24THRUST_300001_SM_1000_NS12placeholders2_5E,(_ZN34_INTERNAL_b7f4d649_4_k_cu_d2446e634cuda3std3__45__cpo4rendE - _ZN34_INTERNAL_b7f4d649_4_k_cu_d2446e636thrust24THRUST_300001_SM_1000_NS12placeholders2_5E)
_ZN34_INTERNAL_b7f4d649_4_k_cu_d2446e636thrust24THRUST_300001_SM_1000_NS12placeholders2_5E:
	.zero		1
	.type		_ZN34_INTERNAL_b7f4d649_4_k_cu_d2446e634cuda3std3__45__cpo4rendE,@object
	.size		_ZN34_INTERNAL_b7f4d649_4_k_cu_d2446e634cuda3std3__45__cpo4rendE,(_ZN34_INTERNAL_b7f4d649_4_k_cu_d2446e634cuda3std6ranges3__45__cpo9iter_swapE - _ZN34_INTERNAL_b7f4d649_4_k_cu_d2446e634cuda3std3__45__cpo4rendE)
_ZN34_INTERNAL_b7f4d649_4_k_cu_d2446e634cuda3std3__45__cpo4rendE:
	.zero		1
	.type		_ZN34_INTERNAL_b7f4d649_4_k_cu_d2446e634cuda3std6ranges3__45__cpo9iter_swapE,@object
	.size		_ZN34_INTERNAL_b7f4d649_4_k_cu_d2446e634cuda3std6ranges3__45__cpo9iter_swapE,(_ZN34_INTERNAL_b7f4d649_4_k_cu_d2446e634cuda3std3__48unexpectE - _ZN34_INTERNAL_b7f4d649_4_k_cu_d2446e634cuda3std6ranges3__45__cpo9iter_swapE)
_ZN34_INTERNAL_b7f4d649_4_k_cu_d2446e634cuda3std6ranges3__45__cpo9iter_swapE:
	.zero		1
	.type		_ZN34_INTERNAL_b7f4d649_4_k_cu_d2446e634cuda3std3__48unexpectE,@object
	.size		_ZN34_INTERNAL_b7f4d649_4_k_cu_d2446e634cuda3std3__48unexpectE,(_ZN34_INTERNAL_b7f4d649_4_k_cu_d2446e636thrust24THRUST_300001_SM_1000_NS8cuda_cub3parE - _ZN34_INTERNAL_b7f4d649_4_k_cu_d2446e634cuda3std3__48unexpectE)
_ZN34_INTERNAL_b7f4d649_4_k_cu_d2446e634cuda3std3__48unexpectE:
	.zero		1
	.type		_ZN34_INTERNAL_b7f4d649_4_k_cu_d2446e636thrust24THRUST_300001_SM_1000_NS8cuda_cub3parE,@object
	.size		_ZN34_INTERNAL_b7f4d649_4_k_cu_d2446e636thrust24THRUST_300001_SM_1000_NS8cuda_cub3parE,(.L_29 - _ZN34_INTERNAL_b7f4d649_4_k_cu_d2446e636thrust24THRUST_300001_SM_1000_NS8cuda_cub3parE)
_ZN34_INTERNAL_b7f4d649_4_k_cu_d2446e636thrust24THRUST_300001_SM_1000_NS8cuda_cub3parE:
	.zero		1
.L_29:


//--------------------- .nv.shared._ZN6thrust24THRUST_300001_SM_1000_NS8cuda_cub4core6detail13_kernel_agentINS1_8__reduce11ReduceAgentIPN4cuda3std3__45tupleIJflEEESC_SB_lNS1_9__extrema9arg_min_fIflNS9_4lessIfEEEEEEJSC_SC_iSH_EEEvDpT0_ --------------------------
	.section	.nv.shared._ZN6thrust24THRUST_300001_SM_1000_NS8cuda_cub4core6detail13_kernel_agentINS1_8__reduce11ReduceAgentIPN4cuda3std3__45tupleIJflEEESC_SB_lNS1_9__extrema9arg_min_fIflNS9_4lessIfEEEEEEJSC_SC_iSH_EEEvDpT0_,"aw",@nobits
	.sectionflags	@""
	.align	16
	.zero		1024


//--------------------- .nv.shared._ZN6thrust24THRUST_300001_SM_1000_NS8cuda_cub4core6detail13_kernel_agentINS1_8__reduce10DrainAgentIlEEJN3cub18CUB_300001_SM_10009GridQueueIyEElEEEvDpT0_ --------------------------
	.section	.nv.shared._ZN6thrust24THRUST_300001_SM_1000_NS8cuda_cub4core6detail13_kernel_agentINS1_8__reduce10DrainAgentIlEEJN3cub18CUB_300001_SM_10009GridQueueIyEElEEEvDpT0_,"aw",@nobits
	.sectionflags	@""
	.align	16
	.zero		1024


//--------------------- .nv.shared._ZN6thrust24THRUST_300001_SM_1000_NS8cuda_cub4core6detail13_kernel_agentINS1_8__reduce11ReduceAgentINS0_12zip_iteratorIN4cuda3std3__45tupleIJNS0_6detail15normal_iteratorINS0_10device_ptrIfEEEENS0_17counting_iteratorIlNS0_11use_defaultESI_SI_EEEEEEEPNSB_IJflEEESM_lNS1_9__extrema9arg_min_fIflNSA_4lessIfEEEEEEJSL_SN_lN3cub18CUB_300001_SM_100013GridEvenShareIlEENSV_9GridQueueIyEESS_EEEvDpT0_ --------------------------
	.section	.nv.shared._ZN6thrust24THRUST_300001_SM_1000_NS8cuda_cub4core6detail13_kernel_agentINS1_8__reduce11ReduceAgentINS0_12zip_iteratorIN4cuda3std3__45tupleIJNS0_6detail15normal_iteratorINS0_10device_ptrIfEEEENS0_17counting_iteratorIlNS0_11use_defaultESI_SI_EEEEEEEPNSB_IJflEEESM_lNS1_9__extrema9arg_min_fIflNSA_4lessIfEEEEEEJSL_SN_lN3cub18CUB_300001_SM_100013GridEvenShareIlEENSV_9GridQueueIyEESS_EEEvDpT0_,"aw",@nobits
	.sectionflags	@""
	.align	16
	.zero		1024


//--------------------- .nv.shared._ZN6thrust24THRUST_300001_SM_1000_NS8cuda_cub4core6detail13_kernel_agentINS1_8__reduce11ReduceAgentINS0_12zip_iteratorIN4cuda3std3__45tupleIJNS0_6detail15normal_iteratorINS0_10device_ptrIfEEEENS0_17counting_iteratorIlNS0_11use_defaultESI_SI_EEEEEEEPNSB_IJflEEESM_lNS1_9__extrema9arg_min_fIflNSA_4lessIfEEEEEEJSL_SN_lSS_EEEvDpT0_ --------------------------
	.section	.nv.shared._ZN6thrust24THRUST_300001_SM_1000_NS8cuda_cub4core6detail13_kernel_agentINS1_8__reduce11ReduceAgentINS0_12zip_iteratorIN4cuda3std3__45tupleIJNS0_6detail15normal_iteratorINS0_10device_ptrIfEEEENS0_17counting_iteratorIlNS0_11use_defaultESI_SI_EEEEEEEPNSB_IJflEEESM_lNS1_9__extrema9arg_min_fIflNSA_4lessIfEEEEEEJSL_SN_lSS_EEEvDpT0_,"aw",@nobits
	.sectionflags	@""
	.align	16
	.zero		1024


//--------------------- .nv.shared._ZN6thrust24THRUST_300001_SM_1000_NS8cuda_cub4core6detail13_kernel_agentINS1_8__reduce11ReduceAgentIPN4cuda3std3__45tupleIJflEEESC_SB_iNS1_9__extrema9arg_min_fIflNS9_4lessIfEEEEEEJSC_SC_iSH_EEEvDpT0_ --------------------------
	.section	.nv.shared._ZN6thrust24THRUST_300001_SM_1000_NS8cuda_cub4core6detail13_kernel_agentINS1_8__reduce11ReduceAgentIPN4cuda3std3__45tupleIJflEEESC_SB_iNS1_9__extrema9arg_min_fIflNS9_4lessIfEEEEEEJSC_SC_iSH_EEEvDpT0_,"aw",@nobits
	.sectionflags	@""
	.align	16
	.zero		1024


//--------------------- .nv.shared._ZN6thrust24THRUST_300001_SM_1000_NS8cuda_cub4core6detail13_kernel_agentINS1_8__reduce10DrainAgentIiEEJN3cub18CUB_300001_SM_10009GridQueueIjEEiEEEvDpT0_ --------------------------
	.section	.nv.shared._ZN6thrust24THRUST_300001_SM_1000_NS8cuda_cub4core6detail13_kernel_agentINS1_8__reduce10DrainAgentIiEEJN3cub18CUB_300001_SM_10009GridQueueIjEEiEEEvDpT0_,"aw",@nobits
	.sectionflags	@""
	.align	16
	.zero		1024


//--------------------- .nv.shared._ZN6thrust24THRUST_300001_SM_1000_NS8cuda_cub4core6detail13_kernel_agentINS1_8__reduce11ReduceAgentINS0_12zip_iteratorIN4cuda3std3__45tupleIJNS0_6detail15normal_iteratorINS0_10device_ptrIfEEEENS0_17counting_iteratorIlNS0_11use_defaultESI_SI_EEEEEEEPNSB_IJflEEESM_iNS1_9__extrema9arg_min_fIflNSA_4lessIfEEEEEEJSL_SN_iN3cub18CUB_300001_SM_100013GridEvenShareIiEENSV_9GridQueueIjEESS_EEEvDpT0_ --------------------------
	.section	.nv.shared._ZN6thrust24THRUST_300001_SM_1000_NS8cuda_cub4core6detail13_kernel_agentINS1_8__reduce11ReduceAgentINS0_12zip_iteratorIN4cuda3std3__45tupleIJNS0_6detail15normal_iteratorINS0_10device_ptrIfEEEENS0_17counting_iteratorIlNS0_11use_defaultESI_SI_EEEEEEEPNSB_IJflEEESM_iNS1_9__extrema9arg_min_fIflNSA_4lessIfEEEEEEJSL_SN_iN3cub18CUB_300001_SM_100013GridEvenShareIiEENSV_9GridQueueIjEESS_EEEvDpT0_,"aw",@nobits
	.sectionflags	@""
	.align	16
	.zero		1024


//--------------------- .nv.shared._ZN6thrust24THRUST_300001_SM_1000_NS8cuda_cub4core6detail13_kernel_agentINS1_8__reduce11ReduceAgentINS0_12zip_iteratorIN4cuda3std3__45tupleIJNS0_6detail15normal_iteratorINS0_10device_ptrIfEEEENS0_17counting_iteratorIlNS0_11use_defaultESI_SI_EEEEEEEPNSB_IJflEEESM_iNS1_9__extrema9arg_min_fIflNSA_4lessIfEEEEEEJSL_SN_iSS_EEEvDpT0_ --------------------------
	.section	.nv.shared._ZN6thrust24THRUST_300001_SM_1000_NS8cuda_cub4core6detail13_kernel_agentINS1_8__reduce11ReduceAgentINS0_12zip_iteratorIN4cuda3std3__45tupleIJNS0_6detail15normal_iteratorINS0_10device_ptrIfEEEENS0_17counting_iteratorIlNS0_11use_defaultESI_SI_EEEEEEEPNSB_IJflEEESM_iNS1_9__extrema9arg_min_fIflNSA_4lessIfEEEEEEJSL_SN_iSS_EEEvDpT0_,"aw",@nobits
	.sectionflags	@""
	.align	16
	.zero		1024


//--------------------- .nv.shared._Z11test_kernelPfiS_S_i --------------------------
	.section	.nv.shared._Z11test_kernelPfiS_S_i,"aw",@nobits
	.sectionflags	@""
	.align	16
	.zero		1024


//--------------------- .nv.constant0._ZN3cub18CUB_300001_SM_10006detail11EmptyKernelIvEEvv --------------------------
	.section	.nv.constant0._ZN3cub18CUB_300001_SM_10006detail11EmptyKernelIvEEvv,"a",@progbits
	.sectionflags	@""
	.align	4
.nv.constant0._ZN3cub18CUB_300001_SM_10006detail11EmptyKernelIvEEvv:
	.zero		896


//--------------------- .nv.constant0._ZN6thrust24THRUST_300001_SM_1000_NS8cuda_cub4core6detail13_kernel_agentINS1_8__reduce11ReduceAgentIPN4cuda3std3__45tupleIJflEEESC_SB_lNS1_9__extrema9arg_min_fIflNS9_4lessIfEEEEEEJSC_SC_iSH_EEEvDpT0_ --------------------------
	.section	.nv.constant0._ZN6thrust24THRUST_300001_SM_1000_NS8cuda_cub4core6detail13_kernel_agentINS1_8__reduce11ReduceAgentIPN4cuda3std3__45tupleIJflEEESC_SB_lNS1_9__extrema9arg_min_fIflNS9_4lessIfEEEEEEJSC_SC_iSH_EEEvDpT0_,"a",@progbits
	.sectionflags	@""
	.align	4
.nv.constant0._ZN6thrust24THRUST_300001_SM_1000_NS8cuda_cub4core6detail13_kernel_agentINS1_8__reduce11ReduceAgentIPN4cuda3std3__45tupleIJflEEESC_SB_lNS1_9__extrema9arg_min_fIflNS9_4lessIfEEEEEEJSC_SC_iSH_EEEvDpT0_:
	.zero		917


//--------------------- .nv.constant0._ZN6thrust24THRUST_300001_SM_1000_NS8cuda_cub4core6detail13_kernel_agentINS1_8__reduce10DrainAgentIlEEJN3cub18CUB_300001_SM_10009GridQueueIyEElEEEvDpT0_ --------------------------
	.section	.nv.constant0._ZN6thrust24THRUST_300001_SM_1000_NS8cuda_cub4core6detail13_kernel_agentINS1_8__reduce10DrainAgentIlEEJN3cub18CUB_300001_SM_10009GridQueueIyEElEEEvDpT0_,"a",@progbits
	.sectionflags	@""
	.align	4
.nv.constant0._ZN6thrust24THRUST_300001_SM_1000_NS8cuda_cub4core6detail13_kernel_agentINS1_8__reduce10DrainAgentIlEEJN3cub18CUB_300001_SM_10009GridQueueIyEElEEEvDpT0_:
	.zero		912


//--------------------- .nv.constant0._ZN6thrust24THRUST_300001_SM_1000_NS8cuda_cub4core6detail13_kernel_agentINS1_8__reduce11ReduceAgentINS0_12zip_iteratorIN4cuda3std3__45tupleIJNS0_6detail15normal_iteratorINS0_10device_ptrIfEEEENS0_17counting_iteratorIlNS0_11use_defaultESI_SI_EEEEEEEPNSB_IJflEEESM_lNS1_9__extrema9arg_min_fIflNSA_4lessIfEEEEEEJSL_SN_lN3cub18CUB_300001_SM_100013GridEvenShareIlEENSV_9GridQueueIyEESS_EEEvDpT0_ --------------------------
	.section	.nv.constant0._ZN6thrust24THRUST_300001_SM_1000_NS8cuda_cub4core6detail13_kernel_agentINS1_8__reduce11ReduceAgentINS0_12zip_iteratorIN4cuda3std3__45tupleIJNS0_6detail15normal_iteratorINS0_10device_ptrIfEEEENS0_17counting_iteratorIlNS0_11use_defaultESI_SI_EEEEEEEPNSB_IJflEEESM_lNS1_9__extrema9arg_min_fIflNSA_4lessIfEEEEEEJSL_SN_lN3cub18CUB_300001_SM_100013GridEvenShareIlEENSV_9GridQueueIyEESS_EEEvDpT0_,"a",@progbits
	.sectionflags	@""
	.align	4
.nv.constant0._ZN6thrust24THRUST_300001_SM_1000_NS8cuda_cub4core6detail13_kernel_agentINS1_8__reduce11ReduceAgentINS0_12zip_iteratorIN4cuda3std3__45tupleIJNS0_6detail15normal_iteratorINS0_10device_ptrIfEEEENS0_17counting_iteratorIlNS0_11use_defaultESI_SI_EEEEEEEPNSB_IJflEEESM_lNS1_9__extrema9arg_min_fIflNSA_4lessIfEEEEEEJSL_SN_lN3cub18CUB_300001_SM_100013GridEvenShareIlEENSV_9GridQueueIyEESS_EEEvDpT0_:
	.zero		1009


//--------------------- .nv.constant0._ZN6thrust24THRUST_300001_SM_1000_NS8cuda_cub4core6detail13_kernel_agentINS1_8__reduce11ReduceAgentINS0_12zip_iteratorIN4cuda3std3__45tupleIJNS0_6detail15normal_iteratorINS0_10device_ptrIfEEEENS0_17counting_iteratorIlNS0_11use_defaultESI_SI_EEEEEEEPNSB_IJflEEESM_lNS1_9__extrema9arg_min_fIflNSA_4lessIfEEEEEEJSL_SN_lSS_EEEvDpT0_ --------------------------
	.section	.nv.constant0._ZN6thrust24THRUST_300001_SM_1000_NS8cuda_cub4core6detail13_kernel_agentINS1_8__reduce11ReduceAgentINS0_12zip_iteratorIN4cuda3std3__45tupleIJNS0_6detail15normal_iteratorINS0_10device_ptrIfEEEENS0_17counting_iteratorIlNS0_11use_defaultESI_SI_EEEEEEEPNSB_IJflEEESM_lNS1_9__extrema9arg_min_fIflNSA_4lessIfEEEEEEJSL_SN_lSS_EEEvDpT0_,"a",@progbits
	.sectionflags	@""
	.align	4
.nv.constant0._ZN6thrust24THRUST_300001_SM_1000_NS8cuda_cub4core6detail13_kernel_agentINS1_8__reduce11ReduceAgentINS0_12zip_iteratorIN4cuda3std3__45tupleIJNS0_6detail15normal_iteratorINS0_10device_ptrIfEEEENS0_17counting_iteratorIlNS0_11use_defaultESI_SI_EEEEEEEPNSB_IJflEEESM_lNS1_9__extrema9arg_min_fIflNSA_4lessIfEEEEEEJSL_SN_lSS_EEEvDpT0_:
	.zero		929


//--------------------- .nv.constant0._ZN6thrust24THRUST_300001_SM_1000_NS8cuda_cub4core6detail13_kernel_agentINS1_8__reduce11ReduceAgentIPN4cuda3std3__45tupleIJflEEESC_SB_iNS1_9__extrema9arg_min_fIflNS9_4lessIfEEEEEEJSC_SC_iSH_EEEvDpT0_ --------------------------
	.section	.nv.constant0._ZN6thrust24THRUST_300001_SM_1000_NS8cuda_cub4core6detail13_kernel_agentINS1_8__reduce11ReduceAgentIPN4cuda3std3__45tupleIJflEEESC_SB_iNS1_9__extrema9arg_min_fIflNS9_4lessIfEEEEEEJSC_SC_iSH_EEEvDpT0_,"a",@progbits
	.sectionflags	@""
	.align	4
.nv.constant0._ZN6thrust24THRUST_300001_SM_1000_NS8cuda_cub4core6detail13_kernel_agentINS1_8__reduce11ReduceAgentIPN4cuda3std3__45tupleIJflEEESC_SB_iNS1_9__extrema9arg_min_fIflNS9_4lessIfEEEEEEJSC_SC_iSH_EEEvDpT0_:
	.zero		917


//--------------------- .nv.constant0._ZN6thrust24THRUST_300001_SM_1000_NS8cuda_cub4core6detail13_kernel_agentINS1_8__reduce10DrainAgentIiEEJN3cub18CUB_300001_SM_10009GridQueueIjEEiEEEvDpT0_ --------------------------
	.section	.nv.constant0._ZN6thrust24THRUST_300001_SM_1000_NS8cuda_cub4core6detail13_kernel_agentINS1_8__reduce10DrainAgentIiEEJN3cub18CUB_300001_SM_10009GridQueueIjEEiEEEvDpT0_,"a",@progbits
	.sectionflags	@""
	.align	4
.nv.constant0._ZN6thrust24THRUST_300001_SM_1000_NS8cuda_cub4core6detail13_kernel_agentINS1_8__reduce10DrainAgentIiEEJN3cub18CUB_300001_SM_10009GridQueueIjEEiEEEvDpT0_:
	.zero		908


//--------------------- .nv.constant0._ZN6thrust24THRUST_300001_SM_1000_NS8cuda_cub4core6detail13_kernel_agentINS1_8__reduce11ReduceAgentINS0_12zip_iteratorIN4cuda3std3__45tupleIJNS0_6detail15normal_iteratorINS0_10device_ptrIfEEEENS0_17counting_iteratorIlNS0_11use_defaultESI_SI_EEEEEEEPNSB_IJflEEESM_iNS1_9__extrema9arg_min_fIflNSA_4lessIfEEEEEEJSL_SN_iN3cub18CUB_300001_SM_100013GridEvenShareIiEENSV_9GridQueueIjEESS_EEEvDpT0_ --------------------------
	.section	.nv.constant0._ZN6thrust24THRUST_300001_SM_1000_NS8cuda_cub4core6detail13_kernel_agentINS1_8__reduce11ReduceAgentINS0_12zip_iteratorIN4cuda3std3__45tupleIJNS0_6detail15normal_iteratorINS0_10device_ptrIfEEEENS0_17counting_iteratorIlNS0_11use_defaultESI_SI_EEEEEEEPNSB_IJflEEESM_iNS1_9__extrema9arg_min_fIflNSA_4lessIfEEEEEEJSL_SN_iN3cub18CUB_300001_SM_100013GridEvenShareIiEENSV_9GridQueueIjEESS_EEEvDpT0_,"a",@progbits
	.sectionflags	@""
	.align	4
.nv.constant0._ZN6thrust24THRUST_300001_SM_1000_NS8cuda_cub4core6detail13_kernel_agentINS1_8__reduce11ReduceAgentINS0_12zip_iteratorIN4cuda3std3__45tupleIJNS0_6detail15normal_iteratorINS0_10device_ptrIfEEEENS0_17counting_iteratorIlNS0_11use_defaultESI_SI_EEEEEEEPNSB_IJflEEESM_iNS1_9__extrema9arg_min_fIflNSA_4lessIfEEEEEEJSL_SN_iN3cub18CUB_300001_SM_100013GridEvenShareIiEENSV_9GridQueueIjEESS_EEEvDpT0_:
	.zero		977


//--------------------- .nv.constant0._ZN6thrust24THRUST_300001_SM_1000_NS8cuda_cub4core6detail13_kernel_agentINS1_8__reduce11ReduceAgentINS0_12zip_iteratorIN4cuda3std3__45tupleIJNS0_6detail15normal_iteratorINS0_10device_ptrIfEEEENS0_17counting_iteratorIlNS0_11use_defaultESI_SI_EEEEEEEPNSB_IJflEEESM_iNS1_9__extrema9arg_min_fIflNSA_4lessIfEEEEEEJSL_SN_iSS_EEEvDpT0_ --------------------------
	.section	.nv.constant0._ZN6thrust24THRUST_300001_SM_1000_NS8cuda_cub4core6detail13_kernel_agentINS1_8__reduce11ReduceAgentINS0_12zip_iteratorIN4cuda3std3__45tupleIJNS0_6detail15normal_iteratorINS0_10device_ptrIfEEEENS0_17counting_iteratorIlNS0_11use_defaultESI_SI_EEEEEEEPNSB_IJflEEESM_iNS1_9__extrema9arg_min_fIflNSA_4lessIfEEEEEEJSL_SN_iSS_EEEvDpT0_,"a",@progbits
	.sectionflags	@""
	.align	4
.nv.constant0._ZN6thrust24THRUST_300001_SM_1000_NS8cuda_cub4core6detail13_kernel_agentINS1_8__reduce11ReduceAgentINS0_12zip_iteratorIN4cuda3std3__45tupleIJNS0_6detail15normal_iteratorINS0_10device_ptrIfEEEENS0_17counting_iteratorIlNS0_11use_defaultESI_SI_EEEEEEEPNSB_IJflEEESM_iNS1_9__extrema9arg_min_fIflNSA_4lessIfEEEEEEJSL_SN_iSS_EEEvDpT0_:
	.zero		925


//--------------------- .nv.constant0._Z11test_kernelPfiS_S_i --------------------------
	.section	.nv.constant0._Z11test_kernelPfiS_S_i,"a",@progbits
	.sectionflags	@""
	.align	4
.nv.constant0._Z11test_kernelPfiS_S_i:
	.zero		932


//--------------------- SYMBOLS --------------------------

	.type		.nv.reservedSmem.offset0,@object
	.size		.nv.reservedSmem.offset0,0x4
	.type		.nv.reservedSmem.cap,@object
	.size		.nv.reservedSmem.cap,0x4
